// auto-generated by cutlass_sweep.gemm — config: {"arch": "sm_100", "cluster_m": 2, "cluster_n": 4, "dtype": "nvfp4", "dtype_b": "nvfp4", "layout": "nt", "stages": 0, "tile_k": 256, "tile_m": 128, "tile_n": 64}
#include "cutlass/cutlass.h"
#include "cutlass/gemm/collective/collective_builder.hpp"
#include "cutlass/gemm/device/gemm_universal_adapter.h"
#include "cutlass/gemm/kernel/gemm_universal.hpp"
#include "cutlass/epilogue/collective/collective_builder.hpp"

using ElemA = cutlass::nv_float4_t<cutlass::float_e2m1_t>;
using ElemB = cutlass::nv_float4_t<cutlass::float_e2m1_t>;
using ElemCD = cutlass::bfloat16_t;
using Acc  = float;
using TileShape    = cute::Shape<cute::_128, cute::_64, cute::_256>;
using ClusterShape = cute::Shape<cute::_2, cute::_4, cute::_1>;

using CollectiveEpilogue = typename cutlass::epilogue::collective::CollectiveBuilder<
    cutlass::arch::Sm100, cutlass::arch::OpClassTensorOp,
    TileShape, ClusterShape,
    cutlass::epilogue::collective::EpilogueTileAuto,
    Acc, Acc,
    ElemCD, cutlass::layout::RowMajor, 128 / cutlass::sizeof_bits<ElemCD>::value,
    ElemCD, cutlass::layout::RowMajor, 128 / cutlass::sizeof_bits<ElemCD>::value,
    cutlass::epilogue::collective::EpilogueScheduleAuto
  >::CollectiveOp;

using CollectiveMainloop = typename cutlass::gemm::collective::CollectiveBuilder<
    cutlass::arch::Sm100, cutlass::arch::OpClassBlockScaledTensorOp,
    ElemA, cutlass::layout::RowMajor, 32,
    ElemB, cutlass::layout::ColumnMajor, 32,
    Acc,
    TileShape, ClusterShape,
    cutlass::gemm::collective::StageCountAutoCarveout<static_cast<int>(sizeof(typename CollectiveEpilogue::SharedStorage))>,
    cutlass::gemm::collective::KernelScheduleAuto
  >::CollectiveOp;

using GemmKernel = cutlass::gemm::kernel::GemmUniversal<
    cute::Shape<int,int,int,int>,
    CollectiveMainloop,
    CollectiveEpilogue
>;
using Gemm = cutlass::gemm::device::GemmUniversalAdapter<GemmKernel>;

// Force the device kernel symbol into the cubin without needing a host main.
auto* _anchor = &cutlass::device_kernel<GemmKernel>;


// ===== COMPILED SASS (sm_100a) =====

	.target	sm_100a

	.elftype	@"ET_EXEC"


//--------------------- .note.nv.tkinfo           --------------------------
	.section	.note.nv.tkinfo,"",@"SHT_NOTE"
	.sectionflags	@"SHF_NOTE_NV_TKINFO"
	.tkinfo
        /*0018*/ 	.word	0x00000002
        /*0030*/ 	.string	""
        /*0030*/ 	.string	"ptxas"
        /*0030*/ 	.string	"Cuda compilation tools, release 13.0, V13.0.88"
        /*0030*/ 	.string	"Build cuda_13.0.r13.0/compiler.36424714_0"
        /*0030*/ 	.string	"-arch sm_100a -m 64 "



//--------------------- .note.nv.cuinfo           --------------------------
	.section	.note.nv.cuinfo,"",@"SHT_NOTE"
	.sectionflags	@"SHF_NOTE_NV_CUINFO"
        /*0018*/ 	.short	0x0002
        /*001a*/ 	.short	0x0064
        /*001c*/ 	.short	0x0082
	.zero		2


//--------------------- .nv.info                  --------------------------
	.section	.nv.info,"",@"SHT_CUDA_INFO"
	.align	4


	//----- nvinfo : EIATTR_REGCOUNT
	.align		4
        /*0000*/ 	.byte	0x04, 0x2f
        /*0002*/ 	.short	(.L_19 - .L_18)
	.align		4
.L_18:
        /*0004*/ 	.word	index@(_ZN7cutlass13device_kernelINS_4gemm6kernel13GemmUniversalIN4cute5tupleIJiiiiEEENS1_10collective13CollectiveMmaINS1_46MainloopSm100TmaUmmaWarpSpecializedBlockScaledILi7ELi2ELi2ENS5_IJNS4_1CILi2EEENSA_ILi4EEENSA_ILi1EEEEEEEENS5_IJNSA_ILi128EEENSA_ILi64EEENSA_ILi256EEEEEENS5_IJNS_12float_e2m1_tENS_13float_ue4m3_tEEEENS5_IJNS5_IJlSD_lEEENS4_6LayoutINS5_IJNS5_IJNS5_IJNSA_ILi32EEESC_EEEiEEENS5_IJNS5_IJNSA_ILi16EEESC_EEEiEEENS5_IJSD_iEEEEEENS5_IJSU_NS5_IJNS5_IJNSA_ILi0EEESD_EEENSA_ILi512EEEEEENS5_IJSX_iEEEEEEEEEEESM_S14_NS4_8TiledMMAINS4_8MMA_AtomIJNS4_17SM100_MMA_MXF4_SSISK_SK_fSL_Li128ELi64ELi16ELNS4_4UMMA5MajorE0ELS19_0ELNS18_7ScaleInE0ELS1A_0EEEEEENSO_INS5_IJSD_SD_SD_EEENS5_IJSX_SX_SX_EEEEENS5_IJNS4_10UnderscoreES1G_S1G_EEEEENS5_IJNS4_23SM90_TMA_LOAD_MULTICASTES1J_EEENS5_IJNS4_14ComposedLayoutINS4_7SwizzleILi3ELi4ELi3EEENS4_18smem_ptr_flag_bitsILi4EEENSO_INS5_IJNSA_ILi8EEESI_EEENS5_IJSI_SD_EEEEEEENSO_INS5_IJNS5_IJNS5_IJSQ_SD_EEEST_EEESD_NS5_IJSD_SC_EEEEEENS5_IJNS5_IJNS5_IJST_SZ_EEESY_EEESX_NS5_IJSC_SZ_EEEEEEEEEEEvNS4_8identityES1K_S24_vS25_EENS_8epilogue10collective18CollectiveEpilogueINS27_23Sm100TmaWarpSpecializedILi3ELi2ELi16ELb1ELb0EEEJNS5_IJSH_SH_SI_EEENS5_IJNSO_ISH_SD_EENSO_INS5_IJSS_SB_EEENS5_IJSD_SP_EEEEEEEENS_10bfloat16_tESN_S2I_SN_NS27_6fusion15FusionCallbacksIS2B_NS2J_17LinearCombinationIS2I_fS2I_fLNS_15FloatRoundStyleE2EEES2C_S2H_JEEENS4_5SM1004TMEM4LOAD26SM100_TMEM_LOAD_32dp32b16xENS4_13SM90_TMA_LOADENS1L_INS1M_ILi1ELi4ELi3EEENS1O_ILi16EEENSO_INS5_IJS1Q_SS_EEENS5_IJSS_SD_EEEEEEENS4_39AutoVectorizingCopyWithAssumedAlignmentILi128EEENS4_14SM90_TMA_STOREES2Z_S31_S31_EEEvvEEEEvNT_6ParamsE)
        /*0008*/ 	.word	0x00000076


	//----- nvinfo : EIATTR_FRAME_SIZE
	.align		4
.L_19:
        /*000c*/ 	.byte	0x04, 0x11
        /*000e*/ 	.short	(.L_21 - .L_20)
	.align		4
.L_20:
        /*0010*/ 	.word	index@($__internal_2_$__cuda_sm10x_tcgen05_guardrail_trap_unallocated_columns_being_dealloced)
        /*0014*/ 	.word	0x00000000


	//----- nvinfo : EIATTR_FRAME_SIZE
	.align		4
.L_21:
        /*0018*/ 	.byte	0x04, 0x11
        /*001a*/ 	.short	(.L_23 - .L_22)
	.align		4
.L_22:
        /*001c*/ 	.word	index@($__internal_1_$__cuda_sm10x_tcgen05_guardrail_trap_phase_invalid_during_alloc)
        /*0020*/ 	.word	0x00000000


	//----- nvinfo : EIATTR_FRAME_SIZE
	.align		4
.L_23:
        /*0024*/ 	.byte	0x04, 0x11
        /*0026*/ 	.short	(.L_25 - .L_24)
	.align		4
.L_24:
        /*0028*/ 	.word	index@($__internal_0_$__cuda_sm10x_tcgen05_guardrail_trap_col_being_dealloced_not_returned_by_alloc)
        /*002c*/ 	.word	0x00000000


	//----- nvinfo : EIATTR_FRAME_SIZE
	.align		4
.L_25:
        /*0030*/ 	.byte	0x04, 0x11
        /*0032*/ 	.short	(.L_27 - .L_26)
	.align		4
.L_26:
        /*0034*/ 	.word	index@(_ZN7cutlass13device_kernelINS_4gemm6kernel13GemmUniversalIN4cute5tupleIJiiiiEEENS1_10collective13CollectiveMmaINS1_46MainloopSm100TmaUmmaWarpSpecializedBlockScaledILi7ELi2ELi2ENS5_IJNS4_1CILi2EEENSA_ILi4EEENSA_ILi1EEEEEEEENS5_IJNSA_ILi128EEENSA_ILi64EEENSA_ILi256EEEEEENS5_IJNS_12float_e2m1_tENS_13float_ue4m3_tEEEENS5_IJNS5_IJlSD_lEEENS4_6LayoutINS5_IJNS5_IJNS5_IJNSA_ILi32EEESC_EEEiEEENS5_IJNS5_IJNSA_ILi16EEESC_EEEiEEENS5_IJSD_iEEEEEENS5_IJSU_NS5_IJNS5_IJNSA_ILi0EEESD_EEENSA_ILi512EEEEEENS5_IJSX_iEEEEEEEEEEESM_S14_NS4_8TiledMMAINS4_8MMA_AtomIJNS4_17SM100_MMA_MXF4_SSISK_SK_fSL_Li128ELi64ELi16ELNS4_4UMMA5MajorE0ELS19_0ELNS18_7ScaleInE0ELS1A_0EEEEEENSO_INS5_IJSD_SD_SD_EEENS5_IJSX_SX_SX_EEEEENS5_IJNS4_10UnderscoreES1G_S1G_EEEEENS5_IJNS4_23SM90_TMA_LOAD_MULTICASTES1J_EEENS5_IJNS4_14ComposedLayoutINS4_7SwizzleILi3ELi4ELi3EEENS4_18smem_ptr_flag_bitsILi4EEENSO_INS5_IJNSA_ILi8EEESI_EEENS5_IJSI_SD_EEEEEEENSO_INS5_IJNS5_IJNS5_IJSQ_SD_EEEST_EEESD_NS5_IJSD_SC_EEEEEENS5_IJNS5_IJNS5_IJST_SZ_EEESY_EEESX_NS5_IJSC_SZ_EEEEEEEEEEEvNS4_8identityES1K_S24_vS25_EENS_8epilogue10collective18CollectiveEpilogueINS27_23Sm100TmaWarpSpecializedILi3ELi2ELi16ELb1ELb0EEEJNS5_IJSH_SH_SI_EEENS5_IJNSO_ISH_SD_EENSO_INS5_IJSS_SB_EEENS5_IJSD_SP_EEEEEEEENS_10bfloat16_tESN_S2I_SN_NS27_6fusion15FusionCallbacksIS2B_NS2J_17LinearCombinationIS2I_fS2I_fLNS_15FloatRoundStyleE2EEES2C_S2H_JEEENS4_5SM1004TMEM4LOAD26SM100_TMEM_LOAD_32dp32b16xENS4_13SM90_TMA_LOADENS1L_INS1M_ILi1ELi4ELi3EEENS1O_ILi16EEENSO_INS5_IJS1Q_SS_EEENS5_IJSS_SD_EEEEEEENS4_39AutoVectorizingCopyWithAssumedAlignmentILi128EEENS4_14SM90_TMA_STOREES2Z_S31_S31_EEEvvEEEEvNT_6ParamsE)
        /*0038*/ 	.word	0x00000000


	//----- nvinfo : EIATTR_MIN_STACK_SIZE
	.align		4
.L_27:
        /*003c*/ 	.byte	0x04, 0x12
        /*003e*/ 	.short	(.L_29 - .L_28)
	.align		4
.L_28:
        /*0040*/ 	.word	index@(_ZN7cutlass13device_kernelINS_4gemm6kernel13GemmUniversalIN4cute5tupleIJiiiiEEENS1_10collective13CollectiveMmaINS1_46MainloopSm100TmaUmmaWarpSpecializedBlockScaledILi7ELi2ELi2ENS5_IJNS4_1CILi2EEENSA_ILi4EEENSA_ILi1EEEEEEEENS5_IJNSA_ILi128EEENSA_ILi64EEENSA_ILi256EEEEEENS5_IJNS_12float_e2m1_tENS_13float_ue4m3_tEEEENS5_IJNS5_IJlSD_lEEENS4_6LayoutINS5_IJNS5_IJNS5_IJNSA_ILi32EEESC_EEEiEEENS5_IJNS5_IJNSA_ILi16EEESC_EEEiEEENS5_IJSD_iEEEEEENS5_IJSU_NS5_IJNS5_IJNSA_ILi0EEESD_EEENSA_ILi512EEEEEENS5_IJSX_iEEEEEEEEEEESM_S14_NS4_8TiledMMAINS4_8MMA_AtomIJNS4_17SM100_MMA_MXF4_SSISK_SK_fSL_Li128ELi64ELi16ELNS4_4UMMA5MajorE0ELS19_0ELNS18_7ScaleInE0ELS1A_0EEEEEENSO_INS5_IJSD_SD_SD_EEENS5_IJSX_SX_SX_EEEEENS5_IJNS4_10UnderscoreES1G_S1G_EEEEENS5_IJNS4_23SM90_TMA_LOAD_MULTICASTES1J_EEENS5_IJNS4_14ComposedLayoutINS4_7SwizzleILi3ELi4ELi3EEENS4_18smem_ptr_flag_bitsILi4EEENSO_INS5_IJNSA_ILi8EEESI_EEENS5_IJSI_SD_EEEEEEENSO_INS5_IJNS5_IJNS5_IJSQ_SD_EEEST_EEESD_NS5_IJSD_SC_EEEEEENS5_IJNS5_IJNS5_IJST_SZ_EEESY_EEESX_NS5_IJSC_SZ_EEEEEEEEEEEvNS4_8identityES1K_S24_vS25_EENS_8epilogue10collective18CollectiveEpilogueINS27_23Sm100TmaWarpSpecializedILi3ELi2ELi16ELb1ELb0EEEJNS5_IJSH_SH_SI_EEENS5_IJNSO_ISH_SD_EENSO_INS5_IJSS_SB_EEENS5_IJSD_SP_EEEEEEEENS_10bfloat16_tESN_S2I_SN_NS27_6fusion15FusionCallbacksIS2B_NS2J_17LinearCombinationIS2I_fS2I_fLNS_15FloatRoundStyleE2EEES2C_S2H_JEEENS4_5SM1004TMEM4LOAD26SM100_TMEM_LOAD_32dp32b16xENS4_13SM90_TMA_LOADENS1L_INS1M_ILi1ELi4ELi3EEENS1O_ILi16EEENSO_INS5_IJS1Q_SS_EEENS5_IJSS_SD_EEEEEEENS4_39AutoVectorizingCopyWithAssumedAlignmentILi128EEENS4_14SM90_TMA_STOREES2Z_S31_S31_EEEvvEEEEvNT_6ParamsE)
        /*0044*/ 	.word	0x00000000
.L_29:


//--------------------- .nv.compat                --------------------------
	.section	.nv.compat,"",@"SHT_CUDA_COMPAT_INFO"
	.align	4
        /*0000*/ 	.byte	0x02, 0x09, 0x01, 0x00, 0x02, 0x02, 0x02, 0x00, 0x02, 0x05, 0x05, 0x00, 0x03, 0x07, 0x01, 0x01
        /*0010*/ 	.byte	0x02, 0x03, 0x01, 0x00, 0x02, 0x06, 0x01, 0x00, 0x04, 0x0b, 0x08, 0x00, 0x09, 0x00, 0x00, 0x00
        /*0020*/ 	.byte	0x00, 0x00, 0x00, 0x00


//--------------------- .nv.info._ZN7cutlass13device_kernelINS_4gemm6kernel13GemmUniversalIN4cute5tupleIJiiiiEEENS1_10collective13CollectiveMmaINS1_46MainloopSm100TmaUmmaWarpSpecializedBlockScaledILi7ELi2ELi2ENS5_IJNS4_1CILi2EEENSA_ILi4EEENSA_ILi1EEEEEEEENS5_IJNSA_ILi128EEENSA_ILi64EEENSA_ILi256EEEEEENS5_IJNS_12float_e2m1_tENS_13float_ue4m3_tEEEENS5_IJNS5_IJlSD_lEEENS4_6LayoutINS5_IJNS5_IJNS5_IJNSA_ILi32EEESC_EEEiEEENS5_IJNS5_IJNSA_ILi16EEESC_EEEiEEENS5_IJSD_iEEEEEENS5_IJSU_NS5_IJNS5_IJNSA_ILi0EEESD_EEENSA_ILi512EEEEEENS5_IJSX_iEEEEEEEEEEESM_S14_NS4_8TiledMMAINS4_8MMA_AtomIJNS4_17SM100_MMA_MXF4_SSISK_SK_fSL_Li128ELi64ELi16ELNS4_4UMMA5MajorE0ELS19_0ELNS18_7ScaleInE0ELS1A_0EEEEEENSO_INS5_IJSD_SD_SD_EEENS5_IJSX_SX_SX_EEEEENS5_IJNS4_10UnderscoreES1G_S1G_EEEEENS5_IJNS4_23SM90_TMA_LOAD_MULTICASTES1J_EEENS5_IJNS4_14ComposedLayoutINS4_7SwizzleILi3ELi4ELi3EEENS4_18smem_ptr_flag_bitsILi4EEENSO_INS5_IJNSA_ILi8EEESI_EEENS5_IJSI_SD_EEEEEEENSO_INS5_IJNS5_IJNS5_IJSQ_SD_EEEST_EEESD_NS5_IJSD_SC_EEEEEENS5_IJNS5_IJNS5_IJST_SZ_EEESY_EEESX_NS5_IJSC_SZ_EEEEEEEEEEEvNS4_8identityES1K_S24_vS25_EENS_8epilogue10collective18CollectiveEpilogueINS27_23Sm100TmaWarpSpecializedILi3ELi2ELi16ELb1ELb0EEEJNS5_IJSH_SH_SI_EEENS5_IJNSO_ISH_SD_EENSO_INS5_IJSS_SB_EEENS5_IJSD_SP_EEEEEEEENS_10bfloat16_tESN_S2I_SN_NS27_6fusion15FusionCallbacksIS2B_NS2J_17LinearCombinationIS2I_fS2I_fLNS_15FloatRoundStyleE2EEES2C_S2H_JEEENS4_5SM1004TMEM4LOAD26SM100_TMEM_LOAD_32dp32b16xENS4_13SM90_TMA_LOADENS1L_INS1M_ILi1ELi4ELi3EEENS1O_ILi16EEENSO_INS5_IJS1Q_SS_EEENS5_IJSS_SD_EEEEEEENS4_39AutoVectorizingCopyWithAssumedAlignmentILi128EEENS4_14SM90_TMA_STOREES2Z_S31_S31_EEEvvEEEEvNT_6ParamsE --------------------------
	.section	.nv.info._ZN7cutlass13device_kernelINS_4gemm6kernel13GemmUniversalIN4cute5tupleIJiiiiEEENS1_10collective13CollectiveMmaINS1_46MainloopSm100TmaUmmaWarpSpecializedBlockScaledILi7ELi2ELi2ENS5_IJNS4_1CILi2EEENSA_ILi4EEENSA_ILi1EEEEEEEENS5_IJNSA_ILi128EEENSA_ILi64EEENSA_ILi256EEEEEENS5_IJNS_12float_e2m1_tENS_13float_ue4m3_tEEEENS5_IJNS5_IJlSD_lEEENS4_6LayoutINS5_IJNS5_IJNS5_IJNSA_ILi32EEESC_EEEiEEENS5_IJNS5_IJNSA_ILi16EEESC_EEEiEEENS5_IJSD_iEEEEEENS5_IJSU_NS5_IJNS5_IJNSA_ILi0EEESD_EEENSA_ILi512EEEEEENS5_IJSX_iEEEEEEEEEEESM_S14_NS4_8TiledMMAINS4_8MMA_AtomIJNS4_17SM100_MMA_MXF4_SSISK_SK_fSL_Li128ELi64ELi16ELNS4_4UMMA5MajorE0ELS19_0ELNS18_7ScaleInE0ELS1A_0EEEEEENSO_INS5_IJSD_SD_SD_EEENS5_IJSX_SX_SX_EEEEENS5_IJNS4_10UnderscoreES1G_S1G_EEEEENS5_IJNS4_23SM90_TMA_LOAD_MULTICASTES1J_EEENS5_IJNS4_14ComposedLayoutINS4_7SwizzleILi3ELi4ELi3EEENS4_18smem_ptr_flag_bitsILi4EEENSO_INS5_IJNSA_ILi8EEESI_EEENS5_IJSI_SD_EEEEEEENSO_INS5_IJNS5_IJNS5_IJSQ_SD_EEEST_EEESD_NS5_IJSD_SC_EEEEEENS5_IJNS5_IJNS5_IJST_SZ_EEESY_EEESX_NS5_IJSC_SZ_EEEEEEEEEEEvNS4_8identityES1K_S24_vS25_EENS_8epilogue10collective18CollectiveEpilogueINS27_23Sm100TmaWarpSpecializedILi3ELi2ELi16ELb1ELb0EEEJNS5_IJSH_SH_SI_EEENS5_IJNSO_ISH_SD_EENSO_INS5_IJSS_SB_EEENS5_IJSD_SP_EEEEEEEENS_10bfloat16_tESN_S2I_SN_NS27_6fusion15FusionCallbacksIS2B_NS2J_17LinearCombinationIS2I_fS2I_fLNS_15FloatRoundStyleE2EEES2C_S2H_JEEENS4_5SM1004TMEM4LOAD26SM100_TMEM_LOAD_32dp32b16xENS4_13SM90_TMA_LOADENS1L_INS1M_ILi1ELi4ELi3EEENS1O_ILi16EEENSO_INS5_IJS1Q_SS_EEENS5_IJSS_SD_EEEEEEENS4_39AutoVectorizingCopyWithAssumedAlignmentILi128EEENS4_14SM90_TMA_STOREES2Z_S31_S31_EEEvvEEEEvNT_6ParamsE,"",@"SHT_CUDA_INFO"
	.sectionflags	@""
	.align	4


	//----- nvinfo : EIATTR_CUDA_API_VERSION
	.align		4
        /*0000*/ 	.byte	0x04, 0x37
        /*0002*/ 	.short	(.L_31 - .L_30)
.L_30:
        /*0004*/ 	.word	0x00000082


	//----- nvinfo : EIATTR_KPARAM_INFO
	.align		4
.L_31:
        /*0008*/ 	.byte	0x04, 0x17
        /*000a*/ 	.short	(.L_33 - .L_32)
.L_32:
        /*000c*/ 	.word	0x00000000
        /*0010*/ 	.short	0x0000
        /*0012*/ 	.short	0x0000
        /*0014*/ 	.byte	0x00, 0xf0, 0x01, 0x30


	//----- nvinfo : EIATTR_AT_ENTRY_FRAGMENTS
	.align		4
.L_33:
        /*0018*/ 	.byte	0x04, 0x4f
        /*001a*/ 	.short	(.L_35 - .L_34)


	//   ....[0]....
.L_34:
        /*001c*/ 	.word	0x00000006


	//----- nvinfo : EIATTR_RESERVED_SMEM_USED
	.align		4
.L_35:
        /*0020*/ 	.byte	0x01, 0x41
	.zero		2


	//----- nvinfo : EIATTR_SPARSE_MMA_MASK
	.align		4
        /*0024*/ 	.byte	0x03, 0x50
        /*0026*/ 	.short	0x0000


	//----- nvinfo : EIATTR_TCGEN05_1CTA_USED
	.align		4
        /*0028*/ 	.byte	0x01, 0x51
	.zero		2


	//----- nvinfo : EIATTR_MAXREG_COUNT
	.align		4
        /*002c*/ 	.byte	0x03, 0x1b
        /*002e*/ 	.short	0x00ff


	//----- nvinfo : EIATTR_NUM_BARRIERS
	.align		4
        /*0030*/ 	.byte	0x02, 0x4c
        /*0032*/ 	.byte	0x07
	.zero		1


	//----- nvinfo : EIATTR_EXTERNS
	.align		4
        /*0034*/ 	.byte	0x04, 0x0f
        /*0036*/ 	.short	(.L_37 - .L_36)


	//   ....[0]....
	.align		4
.L_36:
        /*0038*/ 	.word	index@(__assertfail)


	//----- nvinfo : EIATTR_MERCURY_ISA_VERSION
	.align		4
.L_37:
        /*003c*/ 	.byte	0x03, 0x5f
        /*003e*/ 	.short	0x0101


	//----- nvinfo : EIATTR_INT_WARP_WIDE_INSTR_OFFSETS
	.align		4
        /*0040*/ 	.byte	0x04, 0x31
        /*0042*/ 	.short	(.L_39 - .L_38)


	//   ....[0]....
.L_38:
        /*0044*/ 	.word	0x00004cc0


	//   ....[1]....
        /*0048*/ 	.word	0x00004cf0


	//   ....[2]....
        /*004c*/ 	.word	0x00004d10


	//   ....[3]....
        /*0050*/ 	.word	0x000058b0


	//   ....[4]....
        /*0054*/ 	.word	0x00005980


	//   ....[5]....
        /*0058*/ 	.word	0x000059f0


	//   ....[6]....
        /*005c*/ 	.word	0x00005b40


	//   ....[7]....
        /*0060*/ 	.word	0x00005c10


	//   ....[8]....
        /*0064*/ 	.word	0x00005c60


	//   ....[9]....
        /*0068*/ 	.word	0x00005da0


	//   ....[10]....
        /*006c*/ 	.word	0x00005e50


	//   ....[11]....
        /*0070*/ 	.word	0x00005eb0


	//   ....[12]....
        /*0074*/ 	.word	0x00005fe0


	//   ....[13]....
        /*0078*/ 	.word	0x000060f0


	//   ....[14]....
        /*007c*/ 	.word	0x00006120


	//----- nvinfo : EIATTR_COOP_GROUP_MASK_REGIDS
	.align		4
.L_39:
        /*0080*/ 	.byte	0x04, 0x29
        /*0082*/ 	.short	(.L_41 - .L_40)


	//   ....[0]....
.L_40:
        /*0084*/ 	.word	0xffffffff


	//   ....[1]....
        /*0088*/ 	.word	0xffffffff


	//   ....[2]....
        /*008c*/ 	.word	0xffffffff


	//   ....[3]....
        /*0090*/ 	.word	0xffffffff


	//   ....[4]....
        /*0094*/ 	.word	0xffffffff


	//   ....[5]....
        /*0098*/ 	.word	0xffffffff


	//   ....[6]....
        /*009c*/ 	.word	0xffffffff


	//   ....[7]....
        /*00a0*/ 	.word	0xffffffff


	//   ....[8]....
        /*00a4*/ 	.word	0xffffffff


	//   ....[9]....
        /*00a8*/ 	.word	0xffffffff


	//   ....[10]....
        /*00ac*/ 	.word	0xffffffff


	//   ....[11]....
        /*00b0*/ 	.word	0xffffffff


	//   ....[12]....
        /*00b4*/ 	.word	0xffffffff


	//   ....[13]....
        /*00b8*/ 	.word	0xffffffff


	//----- nvinfo : EIATTR_COOP_GROUP_INSTR_OFFSETS
	.align		4
.L_41:
        /*00bc*/ 	.byte	0x04, 0x28
        /*00be*/ 	.short	(.L_43 - .L_42)


	//   ....[0]....
.L_42:
        /*00c0*/ 	.word	0x00000080


	//   ....[1]....
        /*00c4*/ 	.word	0x00000540


	//   ....[2]....
        /*00c8*/ 	.word	0x00000750


	//   ....[3]....
        /*00cc*/ 	.word	0x000008d0


	//   ....[4]....
        /*00d0*/ 	.word	0x000009d0


	//   ....[5]....
        /*00d4*/ 	.word	0x00000b40


	//   ....[6]....
        /*00d8*/ 	.word	0x00000ca0


	//   ....[7]....
        /*00dc*/ 	.word	0x00000e50


	//   ....[8]....
        /*00e0*/ 	.word	0x00002620


	//   ....[9]....
        /*00e4*/ 	.word	0x00003690


	//   ....[10]....
        /*00e8*/ 	.word	0x000038a0


	//   ....[11]....
        /*00ec*/ 	.word	0x000038d0


	//   ....[12]....
        /*00f0*/ 	.word	0x00004ba0


	//   ....[13]....
        /*00f4*/ 	.word	0x00004dd0


	//----- nvinfo : EIATTR_VRC_CTA_INIT_COUNT
	.align		4
.L_43:
        /*00f8*/ 	.byte	0x02, 0x4a
        /*00fa*/ 	.byte	0x80
	.zero		1


	//----- nvinfo : EIATTR_SYSCALL_OFFSETS
	.align		4
        /*00fc*/ 	.byte	0x04, 0x46
        /*00fe*/ 	.short	(.L_45 - .L_44)


	//   ....[0]....
.L_44:
        /*0100*/ 	.word	0x00006e20


	//   ....[1]....
        /*0104*/ 	.word	0x00006f10


	//   ....[2]....
        /*0108*/ 	.word	0x000078a0


	//   ....[3]....
        /*010c*/ 	.word	0x00007a10


	//   ....[4]....
        /*0110*/ 	.word	0x000087f0


	//   ....[5]....
        /*0114*/ 	.word	0x00008960


	//   ....[6]....
        /*0118*/ 	.word	0x000097a0


	//   ....[7]....
        /*011c*/ 	.word	0x00009910


	//   ....[8]....
        /*0120*/ 	.word	0x0000a6f0


	//   ....[9]....
        /*0124*/ 	.word	0x0000a860


	//----- nvinfo : EIATTR_MBARRIER_INSTR_OFFSETS
	.align		4
.L_45:
        /*0128*/ 	.byte	0x04, 0x39
        /*012a*/ 	.short	(.L_47 - .L_46)


	//   ....[0]....
.L_46:
        /*012c*/ 	.word	0x00000660
        /*0130*/ 	.word	0x000000ff
        /*0134*/ 	.word	0x00000000
        /*0138*/ 	.short	0x0100
        /*013a*/ 	.byte	0x04
	.zero		1


	//   ....[1]....
        /*013c*/ 	.word	0x00000670
        /*0140*/ 	.word	0x000000ff
        /*0144*/ 	.word	0x00000038
        /*0148*/ 	.short	0x0100
        /*014a*/ 	.byte	0x04
	.zero		1


	//   ....[2]....
        /*014c*/ 	.word	0x00000680
        /*0150*/ 	.word	0x000000ff
        /*0154*/ 	.word	0x00000008
        /*0158*/ 	.short	0x0100
        /*015a*/ 	.byte	0x04
	.zero		1


	//   ....[3]....
        /*015c*/ 	.word	0x00000690
        /*0160*/ 	.word	0x000000ff
        /*0164*/ 	.word	0x00000040
        /*0168*/ 	.short	0x0100
        /*016a*/ 	.byte	0x04
	.zero		1


	//   ....[4]....
        /*016c*/ 	.word	0x000006a0
        /*0170*/ 	.word	0x000000ff
        /*0174*/ 	.word	0x00000010
        /*0178*/ 	.short	0x0100
        /*017a*/ 	.byte	0x04
	.zero		1


	//   ....[5]....
        /*017c*/ 	.word	0x000006b0
        /*0180*/ 	.word	0x000000ff
        /*0184*/ 	.word	0x00000048
        /*0188*/ 	.short	0x0100
        /*018a*/ 	.byte	0x04
	.zero		1


	//   ....[6]....
        /*018c*/ 	.word	0x000006c0
        /*0190*/ 	.word	0x000000ff
        /*0194*/ 	.word	0x00000018
        /*0198*/ 	.short	0x0100
        /*019a*/ 	.byte	0x04
	.zero		1


	//   ....[7]....
        /*019c*/ 	.word	0x000006d0
        /*01a0*/ 	.word	0x000000ff
        /*01a4*/ 	.word	0x00000050
        /*01a8*/ 	.short	0x0100
        /*01aa*/ 	.byte	0x04
	.zero		1


	//   ....[8]....
        /*01ac*/ 	.word	0x000006e0
        /*01b0*/ 	.word	0x000000ff
        /*01b4*/ 	.word	0x00000020
        /*01b8*/ 	.short	0x0100
        /*01ba*/ 	.byte	0x04
	.zero		1


	//   ....[9]....
        /*01bc*/ 	.word	0x000006f0
        /*01c0*/ 	.word	0x000000ff
        /*01c4*/ 	.word	0x00000058
        /*01c8*/ 	.short	0x0100
        /*01ca*/ 	.byte	0x04
	.zero		1


	//   ....[10]....
        /*01cc*/ 	.word	0x00000700
        /*01d0*/ 	.word	0x000000ff
        /*01d4*/ 	.word	0x00000028
        /*01d8*/ 	.short	0x0100
        /*01da*/ 	.byte	0x04
	.zero		1


	//   ....[11]....
        /*01dc*/ 	.word	0x00000710
        /*01e0*/ 	.word	0x000000ff
        /*01e4*/ 	.word	0x00000060
        /*01e8*/ 	.short	0x0100
        /*01ea*/ 	.byte	0x04
	.zero		1


	//   ....[12]....
        /*01ec*/ 	.word	0x00000720
        /*01f0*/ 	.word	0x000000ff
        /*01f4*/ 	.word	0x00000030
        /*01f8*/ 	.short	0x0100
        /*01fa*/ 	.byte	0x04
	.zero		1


	//   ....[13]....
        /*01fc*/ 	.word	0x00000730
        /*0200*/ 	.word	0x000000ff
        /*0204*/ 	.word	0x00000068
        /*0208*/ 	.short	0x0100
        /*020a*/ 	.byte	0x04
	.zero		1


	//   ....[14]....
        /*020c*/ 	.word	0x00000860
        /*0210*/ 	.word	0x000000ff
        /*0214*/ 	.word	0x00000070
        /*0218*/ 	.short	0x0100
        /*021a*/ 	.byte	0x04
	.zero		1


	//   ....[15]....
        /*021c*/ 	.word	0x00000870
        /*0220*/ 	.word	0x000000ff
        /*0224*/ 	.word	0x00000088
        /*0228*/ 	.short	0x0100
        /*022a*/ 	.byte	0x04
	.zero		1


	//   ....[16]....
        /*022c*/ 	.word	0x00000880
        /*0230*/ 	.word	0x000000ff
        /*0234*/ 	.word	0x00000078
        /*0238*/ 	.short	0x0100
        /*023a*/ 	.byte	0x04
	.zero		1


	//   ....[17]....
        /*023c*/ 	.word	0x00000890
        /*0240*/ 	.word	0x000000ff
        /*0244*/ 	.word	0x00000090
        /*0248*/ 	.short	0x0100
        /*024a*/ 	.byte	0x04
	.zero		1


	//   ....[18]....
        /*024c*/ 	.word	0x000008a0
        /*0250*/ 	.word	0x000000ff
        /*0254*/ 	.word	0x00000080
        /*0258*/ 	.short	0x0100
        /*025a*/ 	.byte	0x04
	.zero		1


	//   ....[19]....
        /*025c*/ 	.word	0x000008b0
        /*0260*/ 	.word	0x000000ff
        /*0264*/ 	.word	0x00000098
        /*0268*/ 	.short	0x0100
        /*026a*/ 	.byte	0x04
	.zero		1


	//   ....[20]....
        /*026c*/ 	.word	0x000009a0
        /*0270*/ 	.word	0x000000ff
        /*0274*/ 	.word	0x000000a0
        /*0278*/ 	.short	0x0100
        /*027a*/ 	.byte	0x06
	.zero		1


	//   ....[21]....
        /*027c*/ 	.word	0x000009b0
        /*0280*/ 	.word	0x000000ff
        /*0284*/ 	.word	0x000000a8
        /*0288*/ 	.short	0x0100
        /*028a*/ 	.byte	0x06
	.zero		1


	//   ....[22]....
        /*028c*/ 	.word	0x00000af0
        /*0290*/ 	.word	0x000000ff
        /*0294*/ 	.word	0x000000b0
        /*0298*/ 	.short	0x0100
        /*029a*/ 	.byte	0x06
	.zero		1


	//   ....[23]....
        /*029c*/ 	.word	0x00000b00
        /*02a0*/ 	.word	0x000000ff
        /*02a4*/ 	.word	0x000000c0
        /*02a8*/ 	.short	0x0100
        /*02aa*/ 	.byte	0x06
	.zero		1


	//   ....[24]....
        /*02ac*/ 	.word	0x00000b10
        /*02b0*/ 	.word	0x000000ff
        /*02b4*/ 	.word	0x000000b8
        /*02b8*/ 	.short	0x0100
        /*02ba*/ 	.byte	0x06
	.zero		1


	//   ....[25]....
        /*02bc*/ 	.word	0x00000b20
        /*02c0*/ 	.word	0x000000ff
        /*02c4*/ 	.word	0x000000c8
        /*02c8*/ 	.short	0x0100
        /*02ca*/ 	.byte	0x06
	.zero		1


	//   ....[26]....
        /*02cc*/ 	.word	0x00000c50
        /*02d0*/ 	.word	0x000000ff
        /*02d4*/ 	.word	0x000000d0
        /*02d8*/ 	.short	0x0100
        /*02da*/ 	.byte	0x04
	.zero		1


	//   ....[27]....
        /*02dc*/ 	.word	0x00000c60
        /*02e0*/ 	.word	0x000000ff
        /*02e4*/ 	.word	0x000000e0
        /*02e8*/ 	.short	0x0100
        /*02ea*/ 	.byte	0x04
	.zero		1


	//   ....[28]....
        /*02ec*/ 	.word	0x00000c70
        /*02f0*/ 	.word	0x000000ff
        /*02f4*/ 	.word	0x000000d8
        /*02f8*/ 	.short	0x0100
        /*02fa*/ 	.byte	0x04
	.zero		1


	//   ....[29]....
        /*02fc*/ 	.word	0x00000c80
        /*0300*/ 	.word	0x000000ff
        /*0304*/ 	.word	0x000000e8
        /*0308*/ 	.short	0x0100
        /*030a*/ 	.byte	0x04
	.zero		1


	//   ....[30]....
        /*030c*/ 	.word	0x00000d70
        /*0310*/ 	.word	0x000000ff
        /*0314*/ 	.word	0x000000f0
        /*0318*/ 	.short	0x0100
        /*031a*/ 	.byte	0x04
	.zero		1


	//   ....[31]....
        /*031c*/ 	.word	0x00000d80
        /*0320*/ 	.word	0x000000ff
        /*0324*/ 	.word	0x00000100
        /*0328*/ 	.short	0x0100
        /*032a*/ 	.byte	0x04
	.zero		1


	//   ....[32]....
        /*032c*/ 	.word	0x00000d90
        /*0330*/ 	.word	0x000000ff
        /*0334*/ 	.word	0x000000f8
        /*0338*/ 	.short	0x0100
        /*033a*/ 	.byte	0x04
	.zero		1


	//   ....[33]....
        /*033c*/ 	.word	0x00000da0
        /*0340*/ 	.word	0x000000ff
        /*0344*/ 	.word	0x00000108
        /*0348*/ 	.short	0x0100
        /*034a*/ 	.byte	0x04
	.zero		1


	//   ....[34]....
        /*034c*/ 	.word	0x00001b40
        /*0350*/ 	.word	0x00000000
        /*0354*/ 	.word	0x00000100
        /*0358*/ 	.short	0x010a
        /*035a*/ 	.byte	0xff
	.zero		1


	//   ....[35]....
        /*035c*/ 	.word	0x00001b70
        /*0360*/ 	.word	0x00000000
        /*0364*/ 	.word	0x000000f0
        /*0368*/ 	.short	0x0101
        /*036a*/ 	.byte	0xff
	.zero		1


	//   ....[36]....
        /*036c*/ 	.word	0x00001c50
        /*0370*/ 	.word	0x000000ff
        /*0374*/ 	.word	0x00000038
        /*0378*/ 	.short	0x010a
        /*037a*/ 	.byte	0x04
	.zero		1


	//   ....[37]....
        /*037c*/ 	.word	0x00001d00
        /*0380*/ 	.word	0x000000ff
        /*0384*/ 	.word	0x00000038
        /*0388*/ 	.short	0x010a
        /*038a*/ 	.byte	0x21
	.zero		1


	//   ....[38]....
        /*038c*/ 	.word	0x00001e40
        /*0390*/ 	.word	0x000000ff
        /*0394*/ 	.word	0x00000038
        /*0398*/ 	.short	0x010a
        /*039a*/ 	.byte	0x04
	.zero		1


	//   ....[39]....
        /*039c*/ 	.word	0x00002150
        /*03a0*/ 	.word	0x000000ff
        /*03a4*/ 	.word	0x000000a8
        /*03a8*/ 	.short	0x0101
        /*03aa*/ 	.byte	0x06
	.zero		1


	//   ....[40]....
        /*03ac*/ 	.word	0x00002170
        /*03b0*/ 	.word	0x000000ff
        /*03b4*/ 	.word	0x00000038
        /*03b8*/ 	.short	0x010a
        /*03ba*/ 	.byte	0x04
	.zero		1


	//   ....[41]....
        /*03bc*/ 	.word	0x000021f0
        /*03c0*/ 	.word	0x000000ff
        /*03c4*/ 	.word	0x00000038
        /*03c8*/ 	.short	0x010a
        /*03ca*/ 	.byte	0x21
	.zero		1


	//   ....[42]....
        /*03cc*/ 	.word	0x00002330
        /*03d0*/ 	.word	0x000000ff
        /*03d4*/ 	.word	0x00000038
        /*03d8*/ 	.short	0x010a
        /*03da*/ 	.byte	0x04
	.zero		1


	//   ....[43]....
        /*03dc*/ 	.word	0x00002650
        /*03e0*/ 	.word	0x00000003
        /*03e4*/ 	.word	0x000000b0
        /*03e8*/ 	.short	0x010a
        /*03ea*/ 	.byte	0xff
	.zero		1


	//   ....[44]....
        /*03ec*/ 	.word	0x000027a0
        /*03f0*/ 	.word	0x00000000
        /*03f4*/ 	.word	0x00000000
        /*03f8*/ 	.short	0x0101
        /*03fa*/ 	.byte	0xff
	.zero		1


	//   ....[45]....
        /*03fc*/ 	.word	0x00002d60
        /*0400*/ 	.word	0x000000ff
        /*0404*/ 	.word	0x00000000
        /*0408*/ 	.short	0x010a
        /*040a*/ 	.byte	0x04
	.zero		1


	//   ....[46]....
        /*040c*/ 	.word	0x00002df0
        /*0410*/ 	.word	0x000000ff
        /*0414*/ 	.word	0x00000000
        /*0418*/ 	.short	0x010a
        /*041a*/ 	.byte	0x05
	.zero		1


	//   ....[47]....
        /*041c*/ 	.word	0x00002e80
        /*0420*/ 	.word	0x000000ff
        /*0424*/ 	.word	0x00000000
        /*0428*/ 	.short	0x010a
        /*042a*/ 	.byte	0x05
	.zero		1


	//   ....[48]....
        /*042c*/ 	.word	0x00002f10
        /*0430*/ 	.word	0x000000ff
        /*0434*/ 	.word	0x00000000
        /*0438*/ 	.short	0x010a
        /*043a*/ 	.byte	0x05
	.zero		1


	//   ....[49]....
        /*043c*/ 	.word	0x00002fa0
        /*0440*/ 	.word	0x000000ff
        /*0444*/ 	.word	0x00000000
        /*0448*/ 	.short	0x010a
        /*044a*/ 	.byte	0x05
	.zero		1


	//   ....[50]....
        /*044c*/ 	.word	0x00003030
        /*0450*/ 	.word	0x000000ff
        /*0454*/ 	.word	0x00000000
        /*0458*/ 	.short	0x010a
        /*045a*/ 	.byte	0x05
	.zero		1


	//   ....[51]....
        /*045c*/ 	.word	0x000030d0
        /*0460*/ 	.word	0x00000000
        /*0464*/ 	.word	0x00000000
        /*0468*/ 	.short	0x010a
        /*046a*/ 	.byte	0xff
	.zero		1


	//   ....[52]....
        /*046c*/ 	.word	0x000031f0
        /*0470*/ 	.word	0x00000002
        /*0474*/ 	.word	0x000000f0
        /*0478*/ 	.short	0x010a
        /*047a*/ 	.byte	0xff
	.zero		1


	//   ....[53]....
        /*047c*/ 	.word	0x00003260
        /*0480*/ 	.word	0x00000002
        /*0484*/ 	.word	0x00000000
        /*0488*/ 	.short	0x0101
        /*048a*/ 	.byte	0xff
	.zero		1


	//   ....[54]....
        /*048c*/ 	.word	0x00003280
        /*0490*/ 	.word	0x000000ff
        /*0494*/ 	.word	0x000000c0
        /*0498*/ 	.short	0x010a
        /*049a*/ 	.byte	0x04
	.zero		1


	//   ....[55]....
        /*049c*/ 	.word	0x000033a0
        /*04a0*/ 	.word	0x00000002
        /*04a4*/ 	.word	0x000000b0
        /*04a8*/ 	.short	0x010a
        /*04aa*/ 	.byte	0xff
	.zero		1


	//   ....[56]....
        /*04ac*/ 	.word	0x000034a0
        /*04b0*/ 	.word	0x00000002
        /*04b4*/ 	.word	0x00000000
        /*04b8*/ 	.short	0x0101
        /*04ba*/ 	.byte	0xff
	.zero		1


	//   ....[57]....
        /*04bc*/ 	.word	0x00003530
        /*04c0*/ 	.word	0x000000ff
        /*04c4*/ 	.word	0x000000c0
        /*04c8*/ 	.short	0x0106
        /*04ca*/ 	.byte	0x04
	.zero		1


	//   ....[58]....
        /*04cc*/ 	.word	0x00003550
        /*04d0*/ 	.word	0x000000ff
        /*04d4*/ 	.word	0x000000c0
        /*04d8*/ 	.short	0x010a
        /*04da*/ 	.byte	0x04
	.zero		1


	//   ....[59]....
        /*04dc*/ 	.word	0x000035e0
        /*04e0*/ 	.word	0x000000ff
        /*04e4*/ 	.word	0x000000c0
        /*04e8*/ 	.short	0x0106
        /*04ea*/ 	.byte	0x07
	.zero		1


	//   ....[60]....
        /*04ec*/ 	.word	0x00003620
        /*04f0*/ 	.word	0x00000000
        /*04f4*/ 	.word	0x000000c0
        /*04f8*/ 	.short	0x010a
        /*04fa*/ 	.byte	0xff
	.zero		1


	//   ....[61]....
        /*04fc*/ 	.word	0x00003c90
        /*0500*/ 	.word	0x00000002
        /*0504*/ 	.word	0x000000b0
        /*0508*/ 	.short	0x010a
        /*050a*/ 	.byte	0xff
	.zero		1


	//   ....[62]....
        /*050c*/ 	.word	0x00003db0
        /*0510*/ 	.word	0x00000000
        /*0514*/ 	.word	0x00000000
        /*0518*/ 	.short	0x0101
        /*051a*/ 	.byte	0xff
	.zero		1


	//   ....[63]....
        /*051c*/ 	.word	0x000042e0
        /*0520*/ 	.word	0x000000ff
        /*0524*/ 	.word	0x00000000
        /*0528*/ 	.short	0x010a
        /*052a*/ 	.byte	0x04
	.zero		1


	//   ....[64]....
        /*052c*/ 	.word	0x00004330
        /*0530*/ 	.word	0x000000ff
        /*0534*/ 	.word	0x000000e0
        /*0538*/ 	.short	0x010a
        /*053a*/ 	.byte	0x42
	.zero		1


	//   ....[65]....
        /*053c*/ 	.word	0x00004570
        /*0540*/ 	.word	0x000000ff
        /*0544*/ 	.word	0x00000000
        /*0548*/ 	.short	0x010a
        /*054a*/ 	.byte	0x07
	.zero		1


	//   ....[66]....
        /*054c*/ 	.word	0x000046a0
        /*0550*/ 	.word	0x000000ff
        /*0554*/ 	.word	0x00000000
        /*0558*/ 	.short	0x010a
        /*055a*/ 	.byte	0x04
	.zero		1


	//   ....[67]....
        /*055c*/ 	.word	0x00004af0
        /*0560*/ 	.word	0x000000ff
        /*0564*/ 	.word	0x00000000
        /*0568*/ 	.short	0x010a
        /*056a*/ 	.byte	0x04
	.zero		1


	//   ....[68]....
        /*056c*/ 	.word	0x00004b80
        /*0570*/ 	.word	0x000000ff
        /*0574*/ 	.word	0x00000000
        /*0578*/ 	.short	0x010a
        /*057a*/ 	.byte	0x04
	.zero		1


	//   ....[69]....
        /*057c*/ 	.word	0x00005010
        /*0580*/ 	.word	0x0000000c
        /*0584*/ 	.word	0x000000b0
        /*0588*/ 	.short	0x010a
        /*058a*/ 	.byte	0xff
	.zero		1


	//   ....[70]....
        /*058c*/ 	.word	0x00005180
        /*0590*/ 	.word	0x00000000
        /*0594*/ 	.word	0x00000000
        /*0598*/ 	.short	0x0101
        /*059a*/ 	.byte	0xff
	.zero		1


	//   ....[71]....
        /*059c*/ 	.word	0x00005600
        /*05a0*/ 	.word	0x000000ff
        /*05a4*/ 	.word	0x000000a8
        /*05a8*/ 	.short	0x010a
        /*05aa*/ 	.byte	0x1d
	.zero		1


	//   ....[72]....
        /*05ac*/ 	.word	0x000057c0
        /*05b0*/ 	.word	0x000000ff
        /*05b4*/ 	.word	0x00000088
        /*05b8*/ 	.short	0x010a
        /*05ba*/ 	.byte	0x04
	.zero		1


	//   ....[73]....
        /*05bc*/ 	.word	0x00005a10
        /*05c0*/ 	.word	0x000000ff
        /*05c4*/ 	.word	0x00000070
        /*05c8*/ 	.short	0x010b
        /*05ca*/ 	.byte	0x04
	.zero		1


	//   ....[74]....
        /*05cc*/ 	.word	0x00005a20
        /*05d0*/ 	.word	0x000000ff
        /*05d4*/ 	.word	0x00000000
        /*05d8*/ 	.short	0x0101
        /*05da*/ 	.byte	0x06
	.zero		1


	//   ....[75]....
        /*05dc*/ 	.word	0x00005a30
        /*05e0*/ 	.word	0x000000ff
        /*05e4*/ 	.word	0x00000088
        /*05e8*/ 	.short	0x010a
        /*05ea*/ 	.byte	0x07
	.zero		1


	//   ....[76]....
        /*05ec*/ 	.word	0x00005c80
        /*05f0*/ 	.word	0x000000ff
        /*05f4*/ 	.word	0x00000070
        /*05f8*/ 	.short	0x010b
        /*05fa*/ 	.byte	0x07
	.zero		1


	//   ....[77]....
        /*05fc*/ 	.word	0x00005c90
        /*0600*/ 	.word	0x000000ff
        /*0604*/ 	.word	0x00000000
        /*0608*/ 	.short	0x0101
        /*060a*/ 	.byte	0x04
	.zero		1


	//   ....[78]....
        /*060c*/ 	.word	0x00005ca0
        /*0610*/ 	.word	0x000000ff
        /*0614*/ 	.word	0x00000088
        /*0618*/ 	.short	0x010a
        /*061a*/ 	.byte	0x05
	.zero		1


	//   ....[79]....
        /*061c*/ 	.word	0x00005ee0
        /*0620*/ 	.word	0x000000ff
        /*0624*/ 	.word	0x00000070
        /*0628*/ 	.short	0x010b
        /*062a*/ 	.byte	0x05
	.zero		1


	//   ....[80]....
        /*062c*/ 	.word	0x00005ef0
        /*0630*/ 	.word	0x000000ff
        /*0634*/ 	.word	0x00000000
        /*0638*/ 	.short	0x0101
        /*063a*/ 	.byte	0x06
	.zero		1


	//   ....[81]....
        /*063c*/ 	.word	0x00005f00
        /*0640*/ 	.word	0x000000ff
        /*0644*/ 	.word	0x00000088
        /*0648*/ 	.short	0x010a
        /*064a*/ 	.byte	0x04
	.zero		1


	//   ....[82]....
        /*064c*/ 	.word	0x00006140
        /*0650*/ 	.word	0x000000ff
        /*0654*/ 	.word	0x00000070
        /*0658*/ 	.short	0x010b
        /*065a*/ 	.byte	0x04
	.zero		1


	//   ....[83]....
        /*065c*/ 	.word	0x00006180
        /*0660*/ 	.word	0x000000ff
        /*0664*/ 	.word	0x00000000
        /*0668*/ 	.short	0x0101
        /*066a*/ 	.byte	0x05
	.zero		1


	//   ....[84]....
        /*066c*/ 	.word	0x00006210
        /*0670*/ 	.word	0x000000ff
        /*0674*/ 	.word	0x00000000
        /*0678*/ 	.short	0x010a
        /*067a*/ 	.byte	0x04
	.zero		1


	//   ....[85]....
        /*067c*/ 	.word	0x000062a0
        /*0680*/ 	.word	0x000000ff
        /*0684*/ 	.word	0x00000000
        /*0688*/ 	.short	0x010a
        /*068a*/ 	.byte	0x05
	.zero		1


	//   ....[86]....
        /*068c*/ 	.word	0x00006340
        /*0690*/ 	.word	0x00000000
        /*0694*/ 	.word	0x00000000
        /*0698*/ 	.short	0x010a
        /*069a*/ 	.byte	0xff
	.zero		1


	//   ....[87]....
        /*069c*/ 	.word	0x00006680
        /*06a0*/ 	.word	0x00000000
        /*06a4*/ 	.word	0x000000b0
        /*06a8*/ 	.short	0x010a
        /*06aa*/ 	.byte	0xff
	.zero		1


	//   ....[88]....
        /*06ac*/ 	.word	0x00006750
        /*06b0*/ 	.word	0x00000000
        /*06b4*/ 	.word	0x00000000
        /*06b8*/ 	.short	0x0101
        /*06ba*/ 	.byte	0xff
	.zero		1


	//   ....[89]....
        /*06bc*/ 	.word	0x000073c0
        /*06c0*/ 	.word	0x00000000
        /*06c4*/ 	.word	0x00000070
        /*06c8*/ 	.short	0x010a
        /*06ca*/ 	.byte	0xff
	.zero		1


	//   ....[90]....
        /*06cc*/ 	.word	0x00007420
        /*06d0*/ 	.word	0x0000006a
        /*06d4*/ 	.word	0x000000d0
        /*06d8*/ 	.short	0x010a
        /*06da*/ 	.byte	0xff
	.zero		1


	//   ....[91]....
        /*06dc*/ 	.word	0x00007510
        /*06e0*/ 	.word	0x00000000
        /*06e4*/ 	.word	0x00000070
        /*06e8*/ 	.short	0x010a
        /*06ea*/ 	.byte	0xff
	.zero		1


	//   ....[92]....
        /*06ec*/ 	.word	0x00007630
        /*06f0*/ 	.word	0x0000006a
        /*06f4*/ 	.word	0x000000d0
        /*06f8*/ 	.short	0x010a
        /*06fa*/ 	.byte	0xff
	.zero		1


	//   ....[93]....
        /*06fc*/ 	.word	0x000084b0
        /*0700*/ 	.word	0x00000000
        /*0704*/ 	.word	0x00000000
        /*0708*/ 	.short	0x0101
        /*070a*/ 	.byte	0xff
	.zero		1


	//   ....[94]....
        /*070c*/ 	.word	0x000084c0
        /*0710*/ 	.word	0x00000002
        /*0714*/ 	.word	0x00000070
        /*0718*/ 	.short	0x010a
        /*071a*/ 	.byte	0xff
	.zero		1


	//   ....[95]....
        /*071c*/ 	.word	0x00008580
        /*0720*/ 	.word	0x00000002
        /*0724*/ 	.word	0x00000070
        /*0728*/ 	.short	0x010a
        /*072a*/ 	.byte	0xff
	.zero		1


	//   ....[96]....
        /*072c*/ 	.word	0x00009460
        /*0730*/ 	.word	0x00000002
        /*0734*/ 	.word	0x00000000
        /*0738*/ 	.short	0x0101
        /*073a*/ 	.byte	0xff
	.zero		1


	//   ....[97]....
        /*073c*/ 	.word	0x00009480
        /*0740*/ 	.word	0x00000015
        /*0744*/ 	.word	0x00000070
        /*0748*/ 	.short	0x010a
        /*074a*/ 	.byte	0xff
	.zero		1


	//   ....[98]....
        /*074c*/ 	.word	0x00009540
        /*0750*/ 	.word	0x00000015
        /*0754*/ 	.word	0x00000070
        /*0758*/ 	.short	0x010a
        /*075a*/ 	.byte	0xff
	.zero		1


	//   ....[99]....
        /*075c*/ 	.word	0x0000a400
        /*0760*/ 	.word	0x00000003
        /*0764*/ 	.word	0x00000000
        /*0768*/ 	.short	0x0101
        /*076a*/ 	.byte	0xff
	.zero		1


	//   ....[100]....
        /*076c*/ 	.word	0x0000a420
        /*0770*/ 	.word	0x00000000
        /*0774*/ 	.word	0x00000070
        /*0778*/ 	.short	0x010a
        /*077a*/ 	.byte	0xff
	.zero		1


	//   ....[101]....
        /*077c*/ 	.word	0x0000a4d0
        /*0780*/ 	.word	0x00000000
        /*0784*/ 	.word	0x00000070
        /*0788*/ 	.short	0x010a
        /*078a*/ 	.byte	0xff
	.zero		1


	//   ....[102]....
        /*078c*/ 	.word	0x0000ad70
        /*0790*/ 	.word	0x000000ff
        /*0794*/ 	.word	0x00000000
        /*0798*/ 	.short	0x0101
        /*079a*/ 	.byte	0x04
	.zero		1


	//   ....[103]....
        /*079c*/ 	.word	0x0000b3d0
        /*07a0*/ 	.word	0x00000000
        /*07a4*/ 	.word	0x00000000
        /*07a8*/ 	.short	0x0101
        /*07aa*/ 	.byte	0xff
	.zero		1


	//   ....[104]....
        /*07ac*/ 	.word	0x0000b690
        /*07b0*/ 	.word	0x000000ff
        /*07b4*/ 	.word	0x00000000
        /*07b8*/ 	.short	0x0101
        /*07ba*/ 	.byte	0x06
	.zero		1


	//   ....[105]....
        /*07bc*/ 	.word	0x0000b6b0
        /*07c0*/ 	.word	0x00000000
        /*07c4*/ 	.word	0x00000100
        /*07c8*/ 	.short	0x010a
        /*07ca*/ 	.byte	0xff
	.zero		1


	//   ....[106]....
        /*07cc*/ 	.word	0x0000b710
        /*07d0*/ 	.word	0x00000000
        /*07d4*/ 	.word	0x00000038
        /*07d8*/ 	.short	0x010a
        /*07da*/ 	.byte	0xff
	.zero		1


	//   ....[107]....
        /*07dc*/ 	.word	0x0000b770
        /*07e0*/ 	.word	0x00000000
        /*07e4*/ 	.word	0x00000038
        /*07e8*/ 	.short	0x010a
        /*07ea*/ 	.byte	0xff
	.zero		1


	//   ....[108]....
        /*07ec*/ 	.word	0x0000b7c0
        /*07f0*/ 	.word	0x00000003
        /*07f4*/ 	.word	0x000000b0
        /*07f8*/ 	.short	0x010a
        /*07fa*/ 	.byte	0xff
	.zero		1


	//   ....[109]....
        /*07fc*/ 	.word	0x0000b820
        /*0800*/ 	.word	0x00000000
        /*0804*/ 	.word	0x00000000
        /*0808*/ 	.short	0x010a
        /*080a*/ 	.byte	0xff
	.zero		1


	//   ....[110]....
        /*080c*/ 	.word	0x0000b880
        /*0810*/ 	.word	0x00000000
        /*0814*/ 	.word	0x00000000
        /*0818*/ 	.short	0x010a
        /*081a*/ 	.byte	0xff
	.zero		1


	//   ....[111]....
        /*081c*/ 	.word	0x0000b8e0
        /*0820*/ 	.word	0x00000000
        /*0824*/ 	.word	0x00000000
        /*0828*/ 	.short	0x010a
        /*082a*/ 	.byte	0xff
	.zero		1


	//   ....[112]....
        /*082c*/ 	.word	0x0000b940
        /*0830*/ 	.word	0x00000000
        /*0834*/ 	.word	0x00000000
        /*0838*/ 	.short	0x010a
        /*083a*/ 	.byte	0xff
	.zero		1


	//   ....[113]....
        /*083c*/ 	.word	0x0000b9a0
        /*0840*/ 	.word	0x00000000
        /*0844*/ 	.word	0x00000000
        /*0848*/ 	.short	0x010a
        /*084a*/ 	.byte	0xff
	.zero		1


	//   ....[114]....
        /*084c*/ 	.word	0x0000ba00
        /*0850*/ 	.word	0x00000000
        /*0854*/ 	.word	0x00000000
        /*0858*/ 	.short	0x010a
        /*085a*/ 	.byte	0xff
	.zero		1


	//   ....[115]....
        /*085c*/ 	.word	0x0000ba50
        /*0860*/ 	.word	0x00000002
        /*0864*/ 	.word	0x000000f0
        /*0868*/ 	.short	0x010a
        /*086a*/ 	.byte	0xff
	.zero		1


	//   ....[116]....
        /*086c*/ 	.word	0x0000bab0
        /*0870*/ 	.word	0x00000002
        /*0874*/ 	.word	0x000000c0
        /*0878*/ 	.short	0x010a
        /*087a*/ 	.byte	0xff
	.zero		1


	//   ....[117]....
        /*087c*/ 	.word	0x0000bb00
        /*0880*/ 	.word	0x00000002
        /*0884*/ 	.word	0x000000b0
        /*0888*/ 	.short	0x010a
        /*088a*/ 	.byte	0xff
	.zero		1


	//   ....[118]....
        /*088c*/ 	.word	0x0000bb60
        /*0890*/ 	.word	0x00000000
        /*0894*/ 	.word	0x000000c0
        /*0898*/ 	.short	0x010a
        /*089a*/ 	.byte	0xff
	.zero		1


	//   ....[119]....
        /*089c*/ 	.word	0x0000bbb0
        /*08a0*/ 	.word	0x00000002
        /*08a4*/ 	.word	0x000000b0
        /*08a8*/ 	.short	0x010a
        /*08aa*/ 	.byte	0xff
	.zero		1


	//   ....[120]....
        /*08ac*/ 	.word	0x0000bc10
        /*08b0*/ 	.word	0x00000000
        /*08b4*/ 	.word	0x000000e0
        /*08b8*/ 	.short	0x010a
        /*08ba*/ 	.byte	0xff
	.zero		1


	//   ....[121]....
        /*08bc*/ 	.word	0x0000bc70
        /*08c0*/ 	.word	0x00000000
        /*08c4*/ 	.word	0x00000000
        /*08c8*/ 	.short	0x010a
        /*08ca*/ 	.byte	0xff
	.zero		1


	//   ....[122]....
        /*08cc*/ 	.word	0x0000bcd0
        /*08d0*/ 	.word	0x00000000
        /*08d4*/ 	.word	0x00000000
        /*08d8*/ 	.short	0x010a
        /*08da*/ 	.byte	0xff
	.zero		1


	//   ....[123]....
        /*08dc*/ 	.word	0x0000bd30
        /*08e0*/ 	.word	0x00000000
        /*08e4*/ 	.word	0x00000000
        /*08e8*/ 	.short	0x010a
        /*08ea*/ 	.byte	0xff
	.zero		1


	//   ....[124]....
        /*08ec*/ 	.word	0x0000bd80
        /*08f0*/ 	.word	0x0000000c
        /*08f4*/ 	.word	0x000000b0
        /*08f8*/ 	.short	0x010a
        /*08fa*/ 	.byte	0xff
	.zero		1


	//   ....[125]....
        /*08fc*/ 	.word	0x0000bde0
        /*0900*/ 	.word	0x00000000
        /*0904*/ 	.word	0x000000a8
        /*0908*/ 	.short	0x010a
        /*090a*/ 	.byte	0xff
	.zero		1


	//   ....[126]....
        /*090c*/ 	.word	0x0000be40
        /*0910*/ 	.word	0x00000000
        /*0914*/ 	.word	0x00000088
        /*0918*/ 	.short	0x010a
        /*091a*/ 	.byte	0xff
	.zero		1


	//   ....[127]....
        /*091c*/ 	.word	0x0000bea0
        /*0920*/ 	.word	0x00000000
        /*0924*/ 	.word	0x00000088
        /*0928*/ 	.short	0x010a
        /*092a*/ 	.byte	0xff
	.zero		1


	//   ....[128]....
        /*092c*/ 	.word	0x0000bf00
        /*0930*/ 	.word	0x00000000
        /*0934*/ 	.word	0x00000088
        /*0938*/ 	.short	0x010a
        /*093a*/ 	.byte	0xff
	.zero		1


	//   ....[129]....
        /*093c*/ 	.word	0x0000bf60
        /*0940*/ 	.word	0x00000000
        /*0944*/ 	.word	0x00000088
        /*0948*/ 	.short	0x010a
        /*094a*/ 	.byte	0xff
	.zero		1


	//   ....[130]....
        /*094c*/ 	.word	0x0000bfc0
        /*0950*/ 	.word	0x00000000
        /*0954*/ 	.word	0x00000000
        /*0958*/ 	.short	0x010a
        /*095a*/ 	.byte	0xff
	.zero		1


	//   ....[131]....
        /*095c*/ 	.word	0x0000c020
        /*0960*/ 	.word	0x00000000
        /*0964*/ 	.word	0x00000000
        /*0968*/ 	.short	0x010a
        /*096a*/ 	.byte	0xff
	.zero		1


	//   ....[132]....
        /*096c*/ 	.word	0x0000c070
        /*0970*/ 	.word	0x00000000
        /*0974*/ 	.word	0x000000b0
        /*0978*/ 	.short	0x010a
        /*097a*/ 	.byte	0xff
	.zero		1


	//   ....[133]....
        /*097c*/ 	.word	0x0000c0c0
        /*0980*/ 	.word	0x00000000
        /*0984*/ 	.word	0x00000070
        /*0988*/ 	.short	0x010a
        /*098a*/ 	.byte	0xff
	.zero		1


	//   ....[134]....
        /*098c*/ 	.word	0x0000c110
        /*0990*/ 	.word	0x0000006a
        /*0994*/ 	.word	0x000000d0
        /*0998*/ 	.short	0x010a
        /*099a*/ 	.byte	0xff
	.zero		1


	//   ....[135]....
        /*099c*/ 	.word	0x0000c160
        /*09a0*/ 	.word	0x00000002
        /*09a4*/ 	.word	0x00000070
        /*09a8*/ 	.short	0x010a
        /*09aa*/ 	.byte	0xff
	.zero		1


	//   ....[136]....
        /*09ac*/ 	.word	0x0000c1b0
        /*09b0*/ 	.word	0x00000015
        /*09b4*/ 	.word	0x00000070
        /*09b8*/ 	.short	0x010a
        /*09ba*/ 	.byte	0xff
	.zero		1


	//   ....[137]....
        /*09bc*/ 	.word	0x0000c200
        /*09c0*/ 	.word	0x00000000
        /*09c4*/ 	.word	0x00000070
        /*09c8*/ 	.short	0x010a
        /*09ca*/ 	.byte	0xff
	.zero		1


	//----- nvinfo : EIATTR_NUM_MBARRIERS
	.align		4
.L_47:
        /*09cc*/ 	.byte	0x03, 0x38
        /*09ce*/ 	.short	0x0022


	//----- nvinfo : EIATTR_EXIT_INSTR_OFFSETS
	.align		4
        /*09d0*/ 	.byte	0x04, 0x1c
        /*09d2*/ 	.short	(.L_49 - .L_48)


	//   ....[0]....
.L_48:
        /*09d4*/ 	.word	0x00003100


	//   ....[1]....
        /*09d8*/ 	.word	0x000035f0


	//   ....[2]....
        /*09dc*/ 	.word	0x00003650


	//   ....[3]....
        /*09e0*/ 	.word	0x00004de0


	//   ....[4]....
        /*09e4*/ 	.word	0x00006370


	//   ....[5]....
        /*09e8*/ 	.word	0x000063b0


	//   ....[6]....
        /*09ec*/ 	.word	0x0000b590


	//   ....[7]....
        /*09f0*/ 	.word	0x0000b600


	//   ....[8]....
        /*09f4*/ 	.word	0x0000b630


	//   ....[9]....
        /*09f8*/ 	.word	0x0000b6a0


	//----- nvinfo : EIATTR_MAX_THREADS
	.align		4
.L_49:
        /*09fc*/ 	.byte	0x04, 0x05
        /*09fe*/ 	.short	(.L_51 - .L_50)
.L_50:
        /*0a00*/ 	.word	0x00000100
        /*0a04*/ 	.word	0x00000001
        /*0a08*/ 	.word	0x00000001


	//----- nvinfo : EIATTR_CRS_STACK_SIZE
	.align		4
.L_51:
        /*0a0c*/ 	.byte	0x04, 0x1e
        /*0a0e*/ 	.short	(.L_53 - .L_52)
.L_52:
        /*0a10*/ 	.word	0x00000000


	//----- nvinfo : EIATTR_CBANK_PARAM_SIZE
	.align		4
.L_53:
        /*0a14*/ 	.byte	0x03, 0x19
        /*0a16*/ 	.short	0x0c00


	//----- nvinfo : EIATTR_PARAM_CBANK
	.align		4
        /*0a18*/ 	.byte	0x04, 0x0a
        /*0a1a*/ 	.short	(.L_55 - .L_54)
	.align		4
.L_54:
        /*0a1c*/ 	.word	index@(.nv.constant0._ZN7cutlass13device_kernelINS_4gemm6kernel13GemmUniversalIN4cute5tupleIJiiiiEEENS1_10collective13CollectiveMmaINS1_46MainloopSm100TmaUmmaWarpSpecializedBlockScaledILi7ELi2ELi2ENS5_IJNS4_1CILi2EEENSA_ILi4EEENSA_ILi1EEEEEEEENS5_IJNSA_ILi128EEENSA_ILi64EEENSA_ILi256EEEEEENS5_IJNS_12float_e2m1_tENS_13float_ue4m3_tEEEENS5_IJNS5_IJlSD_lEEENS4_6LayoutINS5_IJNS5_IJNS5_IJNSA_ILi32EEESC_EEEiEEENS5_IJNS5_IJNSA_ILi16EEESC_EEEiEEENS5_IJSD_iEEEEEENS5_IJSU_NS5_IJNS5_IJNSA_ILi0EEESD_EEENSA_ILi512EEEEEENS5_IJSX_iEEEEEEEEEEESM_S14_NS4_8TiledMMAINS4_8MMA_AtomIJNS4_17SM100_MMA_MXF4_SSISK_SK_fSL_Li128ELi64ELi16ELNS4_4UMMA5MajorE0ELS19_0ELNS18_7ScaleInE0ELS1A_0EEEEEENSO_INS5_IJSD_SD_SD_EEENS5_IJSX_SX_SX_EEEEENS5_IJNS4_10UnderscoreES1G_S1G_EEEEENS5_IJNS4_23SM90_TMA_LOAD_MULTICASTES1J_EEENS5_IJNS4_14ComposedLayoutINS4_7SwizzleILi3ELi4ELi3EEENS4_18smem_ptr_flag_bitsILi4EEENSO_INS5_IJNSA_ILi8EEESI_EEENS5_IJSI_SD_EEEEEEENSO_INS5_IJNS5_IJNS5_IJSQ_SD_EEEST_EEESD_NS5_IJSD_SC_EEEEEENS5_IJNS5_IJNS5_IJST_SZ_EEESY_EEESX_NS5_IJSC_SZ_EEEEEEEEEEEvNS4_8identityES1K_S24_vS25_EENS_8epilogue10collective18CollectiveEpilogueINS27_23Sm100TmaWarpSpecializedILi3ELi2ELi16ELb1ELb0EEEJNS5_IJSH_SH_SI_EEENS5_IJNSO_ISH_SD_EENSO_INS5_IJSS_SB_EEENS5_IJSD_SP_EEEEEEEENS_10bfloat16_tESN_S2I_SN_NS27_6fusion15FusionCallbacksIS2B_NS2J_17LinearCombinationIS2I_fS2I_fLNS_15FloatRoundStyleE2EEES2C_S2H_JEEENS4_5SM1004TMEM4LOAD26SM100_TMEM_LOAD_32dp32b16xENS4_13SM90_TMA_LOADENS1L_INS1M_ILi1ELi4ELi3EEENS1O_ILi16EEENSO_INS5_IJS1Q_SS_EEENS5_IJSS_SD_EEEEEEENS4_39AutoVectorizingCopyWithAssumedAlignmentILi128EEENS4_14SM90_TMA_STOREES2Z_S31_S31_EEEvvEEEEvNT_6ParamsE)
        /*0a20*/ 	.short	0x0380
        /*0a22*/ 	.short	0x0c00


	//----- nvinfo : EIATTR_SW_WAR
	.align		4
.L_55:
        /*0a24*/ 	.byte	0x04, 0x36
        /*0a26*/ 	.short	(.L_57 - .L_56)
.L_56:
        /*0a28*/ 	.word	0x00000008
.L_57:


//--------------------- .nv.callgraph             --------------------------
	.section	.nv.callgraph,"",@"SHT_CUDA_CALLGRAPH"
	.align	4
	.sectionentsize	8
	.align		4
        /*0000*/ 	.word	0x00000000
	.align		4
        /*0004*/ 	.word	0xffffffff
	.align		4
        /*0008*/ 	.word	index@(_ZN7cutlass13device_kernelINS_4gemm6kernel13GemmUniversalIN4cute5tupleIJiiiiEEENS1_10collective13CollectiveMmaINS1_46MainloopSm100TmaUmmaWarpSpecializedBlockScaledILi7ELi2ELi2ENS5_IJNS4_1CILi2EEENSA_ILi4EEENSA_ILi1EEEEEEEENS5_IJNSA_ILi128EEENSA_ILi64EEENSA_ILi256EEEEEENS5_IJNS_12float_e2m1_tENS_13float_ue4m3_tEEEENS5_IJNS5_IJlSD_lEEENS4_6LayoutINS5_IJNS5_IJNS5_IJNSA_ILi32EEESC_EEEiEEENS5_IJNS5_IJNSA_ILi16EEESC_EEEiEEENS5_IJSD_iEEEEEENS5_IJSU_NS5_IJNS5_IJNSA_ILi0EEESD_EEENSA_ILi512EEEEEENS5_IJSX_iEEEEEEEEEEESM_S14_NS4_8TiledMMAINS4_8MMA_AtomIJNS4_17SM100_MMA_MXF4_SSISK_SK_fSL_Li128ELi64ELi16ELNS4_4UMMA5MajorE0ELS19_0ELNS18_7ScaleInE0ELS1A_0EEEEEENSO_INS5_IJSD_SD_SD_EEENS5_IJSX_SX_SX_EEEEENS5_IJNS4_10UnderscoreES1G_S1G_EEEEENS5_IJNS4_23SM90_TMA_LOAD_MULTICASTES1J_EEENS5_IJNS4_14ComposedLayoutINS4_7SwizzleILi3ELi4ELi3EEENS4_18smem_ptr_flag_bitsILi4EEENSO_INS5_IJNSA_ILi8EEESI_EEENS5_IJSI_SD_EEEEEEENSO_INS5_IJNS5_IJNS5_IJSQ_SD_EEEST_EEESD_NS5_IJSD_SC_EEEEEENS5_IJNS5_IJNS5_IJST_SZ_EEESY_EEESX_NS5_IJSC_SZ_EEEEEEEEEEEvNS4_8identityES1K_S24_vS25_EENS_8epilogue10collective18CollectiveEpilogueINS27_23Sm100TmaWarpSpecializedILi3ELi2ELi16ELb1ELb0EEEJNS5_IJSH_SH_SI_EEENS5_IJNSO_ISH_SD_EENSO_INS5_IJSS_SB_EEENS5_IJSD_SP_EEEEEEEENS_10bfloat16_tESN_S2I_SN_NS27_6fusion15FusionCallbacksIS2B_NS2J_17LinearCombinationIS2I_fS2I_fLNS_15FloatRoundStyleE2EEES2C_S2H_JEEENS4_5SM1004TMEM4LOAD26SM100_TMEM_LOAD_32dp32b16xENS4_13SM90_TMA_LOADENS1L_INS1M_ILi1ELi4ELi3EEENS1O_ILi16EEENSO_INS5_IJS1Q_SS_EEENS5_IJSS_SD_EEEEEEENS4_39AutoVectorizingCopyWithAssumedAlignmentILi128EEENS4_14SM90_TMA_STOREES2Z_S31_S31_EEEvvEEEEvNT_6ParamsE)
	.align		4
        /*000c*/ 	.word	index@(__assertfail)
	.align		4
        /*0010*/ 	.word	0x00000000
	.align		4
        /*0014*/ 	.word	0xfffffffe
	.align		4
        /*0018*/ 	.word	0x00000000
	.align		4
        /*001c*/ 	.word	0xfffffffd
	.align		4
        /*0020*/ 	.word	0x00000000
	.align		4
        /*0024*/ 	.word	0xfffffffc


//--------------------- .nv.constant4             --------------------------
	.section	.nv.constant4,"a",@progbits
	.align	8
	.align		8
.nv.constant4:
        /*0000*/ 	.dword	__assertfail
	.align		8
        /*0008*/ 	.dword	__unnamed_1
	.align		8
        /*0010*/ 	.dword	__unnamed_2
	.align		8
        /*0018*/ 	.dword	_ZN40_INTERNAL_24b2378c_4_k_cu_f97e1830_156034cuda3std3__45__cpo5beginE
	.align		8
        /*0020*/ 	.dword	_ZN40_INTERNAL_24b2378c_4_k_cu_f97e1830_156034cuda3std3__45__cpo3endE
	.align		8
        /*0028*/ 	.dword	_ZN40_INTERNAL_24b2378c_4_k_cu_f97e1830_156034cuda3std3__45__cpo6cbeginE
	.align		8
        /*0030*/ 	.dword	_ZN40_INTERNAL_24b2378c_4_k_cu_f97e1830_156034cuda3std3__45__cpo4cendE
	.align		8
        /*0038*/ 	.dword	_ZN40_INTERNAL_24b2378c_4_k_cu_f97e1830_156034cuda3std3__442_GLOBAL__N__24b2378c_4_k_cu_f97e1830_156036ignoreE
	.align		8
        /*0040*/ 	.dword	_ZN40_INTERNAL_24b2378c_4_k_cu_f97e1830_156034cuda3std3__419piecewise_constructE
	.align		8
        /*0048*/ 	.dword	_ZN40_INTERNAL_24b2378c_4_k_cu_f97e1830_156034cuda3std3__48in_placeE
	.align		8
        /*0050*/ 	.dword	_ZN40_INTERNAL_24b2378c_4_k_cu_f97e1830_156034cuda3std6ranges3__45__cpo4swapE
	.align		8
        /*0058*/ 	.dword	_ZN40_INTERNAL_24b2378c_4_k_cu_f97e1830_156034cuda3std6ranges3__45__cpo9iter_moveE
	.align		8
        /*0060*/ 	.dword	_ZN40_INTERNAL_24b2378c_4_k_cu_f97e1830_156034cute7productE
	.align		8
        /*0068*/ 	.dword	_ZN40_INTERNAL_24b2378c_4_k_cu_f97e1830_156034cute1_E
	.align		8
        /*0070*/ 	.dword	$str$25
	.align		8
        /*0078*/ 	.dword	$str$26
	.align		8
        /*0080*/ 	.dword	$str$29
	.align		8
        /*0088*/ 	.dword	$str$30


//--------------------- .text._ZN7cutlass13device_kernelINS_4gemm6kernel13GemmUniversalIN4cute5tupleIJiiiiEEENS1_10collective13CollectiveMmaINS1_46MainloopSm100TmaUmmaWarpSpecializedBlockScaledILi7ELi2ELi2ENS5_IJNS4_1CILi2EEENSA_ILi4EEENSA_ILi1EEEEEEEENS5_IJNSA_ILi128EEENSA_ILi64EEENSA_ILi256EEEEEENS5_IJNS_12float_e2m1_tENS_13float_ue4m3_tEEEENS5_IJNS5_IJlSD_lEEENS4_6LayoutINS5_IJNS5_IJNS5_IJNSA_ILi32EEESC_EEEiEEENS5_IJNS5_IJNSA_ILi16EEESC_EEEiEEENS5_IJSD_iEEEEEENS5_IJSU_NS5_IJNS5_IJNSA_ILi0EEESD_EEENSA_ILi512EEEEEENS5_IJSX_iEEEEEEEEEEESM_S14_NS4_8TiledMMAINS4_8MMA_AtomIJNS4_17SM100_MMA_MXF4_SSISK_SK_fSL_Li128ELi64ELi16ELNS4_4UMMA5MajorE0ELS19_0ELNS18_7ScaleInE0ELS1A_0EEEEEENSO_INS5_IJSD_SD_SD_EEENS5_IJSX_SX_SX_EEEEENS5_IJNS4_10UnderscoreES1G_S1G_EEEEENS5_IJNS4_23SM90_TMA_LOAD_MULTICASTES1J_EEENS5_IJNS4_14ComposedLayoutINS4_7SwizzleILi3ELi4ELi3EEENS4_18smem_ptr_flag_bitsILi4EEENSO_INS5_IJNSA_ILi8EEESI_EEENS5_IJSI_SD_EEEEEEENSO_INS5_IJNS5_IJNS5_IJSQ_SD_EEEST_EEESD_NS5_IJSD_SC_EEEEEENS5_IJNS5_IJNS5_IJST_SZ_EEESY_EEESX_NS5_IJSC_SZ_EEEEEEEEEEEvNS4_8identityES1K_S24_vS25_EENS_8epilogue10collective18CollectiveEpilogueINS27_23Sm100TmaWarpSpecializedILi3ELi2ELi16ELb1ELb0EEEJNS5_IJSH_SH_SI_EEENS5_IJNSO_ISH_SD_EENSO_INS5_IJSS_SB_EEENS5_IJSD_SP_EEEEEEEENS_10bfloat16_tESN_S2I_SN_NS27_6fusion15FusionCallbacksIS2B_NS2J_17LinearCombinationIS2I_fS2I_fLNS_15FloatRoundStyleE2EEES2C_S2H_JEEENS4_5SM1004TMEM4LOAD26SM100_TMEM_LOAD_32dp32b16xENS4_13SM90_TMA_LOADENS1L_INS1M_ILi1ELi4ELi3EEENS1O_ILi16EEENSO_INS5_IJS1Q_SS_EEENS5_IJSS_SD_EEEEEEENS4_39AutoVectorizingCopyWithAssumedAlignmentILi128EEENS4_14SM90_TMA_STOREES2Z_S31_S31_EEEvvEEEEvNT_6ParamsE --------------------------
	.section	.text._ZN7cutlass13device_kernelINS_4gemm6kernel13GemmUniversalIN4cute5tupleIJiiiiEEENS1_10collective13CollectiveMmaINS1_46MainloopSm100TmaUmmaWarpSpecializedBlockScaledILi7ELi2ELi2ENS5_IJNS4_1CILi2EEENSA_ILi4EEENSA_ILi1EEEEEEEENS5_IJNSA_ILi128EEENSA_ILi64EEENSA_ILi256EEEEEENS5_IJNS_12float_e2m1_tENS_13float_ue4m3_tEEEENS5_IJNS5_IJlSD_lEEENS4_6LayoutINS5_IJNS5_IJNS5_IJNSA_ILi32EEESC_EEEiEEENS5_IJNS5_IJNSA_ILi16EEESC_EEEiEEENS5_IJSD_iEEEEEENS5_IJSU_NS5_IJNS5_IJNSA_ILi0EEESD_EEENSA_ILi512EEEEEENS5_IJSX_iEEEEEEEEEEESM_S14_NS4_8TiledMMAINS4_8MMA_AtomIJNS4_17SM100_MMA_MXF4_SSISK_SK_fSL_Li128ELi64ELi16ELNS4_4UMMA5MajorE0ELS19_0ELNS18_7ScaleInE0ELS1A_0EEEEEENSO_INS5_IJSD_SD_SD_EEENS5_IJSX_SX_SX_EEEEENS5_IJNS4_10UnderscoreES1G_S1G_EEEEENS5_IJNS4_23SM90_TMA_LOAD_MULTICASTES1J_EEENS5_IJNS4_14ComposedLayoutINS4_7SwizzleILi3ELi4ELi3EEENS4_18smem_ptr_flag_bitsILi4EEENSO_INS5_IJNSA_ILi8EEESI_EEENS5_IJSI_SD_EEEEEEENSO_INS5_IJNS5_IJNS5_IJSQ_SD_EEEST_EEESD_NS5_IJSD_SC_EEEEEENS5_IJNS5_IJNS5_IJST_SZ_EEESY_EEESX_NS5_IJSC_SZ_EEEEEEEEEEEvNS4_8identityES1K_S24_vS25_EENS_8epilogue10collective18CollectiveEpilogueINS27_23Sm100TmaWarpSpecializedILi3ELi2ELi16ELb1ELb0EEEJNS5_IJSH_SH_SI_EEENS5_IJNSO_ISH_SD_EENSO_INS5_IJSS_SB_EEENS5_IJSD_SP_EEEEEEEENS_10bfloat16_tESN_S2I_SN_NS27_6fusion15FusionCallbacksIS2B_NS2J_17LinearCombinationIS2I_fS2I_fLNS_15FloatRoundStyleE2EEES2C_S2H_JEEENS4_5SM1004TMEM4LOAD26SM100_TMEM_LOAD_32dp32b16xENS4_13SM90_TMA_LOADENS1L_INS1M_ILi1ELi4ELi3EEENS1O_ILi16EEENSO_INS5_IJS1Q_SS_EEENS5_IJSS_SD_EEEEEEENS4_39AutoVectorizingCopyWithAssumedAlignmentILi128EEENS4_14SM90_TMA_STOREES2Z_S31_S31_EEEvvEEEEvNT_6ParamsE,"ax",@progbits
	.align	128
.text._ZN7cutlass13device_kernelINS_4gemm6kernel13GemmUniversalIN4cute5tupleIJiiiiEEENS1_10collective13CollectiveMmaINS1_46MainloopSm100TmaUmmaWarpSpecializedBlockScaledILi7ELi2ELi2ENS5_IJNS4_1CILi2EEENSA_ILi4EEENSA_ILi1EEEEEEEENS5_IJNSA_ILi128EEENSA_ILi64EEENSA_ILi256EEEEEENS5_IJNS_12float_e2m1_tENS_13float_ue4m3_tEEEENS5_IJNS5_IJlSD_lEEENS4_6LayoutINS5_IJNS5_IJNS5_IJNSA_ILi32EEESC_EEEiEEENS5_IJNS5_IJNSA_ILi16EEESC_EEEiEEENS5_IJSD_iEEEEEENS5_IJSU_NS5_IJNS5_IJNSA_ILi0EEESD_EEENSA_ILi512EEEEEENS5_IJSX_iEEEEEEEEEEESM_S14_NS4_8TiledMMAINS4_8MMA_AtomIJNS4_17SM100_MMA_MXF4_SSISK_SK_fSL_Li128ELi64ELi16ELNS4_4UMMA5MajorE0ELS19_0ELNS18_7ScaleInE0ELS1A_0EEEEEENSO_INS5_IJSD_SD_SD_EEENS5_IJSX_SX_SX_EEEEENS5_IJNS4_10UnderscoreES1G_S1G_EEEEENS5_IJNS4_23SM90_TMA_LOAD_MULTICASTES1J_EEENS5_IJNS4_14ComposedLayoutINS4_7SwizzleILi3ELi4ELi3EEENS4_18smem_ptr_flag_bitsILi4EEENSO_INS5_IJNSA_ILi8EEESI_EEENS5_IJSI_SD_EEEEEEENSO_INS5_IJNS5_IJNS5_IJSQ_SD_EEEST_EEESD_NS5_IJSD_SC_EEEEEENS5_IJNS5_IJNS5_IJST_SZ_EEESY_EEESX_NS5_IJSC_SZ_EEEEEEEEEEEvNS4_8identityES1K_S24_vS25_EENS_8epilogue10collective18CollectiveEpilogueINS27_23Sm100TmaWarpSpecializedILi3ELi2ELi16ELb1ELb0EEEJNS5_IJSH_SH_SI_EEENS5_IJNSO_ISH_SD_EENSO_INS5_IJSS_SB_EEENS5_IJSD_SP_EEEEEEEENS_10bfloat16_tESN_S2I_SN_NS27_6fusion15FusionCallbacksIS2B_NS2J_17LinearCombinationIS2I_fS2I_fLNS_15FloatRoundStyleE2EEES2C_S2H_JEEENS4_5SM1004TMEM4LOAD26SM100_TMEM_LOAD_32dp32b16xENS4_13SM90_TMA_LOADENS1L_INS1M_ILi1ELi4ELi3EEENS1O_ILi16EEENSO_INS5_IJS1Q_SS_EEENS5_IJSS_SD_EEEEEEENS4_39AutoVectorizingCopyWithAssumedAlignmentILi128EEENS4_14SM90_TMA_STOREES2Z_S31_S31_EEEvvEEEEvNT_6ParamsE:
        .type           _ZN7cutlass13device_kernelINS_4gemm6kernel13GemmUniversalIN4cute5tupleIJiiiiEEENS1_10collective13CollectiveMmaINS1_46MainloopSm100TmaUmmaWarpSpecializedBlockScaledILi7ELi2ELi2ENS5_IJNS4_1CILi2EEENSA_ILi4EEENSA_ILi1EEEEEEEENS5_IJNSA_ILi128EEENSA_ILi64EEENSA_ILi256EEEEEENS5_IJNS_12float_e2m1_tENS_13float_ue4m3_tEEEENS5_IJNS5_IJlSD_lEEENS4_6LayoutINS5_IJNS5_IJNS5_IJNSA_ILi32EEESC_EEEiEEENS5_IJNS5_IJNSA_ILi16EEESC_EEEiEEENS5_IJSD_iEEEEEENS5_IJSU_NS5_IJNS5_IJNSA_ILi0EEESD_EEENSA_ILi512EEEEEENS5_IJSX_iEEEEEEEEEEESM_S14_NS4_8TiledMMAINS4_8MMA_AtomIJNS4_17SM100_MMA_MXF4_SSISK_SK_fSL_Li128ELi64ELi16ELNS4_4UMMA5MajorE0ELS19_0ELNS18_7ScaleInE0ELS1A_0EEEEEENSO_INS5_IJSD_SD_SD_EEENS5_IJSX_SX_SX_EEEEENS5_IJNS4_10UnderscoreES1G_S1G_EEEEENS5_IJNS4_23SM90_TMA_LOAD_MULTICASTES1J_EEENS5_IJNS4_14ComposedLayoutINS4_7SwizzleILi3ELi4ELi3EEENS4_18smem_ptr_flag_bitsILi4EEENSO_INS5_IJNSA_ILi8EEESI_EEENS5_IJSI_SD_EEEEEEENSO_INS5_IJNS5_IJNS5_IJSQ_SD_EEEST_EEESD_NS5_IJSD_SC_EEEEEENS5_IJNS5_IJNS5_IJST_SZ_EEESY_EEESX_NS5_IJSC_SZ_EEEEEEEEEEEvNS4_8identityES1K_S24_vS25_EENS_8epilogue10collective18CollectiveEpilogueINS27_23Sm100TmaWarpSpecializedILi3ELi2ELi16ELb1ELb0EEEJNS5_IJSH_SH_SI_EEENS5_IJNSO_ISH_SD_EENSO_INS5_IJSS_SB_EEENS5_IJSD_SP_EEEEEEEENS_10bfloat16_tESN_S2I_SN_NS27_6fusion15FusionCallbacksIS2B_NS2J_17LinearCombinationIS2I_fS2I_fLNS_15FloatRoundStyleE2EEES2C_S2H_JEEENS4_5SM1004TMEM4LOAD26SM100_TMEM_LOAD_32dp32b16xENS4_13SM90_TMA_LOADENS1L_INS1M_ILi1ELi4ELi3EEENS1O_ILi16EEENSO_INS5_IJS1Q_SS_EEENS5_IJSS_SD_EEEEEEENS4_39AutoVectorizingCopyWithAssumedAlignmentILi128EEENS4_14SM90_TMA_STOREES2Z_S31_S31_EEEvvEEEEvNT_6ParamsE,@function
        .size           _ZN7cutlass13device_kernelINS_4gemm6kernel13GemmUniversalIN4cute5tupleIJiiiiEEENS1_10collective13CollectiveMmaINS1_46MainloopSm100TmaUmmaWarpSpecializedBlockScaledILi7ELi2ELi2ENS5_IJNS4_1CILi2EEENSA_ILi4EEENSA_ILi1EEEEEEEENS5_IJNSA_ILi128EEENSA_ILi64EEENSA_ILi256EEEEEENS5_IJNS_12float_e2m1_tENS_13float_ue4m3_tEEEENS5_IJNS5_IJlSD_lEEENS4_6LayoutINS5_IJNS5_IJNS5_IJNSA_ILi32EEESC_EEEiEEENS5_IJNS5_IJNSA_ILi16EEESC_EEEiEEENS5_IJSD_iEEEEEENS5_IJSU_NS5_IJNS5_IJNSA_ILi0EEESD_EEENSA_ILi512EEEEEENS5_IJSX_iEEEEEEEEEEESM_S14_NS4_8TiledMMAINS4_8MMA_AtomIJNS4_17SM100_MMA_MXF4_SSISK_SK_fSL_Li128ELi64ELi16ELNS4_4UMMA5MajorE0ELS19_0ELNS18_7ScaleInE0ELS1A_0EEEEEENSO_INS5_IJSD_SD_SD_EEENS5_IJSX_SX_SX_EEEEENS5_IJNS4_10UnderscoreES1G_S1G_EEEEENS5_IJNS4_23SM90_TMA_LOAD_MULTICASTES1J_EEENS5_IJNS4_14ComposedLayoutINS4_7SwizzleILi3ELi4ELi3EEENS4_18smem_ptr_flag_bitsILi4EEENSO_INS5_IJNSA_ILi8EEESI_EEENS5_IJSI_SD_EEEEEEENSO_INS5_IJNS5_IJNS5_IJSQ_SD_EEEST_EEESD_NS5_IJSD_SC_EEEEEENS5_IJNS5_IJNS5_IJST_SZ_EEESY_EEESX_NS5_IJSC_SZ_EEEEEEEEEEEvNS4_8identityES1K_S24_vS25_EENS_8epilogue10collective18CollectiveEpilogueINS27_23Sm100TmaWarpSpecializedILi3ELi2ELi16ELb1ELb0EEEJNS5_IJSH_SH_SI_EEENS5_IJNSO_ISH_SD_EENSO_INS5_IJSS_SB_EEENS5_IJSD_SP_EEEEEEEENS_10bfloat16_tESN_S2I_SN_NS27_6fusion15FusionCallbacksIS2B_NS2J_17LinearCombinationIS2I_fS2I_fLNS_15FloatRoundStyleE2EEES2C_S2H_JEEENS4_5SM1004TMEM4LOAD26SM100_TMEM_LOAD_32dp32b16xENS4_13SM90_TMA_LOADENS1L_INS1M_ILi1ELi4ELi3EEENS1O_ILi16EEENSO_INS5_IJS1Q_SS_EEENS5_IJSS_SD_EEEEEEENS4_39AutoVectorizingCopyWithAssumedAlignmentILi128EEENS4_14SM90_TMA_STOREES2Z_S31_S31_EEEvvEEEEvNT_6ParamsE,(.L_x_204 - _ZN7cutlass13device_kernelINS_4gemm6kernel13GemmUniversalIN4cute5tupleIJiiiiEEENS1_10collective13CollectiveMmaINS1_46MainloopSm100TmaUmmaWarpSpecializedBlockScaledILi7ELi2ELi2ENS5_IJNS4_1CILi2EEENSA_ILi4EEENSA_ILi1EEEEEEEENS5_IJNSA_ILi128EEENSA_ILi64EEENSA_ILi256EEEEEENS5_IJNS_12float_e2m1_tENS_13float_ue4m3_tEEEENS5_IJNS5_IJlSD_lEEENS4_6LayoutINS5_IJNS5_IJNS5_IJNSA_ILi32EEESC_EEEiEEENS5_IJNS5_IJNSA_ILi16EEESC_EEEiEEENS5_IJSD_iEEEEEENS5_IJSU_NS5_IJNS5_IJNSA_ILi0EEESD_EEENSA_ILi512EEEEEENS5_IJSX_iEEEEEEEEEEESM_S14_NS4_8TiledMMAINS4_8MMA_AtomIJNS4_17SM100_MMA_MXF4_SSISK_SK_fSL_Li128ELi64ELi16ELNS4_4UMMA5MajorE0ELS19_0ELNS18_7ScaleInE0ELS1A_0EEEEEENSO_INS5_IJSD_SD_SD_EEENS5_IJSX_SX_SX_EEEEENS5_IJNS4_10UnderscoreES1G_S1G_EEEEENS5_IJNS4_23SM90_TMA_LOAD_MULTICASTES1J_EEENS5_IJNS4_14ComposedLayoutINS4_7SwizzleILi3ELi4ELi3EEENS4_18smem_ptr_flag_bitsILi4EEENSO_INS5_IJNSA_ILi8EEESI_EEENS5_IJSI_SD_EEEEEEENSO_INS5_IJNS5_IJNS5_IJSQ_SD_EEEST_EEESD_NS5_IJSD_SC_EEEEEENS5_IJNS5_IJNS5_IJST_SZ_EEESY_EEESX_NS5_IJSC_SZ_EEEEEEEEEEEvNS4_8identityES1K_S24_vS25_EENS_8epilogue10collective18CollectiveEpilogueINS27_23Sm100TmaWarpSpecializedILi3ELi2ELi16ELb1ELb0EEEJNS5_IJSH_SH_SI_EEENS5_IJNSO_ISH_SD_EENSO_INS5_IJSS_SB_EEENS5_IJSD_SP_EEEEEEEENS_10bfloat16_tESN_S2I_SN_NS27_6fusion15FusionCallbacksIS2B_NS2J_17LinearCombinationIS2I_fS2I_fLNS_15FloatRoundStyleE2EEES2C_S2H_JEEENS4_5SM1004TMEM4LOAD26SM100_TMEM_LOAD_32dp32b16xENS4_13SM90_TMA_LOADENS1L_INS1M_ILi1ELi4ELi3EEENS1O_ILi16EEENSO_INS5_IJS1Q_SS_EEENS5_IJSS_SD_EEEEEEENS4_39AutoVectorizingCopyWithAssumedAlignmentILi128EEENS4_14SM90_TMA_STOREES2Z_S31_S31_EEEvvEEEEvNT_6ParamsE)
        .other          _ZN7cutlass13device_kernelINS_4gemm6kernel13GemmUniversalIN4cute5tupleIJiiiiEEENS1_10collective13CollectiveMmaINS1_46MainloopSm100TmaUmmaWarpSpecializedBlockScaledILi7ELi2ELi2ENS5_IJNS4_1CILi2EEENSA_ILi4EEENSA_ILi1EEEEEEEENS5_IJNSA_ILi128EEENSA_ILi64EEENSA_ILi256EEEEEENS5_IJNS_12float_e2m1_tENS_13float_ue4m3_tEEEENS5_IJNS5_IJlSD_lEEENS4_6LayoutINS5_IJNS5_IJNS5_IJNSA_ILi32EEESC_EEEiEEENS5_IJNS5_IJNSA_ILi16EEESC_EEEiEEENS5_IJSD_iEEEEEENS5_IJSU_NS5_IJNS5_IJNSA_ILi0EEESD_EEENSA_ILi512EEEEEENS5_IJSX_iEEEEEEEEEEESM_S14_NS4_8TiledMMAINS4_8MMA_AtomIJNS4_17SM100_MMA_MXF4_SSISK_SK_fSL_Li128ELi64ELi16ELNS4_4UMMA5MajorE0ELS19_0ELNS18_7ScaleInE0ELS1A_0EEEEEENSO_INS5_IJSD_SD_SD_EEENS5_IJSX_SX_SX_EEEEENS5_IJNS4_10UnderscoreES1G_S1G_EEEEENS5_IJNS4_23SM90_TMA_LOAD_MULTICASTES1J_EEENS5_IJNS4_14ComposedLayoutINS4_7SwizzleILi3ELi4ELi3EEENS4_18smem_ptr_flag_bitsILi4EEENSO_INS5_IJNSA_ILi8EEESI_EEENS5_IJSI_SD_EEEEEEENSO_INS5_IJNS5_IJNS5_IJSQ_SD_EEEST_EEESD_NS5_IJSD_SC_EEEEEENS5_IJNS5_IJNS5_IJST_SZ_EEESY_EEESX_NS5_IJSC_SZ_EEEEEEEEEEEvNS4_8identityES1K_S24_vS25_EENS_8epilogue10collective18CollectiveEpilogueINS27_23Sm100TmaWarpSpecializedILi3ELi2ELi16ELb1ELb0EEEJNS5_IJSH_SH_SI_EEENS5_IJNSO_ISH_SD_EENSO_INS5_IJSS_SB_EEENS5_IJSD_SP_EEEEEEEENS_10bfloat16_tESN_S2I_SN_NS27_6fusion15FusionCallbacksIS2B_NS2J_17LinearCombinationIS2I_fS2I_fLNS_15FloatRoundStyleE2EEES2C_S2H_JEEENS4_5SM1004TMEM4LOAD26SM100_TMEM_LOAD_32dp32b16xENS4_13SM90_TMA_LOADENS1L_INS1M_ILi1ELi4ELi3EEENS1O_ILi16EEENSO_INS5_IJS1Q_SS_EEENS5_IJSS_SD_EEEEEEENS4_39AutoVectorizingCopyWithAssumedAlignmentILi128EEENS4_14SM90_TMA_STOREES2Z_S31_S31_EEEvvEEEEvNT_6ParamsE,@"STO_CUDA_ENTRY STV_DEFAULT"
_ZN7cutlass13device_kernelINS_4gemm6kernel13GemmUniversalIN4cute5tupleIJiiiiEEENS1_10collective13CollectiveMmaINS1_46MainloopSm100TmaUmmaWarpSpecializedBlockScaledILi7ELi2ELi2ENS5_IJNS4_1CILi2EEENSA_ILi4EEENSA_ILi1EEEEEEEENS5_IJNSA_ILi128EEENSA_ILi64EEENSA_ILi256EEEEEENS5_IJNS_12float_e2m1_tENS_13float_ue4m3_tEEEENS5_IJNS5_IJlSD_lEEENS4_6LayoutINS5_IJNS5_IJNS5_IJNSA_ILi32EEESC_EEEiEEENS5_IJNS5_IJNSA_ILi16EEESC_EEEiEEENS5_IJSD_iEEEEEENS5_IJSU_NS5_IJNS5_IJNSA_ILi0EEESD_EEENSA_ILi512EEEEEENS5_IJSX_iEEEEEEEEEEESM_S14_NS4_8TiledMMAINS4_8MMA_AtomIJNS4_17SM100_MMA_MXF4_SSISK_SK_fSL_Li128ELi64ELi16ELNS4_4UMMA5MajorE0ELS19_0ELNS18_7ScaleInE0ELS1A_0EEEEEENSO_INS5_IJSD_SD_SD_EEENS5_IJSX_SX_SX_EEEEENS5_IJNS4_10UnderscoreES1G_S1G_EEEEENS5_IJNS4_23SM90_TMA_LOAD_MULTICASTES1J_EEENS5_IJNS4_14ComposedLayoutINS4_7SwizzleILi3ELi4ELi3EEENS4_18smem_ptr_flag_bitsILi4EEENSO_INS5_IJNSA_ILi8EEESI_EEENS5_IJSI_SD_EEEEEEENSO_INS5_IJNS5_IJNS5_IJSQ_SD_EEEST_EEESD_NS5_IJSD_SC_EEEEEENS5_IJNS5_IJNS5_IJST_SZ_EEESY_EEESX_NS5_IJSC_SZ_EEEEEEEEEEEvNS4_8identityES1K_S24_vS25_EENS_8epilogue10collective18CollectiveEpilogueINS27_23Sm100TmaWarpSpecializedILi3ELi2ELi16ELb1ELb0EEEJNS5_IJSH_SH_SI_EEENS5_IJNSO_ISH_SD_EENSO_INS5_IJSS_SB_EEENS5_IJSD_SP_EEEEEEEENS_10bfloat16_tESN_S2I_SN_NS27_6fusion15FusionCallbacksIS2B_NS2J_17LinearCombinationIS2I_fS2I_fLNS_15FloatRoundStyleE2EEES2C_S2H_JEEENS4_5SM1004TMEM4LOAD26SM100_TMEM_LOAD_32dp32b16xENS4_13SM90_TMA_LOADENS1L_INS1M_ILi1ELi4ELi3EEENS1O_ILi16EEENSO_INS5_IJS1Q_SS_EEENS5_IJSS_SD_EEEEEEENS4_39AutoVectorizingCopyWithAssumedAlignmentILi128EEENS4_14SM90_TMA_STOREES2Z_S31_S31_EEEvvEEEEvNT_6ParamsE:
[----:B------:R-:W1:Y:S01]  /*0000*/  LDC R1, c[0x0][0x37c] ;  /* 0x0000df00ff017b82 */ /* 0x000e620000000800 */
[----:B------:R-:W2:Y:S01]  /*0010*/  S2R R85, SR_TID.X ;  /* 0x0000000000557919 */ /* 0x000ea20000002100 */
[----:B------:R-:W3:Y:S01]  /*0020*/  LDCU.64 UR12, c[0x0][0xc90] ;  /* 0x00019200ff0c77ac */ /* 0x000ee20008000a00 */
[----:B------:R-:W-:Y:S02]  /*0030*/  PRMT R89, RZ, 0x7610, R89 ;  /* 0x00007610ff597816 */ /* 0x000fe40000000059 */
[----:B------:R-:W-:Y:S02]  /*0040*/  ELECT P4, URZ, PT ;  /* 0x0000000000ff782f */ /* 0x000fe40003880000 */
[----:B---3--:R-:W-:-:S04]  /*0050*/  ISETP.NE.U32.AND P0, PT, RZ, UR12, PT ;  /* 0x0000000cff007c0c */ /* 0x008fc8000bf05070 */
[----:B------:R-:W-:Y:S02]  /*0060*/  ISETP.NE.AND.EX P1, PT, RZ, UR13, PT, P0 ;  /* 0x0000000dff007c0c */ /* 0x000fe4000bf25300 */
[----:B--2---:R-:W-:-:S05]  /*0070*/  SHF.R.U32.HI R90, RZ, 0x5, R85 ;  /* 0x00000005ff5a7819 */ /* 0x004fca0000011655 */
[----:B------:R-:W2:Y:S02]  /*0080*/  SHFL.IDX PT, R0, R90, RZ, 0x1f ;  /* 0x00001fff5a007589 */ /* 0x000ea400000e0000 */
[----:B--2---:R-:W-:-:S04]  /*0090*/  R2UR UR24, R0 ;  /* 0x00000000001872ca */ /* 0x004fc800000e0000 */
[----:B-1----:R-:W-:Y:S05]  /*00a0*/  @P1 BRA `(.L_x_0) ;  /* 0x0000000000301947 */ /* 0x002fea0003800000 */
[----:B------:R-:W1:Y:S02]  /*00b0*/  LDCU.64 UR4, c[0x0][0xc88] ;  /* 0x00019100ff0477ac */ /* 0x000e640008000a00 */
[----:B-1----:R-:W-:-:S04]  /*00c0*/  UISETP.NE.U32.AND UP0, UPT, UR4, URZ, UPT ;  /* 0x000000ff0400728c */ /* 0x002fc8000bf05070 */
[----:B------:R-:W-:-:S09]  /*00d0*/  UISETP.NE.AND.EX UP0, UPT, UR5, URZ, UPT, UP0 ;  /* 0x000000ff0500728c */ /* 0x000fd2000bf05300 */
[----:B------:R-:W-:Y:S05]  /*00e0*/  BRA.U !UP0, `(.L_x_1) ;  /* 0x0000000108147547 */ /* 0x000fea000b800000 */
[----:B------:R-:W1:Y:S01]  /*00f0*/  LDC.64 R2, c[0x0][0xc88] ;  /* 0x00032200ff027b82 */ /* 0x000e620000000a00 */
[----:B------:R-:W1:Y:S02]  /*0100*/  LDCU.64 UR4, c[0x0][0x358] ;  /* 0x00006b00ff0477ac */ /* 0x000e640008000a00 */
[----:B-1----:R1:W5:Y:S01]  /*0110*/  LDG.E R45, desc[UR4][R2.64] ;  /* 0x00000004022d7981 */ /* 0x002362000c1e1900 */
[----:B------:R-:W-:Y:S01]  /*0120*/  HFMA2 R89, -RZ, RZ, 0, 5.9604644775390625e-08 ;  /* 0x00000001ff597431 */ /* 0x000fe200000001ff */
[----:B------:R-:W-:Y:S05]  /*0130*/  BRA `(.L_x_0) ;  /* 0x00000000000c7947 */ /* 0x000fea0003800000 */
.L_x_1:
[----:B------:R-:W1:Y:S01]  /*0140*/  LDCU UR4, c[0x0][0xc80] ;  /* 0x00019000ff0477ac */ /* 0x000e620008000800 */
[----:B------:R-:W-:Y:S01]  /*0150*/  HFMA2 R89, -RZ, RZ, 0, 5.9604644775390625e-08 ;  /* 0x00000001ff597431 */ /* 0x000fe200000001ff */
[----:B-1----:R-:W-:-:S07]  /*0160*/  MOV R45, UR4 ;  /* 0x00000004002d7c02 */ /* 0x002fce0008000f00 */
.L_x_0:
[----:B------:R-:W2:Y:S02]  /*0170*/  LDCU.64 UR4, c[0x0][0xcb0] ;  /* 0x00019600ff0477ac */ /* 0x000ea40008000a00 */
[----:B--2---:R-:W-:-:S04]  /*0180*/  UISETP.NE.U32.AND UP0, UPT, UR4, URZ, UPT ;  /* 0x000000ff0400728c */ /* 0x004fc8000bf05070 */
[----:B------:R-:W-:-:S09]  /*0190*/  UISETP.NE.AND.EX UP0, UPT, UR5, URZ, UPT, UP0 ;  /* 0x000000ff0500728c */ /* 0x000fd2000bf05300 */
[----:B------:R-:W-:Y:S05]  /*01a0*/  BRA.U UP0, `(.L_x_2) ;  /* 0x0000000100287547 */ /* 0x000fea000b800000 */
[----:B------:R-:W2:Y:S02]  /*01b0*/  LDCU.64 UR4, c[0x0][0xca8] ;  /* 0x00019500ff0477ac */ /* 0x000ea40008000a00 */
[----:B--2---:R-:W-:-:S04]  /*01c0*/  UISETP.NE.U32.AND UP0, UPT, UR4, URZ, UPT ;  /* 0x000000ff0400728c */ /* 0x004fc8000bf05070 */
[----:B------:R-:W-:-:S09]  /*01d0*/  UISETP.NE.AND.EX UP0, UPT, UR5, URZ, UPT, UP0 ;  /* 0x000000ff0500728c */ /* 0x000fd2000bf05300 */
[----:B------:R-:W-:Y:S05]  /*01e0*/  BRA.U !UP0, `(.L_x_3) ;  /* 0x0000000108107547 */ /* 0x000fea000b800000 */
[----:B-1----:R-:W1:Y:S01]  /*01f0*/  LDC.64 R2, c[0x0][0xca8] ;  /* 0x00032a00ff027b82 */ /* 0x002e620000000a00 */
[----:B------:R-:W1:Y:S02]  /*0200*/  LDCU.64 UR4, c[0x0][0x358] ;  /* 0x00006b00ff0477ac */ /* 0x000e640008000a00 */
[----:B-1----:R2:W5:Y:S01]  /*0210*/  LDG.E R43, desc[UR4][R2.64] ;  /* 0x00000004022b7981 */ /* 0x002562000c1e1900 */
[----:B------:R-:W-:Y:S05]  /*0220*/  BRA `(.L_x_2) ;  /* 0x0000000000087947 */ /* 0x000fea0003800000 */
.L_x_3:
[----:B------:R-:W2:Y:S02]  /*0230*/  LDCU UR4, c[0x0][0xca0] ;  /* 0x00019400ff0477ac */ /* 0x000ea40008000800 */
[----:B--2---:R-:W-:Y:S02]  /*0240*/  MOV R43, UR4 ;  /* 0x00000004002b7c02 */ /* 0x004fe40008000f00 */
.L_x_2:
[----:B------:R-:W-:Y:S01]  /*0250*/  IMAD.U32 R0, RZ, RZ, UR24 ;  /* 0x00000018ff007e24 */ /* 0x000fe2000f8e00ff */
[----:B------:R-:W-:Y:S04]  /*0260*/  BSSY.RECONVERGENT B0, `(.L_x_4) ;  /* 0x0000012000007945 */ /* 0x000fe80003800200 */
[C---:B------:R-:W-:Y:S02]  /*0270*/  ISETP.NE.OR P2, PT, R0.reuse, 0x1, !P4 ;  /* 0x000000010000780c */ /* 0x040fe40006745670 */
[----:B------:R-:W-:-:S11]  /*0280*/  ISETP.NE.OR P1, PT, R0, 0x3, !P4 ;  /* 0x000000030000780c */ /* 0x000fd60006725670 */
[----:B------:R-:W-:Y:S05]  /*0290*/  @P2 BRA `(.L_x_5) ;  /* 0x0000000000382947 */ /* 0x000fea0003800000 */
[----:B------:R-:W3:Y:S02]  /*02a0*/  LDCU.64 UR4, c[0x0][0x348] ;  /* 0x00006900ff0477ac */ /* 0x000ee40008000a00 */
[----:B---3--:R-:W-:Y:S02]  /*02b0*/  UIADD3 UR10, UP3, UPT, UR4, 0x80, URZ ;  /* 0x00000080040a7890 */ /* 0x008fe4000ff7e0ff */
[----:B------:R-:W-:Y:S02]  /*02c0*/  UIADD3 UR8, UP2, UPT, UR4, 0x180, URZ ;  /* 0x0000018004087890 */ /* 0x000fe4000ff5e0ff */
[----:B------:R-:W-:Y:S02]  /*02d0*/  UIADD3 UR6, UP1, UPT, UR4, 0x280, URZ ;  /* 0x0000028004067890 */ /* 0x000fe4000ff3e0ff */
[----:B------:R-:W-:Y:S02]  /*02e0*/  UIADD3 UR4, UP0, UPT, UR4, 0x380, URZ ;  /* 0x0000038004047890 */ /* 0x000fe4000ff1e0ff */
[----:B------:R-:W-:-:S02]  /*02f0*/  UIADD3.X UR11, UPT, UPT, URZ, UR5, URZ, UP3, !UPT ;  /* 0x00000005ff0b7290 */ /* 0x000fc40009ffe4ff */
[----:B------:R-:W-:Y:S02]  /*0300*/  UIADD3.X UR9, UPT, UPT, URZ, UR5, URZ, UP2, !UPT ;  /* 0x00000005ff097290 */ /* 0x000fe400097fe4ff */
[----:B------:R-:W-:Y:S02]  /*0310*/  UIADD3.X UR7, UPT, UPT, URZ, UR5, URZ, UP1, !UPT ;  /* 0x00000005ff077290 */ /* 0x000fe40008ffe4ff */
[----:B------:R-:W-:-:S03]  /*0320*/  UIADD3.X UR5, UPT, UPT, URZ, UR5, URZ, UP0, !UPT ;  /* 0x00000005ff057290 */ /* 0x000fc600087fe4ff */
[----:B------:R3:W-:Y:S02]  /*0330*/  UTMACCTL.PF [UR10] ;  /* 0x000000000a0079b9 */ /* 0x0007e40008040000 */
[----:B------:R3:W-:Y:S02]  /*0340*/  UTMACCTL.PF [UR8] ;  /* 0x00000000080079b9 */ /* 0x0007e40008040000 */
[----:B------:R3:W-:Y:S02]  /*0350*/  UTMACCTL.PF [UR6] ;  /* 0x00000000060079b9 */ /* 0x0007e40008040000 */
[----:B------:R3:W-:Y:S02]  /*0360*/  UTMACCTL.PF [UR4] ;  /* 0x00000000040079b9 */ /* 0x0007e40008040000 */
[----:B---3--:R-:W-:Y:S01]  /*0370*/  NOP ;  /* 0x0000000000007918 */ /* 0x008fe20000000000 */
.L_x_5:
[----:B------:R-:W-:Y:S05]  /*0380*/  BSYNC.RECONVERGENT B0 ;  /* 0x0000000000007941 */ /* 0x000fea0003800200 */
.L_x_4:
[----:B------:R-:W-:Y:S04]  /*0390*/  BSSY.RECONVERGENT B0, `(.L_x_6) ;  /* 0x000000a000007945 */ /* 0x000fe80003800200 */
[----:B------:R-:W-:Y:S05]  /*03a0*/  @P1 BRA `(.L_x_7) ;  /* 0x0000000000201947 */ /* 0x000fea0003800000 */
[----:B------:R-:W3:Y:S02]  /*03b0*/  LDCU.64 UR4, c[0x0][0x348] ;  /* 0x00006900ff0477ac */ /* 0x000ee40008000a00 */
[----:B---3--:R-:W-:Y:S02]  /*03c0*/  UIADD3 UR6, UP1, UPT, UR4, 0x980, URZ ;  /* 0x0000098004067890 */ /* 0x008fe4000ff3e0ff */
[----:B------:R-:W-:Y:S02]  /*03d0*/  UIADD3 UR4, UP0, UPT, UR4, 0xa80, URZ ;  /* 0x00000a8004047890 */ /* 0x000fe4000ff1e0ff */
[----:B------:R-:W-:Y:S02]  /*03e0*/  UIADD3.X UR7, UPT, UPT, URZ, UR5, URZ, UP1, !UPT ;  /* 0x00000005ff077290 */ /* 0x000fe40008ffe4ff */
[----:B------:R-:W-:-:S07]  /*03f0*/  UIADD3.X UR5, UPT, UPT, URZ, UR5, URZ, UP0, !UPT ;  /* 0x00000005ff057290 */ /* 0x000fce00087fe4ff */
[----:B------:R3:W-:Y:S02]  /*0400*/  UTMACCTL.PF [UR6] ;  /* 0x00000000060079b9 */ /* 0x0007e40008040000 */
[----:B------:R3:W-:Y:S02]  /*0410*/  UTMACCTL.PF [UR4] ;  /* 0x00000000040079b9 */ /* 0x0007e40008040000 */
[----:B---3--:R-:W-:Y:S01]  /*0420*/  NOP ;  /* 0x0000000000007918 */ /* 0x008fe20000000000 */
.L_x_7:
[----:B------:R-:W-:Y:S05]  /*0430*/  BSYNC.RECONVERGENT B0 ;  /* 0x0000000000007941 */ /* 0x000fea0003800200 */
.L_x_6:
[----:B------:R-:W3:Y:S01]  /*0440*/  LDCU.64 UR4, c[0x0][0xc88] ;  /* 0x00019100ff0477ac */ /* 0x000ee20008000a00 */
[----:B------:R-:W-:Y:S01]  /*0450*/  ISETP.NE.AND.EX P0, PT, RZ, UR13, PT, P0 ;  /* 0x0000000dff007c0c */ /* 0x000fe2000bf05300 */
[----:B------:R-:W-:Y:S01]  /*0460*/  UPLOP3.LUT UP5, UPT, UPT, UPT, UPT, 0x80, 0x8 ;  /* 0x000000000008789c */ /* 0x000fe20003faf070 */
[----:B---3--:R-:W-:-:S04]  /*0470*/  ISETP.NE.U32.AND P1, PT, RZ, UR4, PT ;  /* 0x00000004ff007c0c */ /* 0x008fc8000bf25070 */
[----:B------:R-:W-:-:S13]  /*0480*/  ISETP.NE.AND.EX P1, PT, RZ, UR5, PT, P1 ;  /* 0x00000005ff007c0c */ /* 0x000fda000bf25310 */
[----:B------:R-:W-:Y:S05]  /*0490*/  @P1 BRA P0, `(.L_x_8) ;  /* 0x0000000000281947 */ /* 0x000fea0000000000 */
[----:B------:R-:W-:Y:S01]  /*04a0*/  UISETP.NE.U32.AND UP0, UPT, UR12, URZ, UPT ;  /* 0x000000ff0c00728c */ /* 0x000fe2000bf05070 */
[----:B-----5:R-:W-:Y:S01]  /*04b0*/  FSETP.NEU.AND P0, PT, R45, RZ, PT ;  /* 0x000000ff2d00720b */ /* 0x020fe20003f0d000 */
[----:B------:R-:W-:Y:S02]  /*04c0*/  UISETP.NE.U32.AND UP2, UPT, UR4, URZ, UPT ;  /* 0x000000ff0400728c */ /* 0x000fe4000bf45070 */
[----:B------:R-:W-:Y:S02]  /*04d0*/  UISETP.NE.AND.EX UP1, UPT, UR13, URZ, UPT, UP0 ;  /* 0x000000ff0d00728c */ /* 0x000fe4000bf25300 */
[----:B------:R-:W-:-:S04]  /*04e0*/  UISETP.NE.AND.EX UP0, UPT, UR5, URZ, UPT, UP2 ;  /* 0x000000ff0500728c */ /* 0x000fc8000bf05320 */
[----:B------:R-:W-:-:S04]  /*04f0*/  USEL UR4, URZ, 0xffffffff, UP0 ;  /* 0xffffffffff047887 */ /* 0x000fc80008000000 */
[----:B------:R-:W-:Y:S01]  /*0500*/  VOTEU.ANY UP0, P0 ;  /* 0x0000000000ff7886 */ /* 0x000fe20000000100 */
[----:B------:R-:W-:-:S04]  /*0510*/  @!UP1 USEL UR4, URZ, 0xffffffff, UP0 ;  /* 0xffffffffff049887 */ /* 0x000fc80008000000 */
[----:B------:R-:W-:-:S04]  /*0520*/  ULOP3.LUT UR4, UR4, 0x1, URZ, 0xc0, !UPT ;  /* 0x0000000104047892 */ /* 0x000fc8000f8ec0ff */
[----:B------:R-:W-:-:S11]  /*0530*/  UISETP.NE.U32.AND UP5, UPT, UR4, 0x1, UPT ;  /* 0x000000010400788c */ /* 0x000fd6000bfa5070 */
.L_x_8:
[----:B-12---:R-:W1:Y:S01]  /*0540*/  SHFL.IDX PT, R2, R90, RZ, 0x1f ;  /* 0x00001fff5a027589 */ /* 0x006e6200000e0000 */
[----:B------:R-:W-:-:S04]  /*0550*/  UISETP.NE.AND UP0, UPT, UR24, 0x2, UPT ;  /* 0x000000021800788c */ /* 0x000fc8000bf05270 */
[----:B------:R-:W-:Y:S01]  /*0560*/  USEL UR50, URZ, 0x1, UP0 ;  /* 0x00000001ff327887 */ /* 0x000fe20008000000 */
[----:B-1----:R-:W-:-:S13]  /*0570*/  ISETP.NE.AND P0, PT, R2, RZ, PT ;  /* 0x000000ff0200720c */ /* 0x002fda0003f05270 */
[----:B------:R-:W-:Y:S05]  /*0580*/  @P0 BRA `(.L_x_9) ;  /* 0x0000000000700947 */ /* 0x000fea0003800000 */
[----:B------:R-:W1:Y:S01]  /*0590*/  S2UR UR4, SR_CgaCtaId ;  /* 0x00000000000479c3 */ /* 0x000e620000008800 */
[----:B------:R-:W-:Y:S01]  /*05a0*/  UMOV UR5, 0x400 ;  /* 0x0000040000057882 */ /* 0x000fe20000000000 */
[----:B------:R-:W-:Y:S01]  /*05b0*/  UMOV UR8, 0x1 ;  /* 0x0000000100087882 */ /* 0x000fe20000000000 */
[----:B------:R-:W-:Y:S01]  /*05c0*/  UMOV UR6, 0x5 ;  /* 0x0000000500067882 */ /* 0x000fe20000000000 */
[----:B------:R-:W-:-:S04]  /*05d0*/  UIADD3 UR8, UPT, UPT, -UR8, 0x100000, URZ ;  /* 0x0010000008087890 */ /* 0x000fc8000fffe1ff */
[----:B------:R-:W-:Y:S02]  /*05e0*/  USHF.L.U32 UR9, UR8, 0xb, URZ ;  /* 0x0000000b08097899 */ /* 0x000fe400080006ff */
[----:B------:R-:W-:Y:S02]  /*05f0*/  USHF.L.U32 UR8, UR8, 0x1, URZ ;  /* 0x0000000108087899 */ /* 0x000fe400080006ff */
[----:B------:R-:W-:-:S04]  /*0600*/  UIADD3 UR6, UPT, UPT, -UR6, 0x100000, URZ ;  /* 0x0010000006067890 */ /* 0x000fc8000fffe1ff */
[----:B------:R-:W-:Y:S02]  /*0610*/  USHF.L.U32 UR7, UR6, 0xb, URZ ;  /* 0x0000000b06077899 */ /* 0x000fe400080006ff */
[----:B------:R-:W-:Y:S01]  /*0620*/  USHF.L.U32 UR6, UR6, 0x1, URZ ;  /* 0x0000000106067899 */ /* 0x000fe200080006ff */
[----:B------:R-:W-:Y:S01]  /*0630*/  ELECT P0, URZ, PT ;  /* 0x0000000000ff782f */ /* 0x000fe20003800000 */
[----:B-1----:R-:W-:Y:S01]  /*0640*/  ULEA UR4, UR4, UR5, 0x18 ;  /* 0x0000000504047291 */ /* 0x002fe2000f8ec0ff */
[----:B------:R-:W1:Y:S11]  /*0650*/  FENCE.VIEW.ASYNC.S ;  /* 0x00000000000073c6 */ /* 0x000e760000000000 */
[----:B-1----:R1:W2:Y:S01]  /*0660*/  SYNCS.EXCH.64 URZ, [UR4], UR8 ;  /* 0x0000000804ff75b2 */ /* 0x0022a20008000100 */
[----:B------:R1:W3:Y:S01]  /*0670*/  SYNCS.EXCH.64 URZ, [UR4+0x38], UR6 ;  /* 0x0000380604ff75b2 */ /* 0x0002e20008000100 */
[----:B------:R1:W4:Y:S01]  /*0680*/  SYNCS.EXCH.64 URZ, [UR4+0x8], UR8 ;  /* 0x0000080804ff75b2 */ /* 0x0003220008000100 */
[----:B------:R1:W1:Y:S01]  /*0690*/  SYNCS.EXCH.64 URZ, [UR4+0x40], UR6 ;  /* 0x0000400604ff75b2 */ /* 0x0002620008000100 */
        /* <DEDUP_REMOVED lines=10> */
[----:B------:R-:W-:Y:S01]  /*0740*/  NOP ;  /* 0x0000000000007918 */ /* 0x000fe20000000000 */
.L_x_9:
[----:B------:R-:W2:Y:S01]  /*0750*/  SHFL.IDX PT, R2, R90, RZ, 0x1f ;  /* 0x00001fff5a027589 */ /* 0x000ea200000e0000 */
[----:B------:R-:W-:Y:S01]  /*0760*/  NOP ;  /* 0x0000000000007918 */ /* 0x000fe20000000000 */
[----:B--2---:R-:W-:-:S13]  /*0770*/  ISETP.NE.AND P0, PT, R2, 0x1, PT ;  /* 0x000000010200780c */ /* 0x004fda0003f05270 */
[----:B------:R-:W-:Y:S05]  /*0780*/  @P0 BRA `(.L_x_10) ;  /* 0x0000000000500947 */ /* 0x000fea0003800000 */
[----:B-1----:R-:W1:Y:S01]  /*0790*/  S2UR UR4, SR_CgaCtaId ;  /* 0x00000000000479c3 */ /* 0x002e620000008800 */
        /* <DEDUP_REMOVED lines=12> */
[----:B-1----:R2:W1:Y:S01]  /*0860*/  SYNCS.EXCH.64 URZ, [UR4+0x70], UR8 ;  /* 0x0000700804ff75b2 */ /* 0x0024620008000100 */
[----:B------:R2:W1:Y:S01]  /*0870*/  SYNCS.EXCH.64 URZ, [UR4+0x88], UR6 ;  /* 0x0000880604ff75b2 */ /* 0x0004620008000100 */
[----:B------:R2:W1:Y:S01]  /*0880*/  SYNCS.EXCH.64 URZ, [UR4+0x78], UR8 ;  /* 0x0000780804ff75b2 */ /* 0x0004620008000100 */
[----:B------:R2:W1:Y:S01]  /*0890*/  SYNCS.EXCH.64 URZ, [UR4+0x90], UR6 ;  /* 0x0000900604ff75b2 */ /* 0x0004620008000100 */
[----:B------:R2:W1:Y:S01]  /*08a0*/  SYNCS.EXCH.64 URZ, [UR4+0x80], UR8 ;  /* 0x0000800804ff75b2 */ /* 0x0004620008000100 */
[----:B------:R2:W1:Y:S02]  /*08b0*/  SYNCS.EXCH.64 URZ, [UR4+0x98], UR6 ;  /* 0x0000980604ff75b2 */ /* 0x0004640008000100 */
[----:B--2---:R-:W-:Y:S01]  /*08c0*/  NOP ;  /* 0x0000000000007918 */ /* 0x004fe20000000000 */
.L_x_10:
[----:B------:R-:W2:Y:S01]  /*08d0*/  SHFL.IDX PT, R2, R90, RZ, 0x1f ;  /* 0x00001fff5a027589 */ /* 0x000ea200000e0000 */
[----:B------:R-:W-:Y:S01]  /*08e0*/  NOP ;  /* 0x0000000000007918 */ /* 0x000fe20000000000 */
[----:B--2---:R-:W-:-:S13]  /*08f0*/  ISETP.NE.AND P0, PT, R2, 0x3, PT ;  /* 0x000000030200780c */ /* 0x004fda0003f05270 */
[----:B------:R-:W-:Y:S05]  /*0900*/  @P0 BRA `(.L_x_11) ;  /* 0x0000000000300947 */ /* 0x000fea0003800000 */
[----:B-1----:R-:W1:Y:S01]  /*0910*/  S2UR UR4, SR_CgaCtaId ;  /* 0x00000000000479c3 */ /* 0x002e620000008800 */
[----:B------:R-:W-:Y:S01]  /*0920*/  UMOV UR6, 0x400 ;  /* 0x0000040000067882 */ /* 0x000fe20000000000 */
[----:B------:R-:W-:Y:S01]  /*0930*/  UMOV UR5, 0x20 ;  /* 0x0000002000057882 */ /* 0x000fe20000000000 */
[----:B------:R-:W-:Y:S01]  /*0940*/  ELECT P0, URZ, PT ;  /* 0x0000000000ff782f */ /* 0x000fe20003800000 */
[----:B-1----:R-:W-:Y:S02]  /*0950*/  ULEA UR6, UR4, UR6, 0x18 ;  /* 0x0000000604067291 */ /* 0x002fe4000f8ec0ff */
[----:B------:R-:W-:-:S04]  /*0960*/  UIADD3 UR4, UPT, UPT, -UR5, 0x100000, URZ ;  /* 0x0010000005047890 */ /* 0x000fc8000fffe1ff */
[----:B------:R-:W-:Y:S02]  /*0970*/  USHF.L.U32 UR5, UR4, 0xb, URZ ;  /* 0x0000000b04057899 */ /* 0x000fe400080006ff */
[----:B------:R-:W-:Y:S01]  /*0980*/  USHF.L.U32 UR4, UR4, 0x1, URZ ;  /* 0x0000000104047899 */ /* 0x000fe200080006ff */
[----:B------:R-:W1:Y:S11]  /*0990*/  FENCE.VIEW.ASYNC.S ;  /* 0x00000000000073c6 */ /* 0x000e760000000000 */
[----:B-1----:R2:W1:Y:S01]  /*09a0*/  SYNCS.EXCH.64 URZ, [UR6+0xa0], UR4 ;  /* 0x0000a00406ff75b2 */ /* 0x0024620008000100 */
[----:B------:R2:W1:Y:S02]  /*09b0*/  SYNCS.EXCH.64 URZ, [UR6+0xa8], UR4 ;  /* 0x0000a80406ff75b2 */ /* 0x0004640008000100 */
[----:B--2---:R-:W-:Y:S01]  /*09c0*/  NOP ;  /* 0x0000000000007918 */ /* 0x004fe20000000000 */
.L_x_11:
[----:B------:R-:W2:Y:S01]  /*09d0*/  SHFL.IDX PT, R2, R90, RZ, 0x1f ;  /* 0x00001fff5a027589 */ /* 0x000ea200000e0000 */
[----:B------:R-:W-:Y:S01]  /*09e0*/  NOP ;  /* 0x0000000000007918 */ /* 0x000fe20000000000 */
[----:B--2---:R-:W-:-:S13]  /*09f0*/  ISETP.NE.AND P0, PT, R2, 0x4, PT ;  /* 0x000000040200780c */ /* 0x004fda0003f05270 */
[----:B------:R-:W-:Y:S05]  /*0a00*/  @P0 BRA `(.L_x_12) ;  /* 0x00000000004c0947 */ /* 0x000fea0003800000 */
[----:B-1----:R-:W1:Y:S01]  /*0a10*/  S2UR UR6, SR_CgaCtaId ;  /* 0x00000000000679c3 */ /* 0x002e620000008800 */
[----:B------:R-:W-:Y:S01]  /*0a20*/  UMOV UR4, 0x720 ;  /* 0x0000072000047882 */ /* 0x000fe20000000000 */
[----:B------:R-:W-:Y:S01]  /*0a30*/  UMOV UR5, 0x400 ;  /* 0x0000040000057882 */ /* 0x000fe20000000000 */
[----:B------:R-:W-:Y:S01]  /*0a40*/  USEL UR4, UR4, 0x620, UP5 ;  /* 0x0000062004047887 */ /* 0x000fe2000a800000 */
[----:B------:R-:W-:Y:S01]  /*0a50*/  UMOV UR8, 0x1 ;  /* 0x0000000100087882 */ /* 0x000fe20000000000 */
[----:B------:R-:W-:Y:S01]  /*0a60*/  ELECT P0, URZ, PT ;  /* 0x0000000000ff782f */ /* 0x000fe20003800000 */
[----:B------:R-:W-:-:S04]  /*0a70*/  UIADD3 UR8, UPT, UPT, -UR8, 0x100000, URZ ;  /* 0x0010000008087890 */ /* 0x000fc8000fffe1ff */
[----:B------:R-:W-:Y:S02]  /*0a80*/  USHF.L.U32 UR9, UR8, 0xb, URZ ;  /* 0x0000000b08097899 */ /* 0x000fe400080006ff */
[----:B------:R-:W-:Y:S02]  /*0a90*/  USHF.L.U32 UR8, UR8, 0x1, URZ ;  /* 0x0000000108087899 */ /* 0x000fe400080006ff */
[----:B-1----:R-:W-:Y:S02]  /*0aa0*/  ULEA UR6, UR6, UR5, 0x18 ;  /* 0x0000000506067291 */ /* 0x002fe4000f8ec0ff */
[----:B------:R-:W-:-:S04]  /*0ab0*/  UIADD3 UR4, UPT, UPT, -UR4, 0x100000, URZ ;  /* 0x0010000004047890 */ /* 0x000fc8000fffe1ff */
[----:B------:R-:W-:Y:S02]  /*0ac0*/  USHF.L.U32 UR5, UR4, 0xb, URZ ;  /* 0x0000000b04057899 */ /* 0x000fe400080006ff */
[----:B------:R-:W-:Y:S01]  /*0ad0*/  USHF.L.U32 UR4, UR4, 0x1, URZ ;  /* 0x0000000104047899 */ /* 0x000fe200080006ff */
[----:B------:R-:W1:Y:S03]  /*0ae0*/  FENCE.VIEW.ASYNC.S ;  /* 0x00000000000073c6 */ /* 0x000e660000000000 */
[----:B-1----:R2:W1:Y:S08]  /*0af0*/  SYNCS.EXCH.64 URZ, [UR6+0xb0], UR8 ;  /* 0x0000b00806ff75b2 */ /* 0x0024700008000100 */
[----:B------:R2:W1:Y:S01]  /*0b00*/  SYNCS.EXCH.64 URZ, [UR6+0xc0], UR4 ;  /* 0x0000c00406ff75b2 */ /* 0x0004620008000100 */
[----:B------:R2:W1:Y:S01]  /*0b10*/  SYNCS.EXCH.64 URZ, [UR6+0xb8], UR8 ;  /* 0x0000b80806ff75b2 */ /* 0x0004620008000100 */
[----:B------:R2:W1:Y:S02]  /*0b20*/  SYNCS.EXCH.64 URZ, [UR6+0xc8], UR4 ;  /* 0x0000c80406ff75b2 */ /* 0x0004640008000100 */
[----:B--2---:R-:W-:Y:S01]  /*0b30*/  NOP ;  /* 0x0000000000007918 */ /* 0x004fe20000000000 */
.L_x_12:
        /* <DEDUP_REMOVED lines=20> */
[----:B------:R2:W1:Y:S02]  /*0c80*/  SYNCS.EXCH.64 URZ, [UR4+0xe8], UR6 ;  /* 0x0000e80604ff75b2 */ /* 0x0004640008000100 */
[----:B--2---:R-:W-:Y:S01]  /*0c90*/  NOP ;  /* 0x0000000000007918 */ /* 0x004fe20000000000 */
.L_x_13:
[----:B------:R-:W2:Y:S01]  /*0ca0*/  SHFL.IDX PT, R2, R90, RZ, 0x1f ;  /* 0x00001fff5a027589 */ /* 0x000ea200000e0000 */
[----:B------:R-:W1:Y:S01]  /*0cb0*/  S2UR UR58, SR_CgaCtaId ;  /* 0x00000000003a79c3 */ /* 0x000e620000008800 */
[----:B------:R-:W-:Y:S01]  /*0cc0*/  NOP ;  /* 0x0000000000007918 */ /* 0x000fe20000000000 */
[----:B--2---:R-:W-:-:S13]  /*0cd0*/  ISETP.NE.AND P0, PT, R2, 0x3, PT ;  /* 0x000000030200780c */ /* 0x004fda0003f05270 */
[----:B-1----:R-:W-:Y:S05]  /*0ce0*/  @P0 BRA `(.L_x_14) ;  /* 0x0000000000340947 */ /* 0x002fea0003800000 */
[----:B------:R-:W-:Y:S01]  /*0cf0*/  UMOV UR4, 0x400 ;  /* 0x0000040000047882 */ /* 0x000fe20000000000 */
[----:B------:R-:W-:Y:S01]  /*0d00*/  UMOV UR6, 0x20 ;  /* 0x0000002000067882 */ /* 0x000fe20000000000 */
[----:B------:R-:W-:Y:S02]  /*0d10*/  ULEA UR4, UR58, UR4, 0x18 ;  /* 0x000000043a047291 */ /* 0x000fe4000f8ec0ff */
[----:B------:R-:W-:-:S04]  /*0d20*/  UIADD3 UR6, UPT, UPT, -UR6, 0x100000, URZ ;  /* 0x0010000006067890 */ /* 0x000fc8000fffe1ff */
[----:B------:R-:W-:Y:S02]  /*0d30*/  USHF.L.U32 UR7, UR6, 0xb, URZ ;  /* 0x0000000b06077899 */ /* 0x000fe400080006ff */
[----:B------:R-:W-:Y:S01]  /*0d40*/  USHF.L.U32 UR6, UR6, 0x1, URZ ;  /* 0x0000000106067899 */ /* 0x000fe200080006ff */
[----:B------:R-:W-:Y:S01]  /*0d50*/  ELECT P0, URZ, PT ;  /* 0x0000000000ff782f */ /* 0x000fe20003800000 */
[----:B------:R-:W1:Y:S10]  /*0d60*/  FENCE.VIEW.ASYNC.S ;  /* 0x00000000000073c6 */ /* 0x000e740000000000 */
[----:B-1----:R1:W2:Y:S01]  /*0d70*/  SYNCS.EXCH.64 URZ, [UR4+0xf0], UR6 ;  /* 0x0000f00604ff75b2 */ /* 0x0022a20008000100 */
[----:B------:R1:W1:Y:S01]  /*0d80*/  SYNCS.EXCH.64 URZ, [UR4+0x100], UR6 ;  /* 0x0001000604ff75b2 */ /* 0x0002620008000100 */
[----:B------:R1:W1:Y:S01]  /*0d90*/  SYNCS.EXCH.64 URZ, [UR4+0xf8], UR6 ;  /* 0x0000f80604ff75b2 */ /* 0x0002620008000100 */
[----:B------:R1:W1:Y:S01]  /*0da0*/  SYNCS.EXCH.64 URZ, [UR4+0x108], UR6 ;  /* 0x0001080604ff75b2 */ /* 0x0002620008000100 */
[----:B------:R-:W-:Y:S01]  /*0db0*/  NOP ;  /* 0x0000000000007918 */ /* 0x000fe20000000000 */
.L_x_14:
[----:B------:R-:W3:Y:S01]  /*0dc0*/  LDCU UR28, c[0x0][0x36c] ;  /* 0x00006d80ff1c77ac */ /* 0x000ee20008000800 */
[----:B------:R-:W-:Y:S01]  /*0dd0*/  ISETP.NE.OR P4, PT, R0, 0x2, !P4 ;  /* 0x000000020000780c */ /* 0x000fe20006785670 */
[----:B------:R-:W-:Y:S01]  /*0de0*/  NOP ;  /* 0x0000000000007918 */ /* 0x000fe20000000000 */
[----:B------:R-:W-:Y:S01]  /*0df0*/  LOP3.LUT R0, R85, 0x1f, RZ, 0xc0, !PT ;  /* 0x0000001f55007812 */ /* 0x000fe200078ec0ff */
[----:B------:R-:W-:Y:S02]  /*0e00*/  UISETP.NE.AND UP6, UPT, UR24, URZ, UPT ;  /* 0x000000ff1800728c */ /* 0x000fe4000bfc5270 */
[----:B---3--:R-:W-:-:S09]  /*0e10*/  UISETP.EQ.U32.AND UP0, UPT, UR28, 0x1, UPT ;  /* 0x000000011c00788c */ /* 0x008fd2000bf02070 */
[----:B------:R-:W-:Y:S05]  /*0e20*/  BRA.U !UP0, `(.L_x_15) ;  /* 0x0000000108087547 */ /* 0x000fea000b800000 */
[----:B-12-4-:R-:W-:Y:S01]  /*0e30*/  UCGABAR_ARV ;  /* 0x00000000000079c7 */ /* 0x016fe20008000000 */
[----:B------:R-:W-:Y:S05]  /*0e40*/  BRA `(.L_x_16) ;  /* 0x0000000000047947 */ /* 0x000fea0003800000 */
.L_x_15:
[----:B-12-4-:R-:W-:Y:S01]  /*0e50*/  NOP ;  /* 0x0000000000007918 */ /* 0x016fe20000000000 */
.L_x_16:
[----:B------:R-:W1:Y:S01]  /*0e60*/  S2UR UR20, SR_CTAID.X ;  /* 0x00000000001479c3 */ /* 0x000e620000002500 */
[----:B------:R-:W-:-:S05]  /*0e70*/  CS2R.32 R95, SR_CgaSize ;  /* 0x00000000005f7805 */ /* 0x000fca0000008a00 */
[----:B------:R-:W-:-:S05]  /*0e80*/  IMAD R95, R95, -0xa0, RZ ;  /* 0xffffff605f5f7824 */ /* 0x000fca00078e02ff */
[----:B------:R-:W-:-:S14]  /*0e90*/  R2UR UR5, R95 ;  /* 0x000000005f0572ca */ /* 0x000fdc00000e0000 */
[----:B------:R-:W2:Y:S01]  /*0ea0*/  LDCU UR5, c[0x0][UR5+0x2b0] ;  /* 0x00005600050577ac */ /* 0x000ea20008000800 */
[----:B------:R-:W-:-:S05]  /*0eb0*/  CS2R.32 R95, SR_CgaSize ;  /* 0x00000000005f7805 */ /* 0x000fca0000008a00 */
[----:B------:R-:W-:-:S05]  /*0ec0*/  IMAD R95, R95, -0xa0, RZ ;  /* 0xffffff605f5f7824 */ /* 0x000fca00078e02ff */
[----:B------:R-:W-:-:S14]  /*0ed0*/  R2UR UR4, R95 ;  /* 0x000000005f0472ca */ /* 0x000fdc00000e0000 */
[----:B------:R-:W3:Y:S01]  /*0ee0*/  LDCU UR4, c[0x0][UR4+0x2b4] ;  /* 0x00005680040477ac */ /* 0x000ee20008000800 */
[----:B------:R-:W4:Y:S01]  /*0ef0*/  S2UR UR21, SR_CTAID.Y ;  /* 0x00000000001579c3 */ /* 0x000f220000002600 */
[----:B------:R-:W-:-:S05]  /*0f00*/  CS2R.32 R95, SR_CgaSize ;  /* 0x00000000005f7805 */ /* 0x000fca0000008a00 */
[----:B------:R-:W-:-:S05]  /*0f10*/  IMAD R95, R95, -0xa0, RZ ;  /* 0xffffff605f5f7824 */ /* 0x000fca00078e02ff */
[----:B------:R-:W-:-:S14]  /*0f20*/  R2UR UR7, R95 ;  /* 0x000000005f0772ca */ /* 0x000fdc00000e0000 */
[----:B------:R-:W3:Y:S01]  /*0f30*/  LDCU UR7, c[0x0][UR7+0x2a0] ;  /* 0x00005400070777ac */ /* 0x000ee20008000800 */
[----:B------:R-:W-:-:S05]  /*0f40*/  CS2R.32 R95, SR_CgaSize ;  /* 0x00000000005f7805 */ /* 0x000fca0000008a00 */
[----:B------:R-:W-:-:S05]  /*0f50*/  IMAD R95, R95, -0xa0, RZ ;  /* 0xffffff605f5f7824 */ /* 0x000fca00078e02ff */
[----:B------:R-:W-:-:S14]  /*0f60*/  R2UR UR8, R95 ;  /* 0x000000005f0872ca */ /* 0x000fdc00000e0000 */
[----:B------:R-:W3:Y:S01]  /*0f70*/  LDCU UR8, c[0x0][UR8+0x2a4] ;  /* 0x00005480080877ac */ /* 0x000ee20008000800 */
[----:B------:R-:W-:Y:S02]  /*0f80*/  ULOP3.LUT UR64, UR58, 0x1, URZ, 0xc0, !UPT ;  /* 0x000000013a407892 */ /* 0x000fe4000f8ec0ff */
[----:B------:R-:W-:Y:S02]  /*0f90*/  USHF.R.U32.HI UR49, URZ, 0x1, UR58 ;  /* 0x00000001ff317899 */ /* 0x000fe4000801163a */
[----:B------:R-:W-:Y:S02]  /*0fa0*/  UISETP.GT.U32.AND UP1, UPT, UR64, 0xffff, UPT ;  /* 0x0000ffff4000788c */ /* 0x000fe4000bf24070 */
[----:B------:R-:W-:Y:S01]  /*0fb0*/  USHF.L.U32 UR47, UR58, 0xb, URZ ;  /* 0x0000000b3a2f7899 */ /* 0x000fe200080006ff */
[----:B-1----:R-:W-:Y:S01]  /*0fc0*/  I2FP.F32.U32 R3, UR20 ;  /* 0x0000001400037c45 */ /* 0x002fe20008201000 */
[----:B------:R-:W-:Y:S02]  /*0fd0*/  USHF.L.U32 UR46, UR58, 0xc, URZ ;  /* 0x0000000c3a2e7899 */ /* 0x000fe400080006ff */
[----:B------:R-:W-:-:S02]  /*0fe0*/  USHF.L.U32 UR51, UR58, 0x8, URZ ;  /* 0x000000083a337899 */ /* 0x000fc400080006ff */
[----:B--2---:R-:W-:Y:S01]  /*0ff0*/  FMUL R3, R3, UR5 ;  /* 0x0000000503037c20 */ /* 0x004fe20008400000 */
[----:B------:R-:W-:Y:S01]  /*1000*/  USHF.L.U32 UR29, UR58, 0xa, URZ ;  /* 0x0000000a3a1d7899 */ /* 0x000fe200080006ff */
[----:B----4-:R-:W-:Y:S01]  /*1010*/  I2FP.F32.U32 R2, UR21 ;  /* 0x0000001500027c45 */ /* 0x010fe20008201000 */
[----:B------:R-:W1:Y:S03]  /*1020*/  LDCU UR25, c[0x0][0xf24] ;  /* 0x0001e480ff1977ac */ /* 0x000e660008000800 */
[----:B------:R-:W2:Y:S01]  /*1030*/  F2I.U32.TRUNC.NTZ R3, R3 ;  /* 0x0000000300037305 */ /* 0x000ea2000020f000 */
[----:B---3--:R-:W-:Y:S01]  /*1040*/  FMUL R2, R2, UR4 ;  /* 0x0000000402027c20 */ /* 0x008fe20008400000 */
[----:B------:R-:W-:Y:S01]  /*1050*/  ULOP3.LUT UR4, UR58, 0x6, URZ, 0xc0, !UPT ;  /* 0x000000063a047892 */ /* 0x000fe2000f8ec0ff */
[----:B------:R-:W3:Y:S05]  /*1060*/  LDCU UR42, c[0x0][0xf24] ;  /* 0x0001e480ff2a77ac */ /* 0x000eea0008000800 */
[----:B------:R-:W4:Y:S01]  /*1070*/  F2I.U32.TRUNC.NTZ R2, R2 ;  /* 0x0000000200027305 */ /* 0x000f22000020f000 */
[----:B------:R-:W-:Y:S01]  /*1080*/  UISETP.GT.U32.AND UP0, UPT, UR4, 0xffff, UPT ;  /* 0x0000ffff0400788c */ /* 0x000fe2000bf04070 */
[----:B------:R-:W1:Y:S01]  /*1090*/  LDCU UR27, c[0x0][0xf30] ;  /* 0x0001e600ff1b77ac */ /* 0x000e620008000800 */
[----:B--2---:R-:W-:-:S02]  /*10a0*/  R2UR UR5, R3 ;  /* 0x00000000030572ca */ /* 0x004fc400000e0000 */
[----:B------:R-:W-:Y:S01]  /*10b0*/  USEL UR37, UR4, 0xffff, !UP0 ;  /* 0x0000ffff04257887 */ /* 0x000fe2000c000000 */
[----:B------:R-:W-:Y:S01]  /*10c0*/  UMOV UR14, 0x55 ;  /* 0x00000055000e7882 */ /* 0x000fe20000000000 */
[----:B------:R-:W-:Y:S01]  /*10d0*/  UMOV UR15, 0x3 ;  /* 0x00000003000f7882 */ /* 0x000fe20000000000 */
[----:B------:R-:W-:Y:S01]  /*10e0*/  USEL UR43, UR64, 0xffff, !UP1 ;  /* 0x0000ffff402b7887 */ /* 0x000fe2000c800000 */
[----:B----4-:R-:W-:Y:S02]  /*10f0*/  R2UR UR6, R2 ;  /* 0x00000000020672ca */ /* 0x010fe400000e0000 */
[----:B------:R-:W-:-:S05]  /*1100*/  PRMT R2, RZ, 0x7610, R2 ;  /* 0x00007610ff027816 */ /* 0x000fca0000000002 */
[----:B------:R-:W-:-:S04]  /*1110*/  UIADD3 UR5, UPT, UPT, -UR5, URZ, URZ ;  /* 0x000000ff05057290 */ /* 0x000fc8000fffe1ff */
[----:B------:R-:W-:Y:S02]  /*1120*/  UIMAD UR5, UR7, UR5, UR20 ;  /* 0x00000005070572a4 */ /* 0x000fe4000f8e0214 */
[----:B------:R-:W-:-:S04]  /*1130*/  UIADD3 UR4, UPT, UPT, -UR6, URZ, URZ ;  /* 0x000000ff06047290 */ /* 0x000fc8000fffe1ff */
[----:B------:R-:W-:Y:S01]  /*1140*/  IMAD.U32 R95, RZ, RZ, UR5 ;  /* 0x00000005ff5f7e24 */ /* 0x000fe2000f8e00ff */
[----:B------:R-:W-:-:S06]  /*1150*/  UIMAD UR4, UR8, UR4, UR21 ;  /* 0x00000004080472a4 */ /* 0x000fcc000f8e0215 */
[----:B------:R-:W-:Y:S01]  /*1160*/  IMAD.U32 R94, RZ, RZ, UR4 ;  /* 0x00000004ff5e7e24 */ /* 0x000fe2000f8e00ff */
[----:B-1-3--:R-:W-:Y:S06]  /*1170*/  BRA.U UP6, `(.L_x_17) ;  /* 0x0000000106747547 */ /* 0x00afec000b800000 */
[----:B------:R-:W-:Y:S02]  /*1180*/  R2UR UR4, R94 ;  /* 0x000000005e0472ca */ /* 0x000fe400000e0000 */
[----:B------:R-:W-:-:S11]  /*1190*/  R2UR UR7, R95 ;  /* 0x000000005f0772ca */ /* 0x000fd600000e0000 */
[----:B------:R-:W-:Y:S02]  /*11a0*/  UISETP.NE.AND UP2, UPT, UR4, 0x2, UPT ;  /* 0x000000020400788c */ /* 0x000fe4000bf45270 */
[----:B------:R-:W-:Y:S02]  /*11b0*/  UISETP.NE.AND UP4, UPT, UR4, URZ, UPT ;  /* 0x000000ff0400728c */ /* 0x000fe4000bf85270 */
[----:B------:R-:W-:Y:S02]  /*11c0*/  UISETP.NE.AND UP0, UPT, UR4, 0x1, UPT ;  /* 0x000000010400788c */ /* 0x000fe4000bf05270 */
[----:B------:R-:W-:Y:S02]  /*11d0*/  UISETP.NE.AND UP1, UPT, UR4, 0x3, UPT ;  /* 0x000000030400788c */ /* 0x000fe4000bf25270 */
[----:B------:R-:W-:Y:S02]  /*11e0*/  USEL UR4, URZ, 0x10, UP2 ;  /* 0x00000010ff047887 */ /* 0x000fe40009000000 */
[----:B------:R-:W-:-:S02]  /*11f0*/  USEL UR12, URZ, 0x20, UP2 ;  /* 0x00000020ff0c7887 */ /* 0x000fc40009000000 */
[----:B------:R-:W-:Y:S02]  /*1200*/  UISETP.NE.AND UP3, UPT, UR7, URZ, UPT ;  /* 0x000000ff0700728c */ /* 0x000fe4000bf65270 */
[----:B------:R-:W-:Y:S02]  /*1210*/  USEL UR5, URZ, 0x4, UP0 ;  /* 0x00000004ff057887 */ /* 0x000fe40008000000 */
[----:B------:R-:W-:Y:S02]  /*1220*/  UISETP.NE.AND UP2, UPT, UR7, URZ, UP4 ;  /* 0x000000ff0700728c */ /* 0x000fe4000a745270 */
[----:B------:R-:W-:Y:S02]  /*1230*/  USEL UR11, URZ, 0x8, UP0 ;  /* 0x00000008ff0b7887 */ /* 0x000fe40008000000 */
[----:B------:R-:W-:Y:S02]  /*1240*/  UISETP.NE.AND UP0, UPT, UR7, 0x1, UPT ;  /* 0x000000010700788c */ /* 0x000fe4000bf05270 */
[----:B------:R-:W-:-:S02]  /*1250*/  USEL UR6, URZ, 0x2, UP4 ;  /* 0x00000002ff067887 */ /* 0x000fc4000a000000 */
[----:B------:R-:W-:Y:S02]  /*1260*/  USEL UR7, URZ, 0x40, UP1 ;  /* 0x00000040ff077887 */ /* 0x000fe40008800000 */
[----:B------:R-:W-:Y:S02]  /*1270*/  USEL UR10, URZ, 0x1, UP2 ;  /* 0x00000001ff0a7887 */ /* 0x000fe40009000000 */
[----:B------:R-:W-:Y:S02]  /*1280*/  USEL UR8, UR5, 0x4, UP3 ;  /* 0x0000000405087887 */ /* 0x000fe40009800000 */
[----:B------:R-:W-:Y:S02]  /*1290*/  USEL UR4, UR4, 0x10, UP3 ;  /* 0x0000001004047887 */ /* 0x000fe40009800000 */
[----:B------:R-:W-:Y:S02]  /*12a0*/  USEL UR9, UR7, 0x40, UP3 ;  /* 0x0000004007097887 */ /* 0x000fe40009800000 */
[----:B------:R-:W-:-:S02]  /*12b0*/  USEL UR5, UR6, 0x2, UP0 ;  /* 0x0000000206057887 */ /* 0x000fc40008000000 */
[----:B------:R-:W-:Y:S02]  /*12c0*/  UIADD3 UR4, UPT, UPT, UR4, UR8, UR10 ;  /* 0x0000000804047290 */ /* 0x000fe4000fffe00a */
[----:B------:R-:W-:Y:S02]  /*12d0*/  USEL UR13, URZ, 0x80, UP1 ;  /* 0x00000080ff0d7887 */ /* 0x000fe40008800000 */
[----:B------:R-:W-:Y:S02]  /*12e0*/  USEL UR7, UR11, 0x8, UP0 ;  /* 0x000000080b077887 */ /* 0x000fe40008000000 */
[----:B------:R-:W-:Y:S02]  /*12f0*/  USEL UR6, UR12, 0x20, UP0 ;  /* 0x000000200c067887 */ /* 0x000fe40008000000 */
[----:B------:R-:W-:Y:S02]  /*1300*/  UIADD3 UR4, UPT, UPT, UR5, UR9, UR4 ;  /* 0x0000000905047290 */ /* 0x000fe4000fffe004 */
[----:B------:R-:W-:-:S02]  /*1310*/  USEL UR5, UR13, 0x80, UP0 ;  /* 0x000000800d057887 */ /* 0x000fc40008000000 */
[----:B------:R-:W-:-:S04]  /*1320*/  UIADD3 UR4, UPT, UPT, UR6, UR7, UR4 ;  /* 0x0000000706047290 */ /* 0x000fc8000fffe004 */
[----:B------:R-:W-:-:S06]  /*1330*/  UIADD3 UR4, UPT, UPT, UR4, UR5, URZ ;  /* 0x0000000504047290 */ /* 0x000fcc000fffe0ff */
[----:B------:R-:W-:-:S07]  /*1340*/  IMAD.U32 R2, RZ, RZ, UR4 ;  /* 0x00000004ff027e24 */ /* 0x000fce000f8e00ff */
.L_x_17:
[----:B------:R-:W1:Y:S01]  /*1350*/  S2UR UR36, SR_CTAID.Z ;  /* 0x00000000002479c3 */ /* 0x000e620000002700 */
[----:B------:R-:W-:Y:S02]  /*1360*/  UISETP.GE.AND UP0, UPT, UR25, 0x1, UPT ;  /* 0x000000011900788c */ /* 0x000fe4000bf06270 */
[----:B------:R-:W-:Y:S02]  /*1370*/  ULOP3.LUT UR43, UR43, 0xffff, URZ, 0xc0, !UPT ;  /* 0x0000ffff2b2b7892 */ /* 0x000fe4000f8ec0ff */
[----:B------:R-:W-:Y:S02]  /*1380*/  ULOP3.LUT UR37, UR37, 0xffff, URZ, 0xc0, !UPT ;  /* 0x0000ffff25257892 */ /* 0x000fe4000f8ec0ff */
[----:B------:R-:W-:Y:S02]  /*1390*/  UISETP.NE.AND UP3, UPT, UR24, 0x2, UPT ;  /* 0x000000021800788c */ /* 0x000fe4000bf65270 */
[----:B------:R-:W-:Y:S02]  /*13a0*/  ULOP3.LUT UR49, UR49, 0x3, URZ, 0xc0, !UPT ;  /* 0x0000000331317892 */ /* 0x000fe4000f8ec0ff */
[----:B------:R-:W-:-:S02]  /*13b0*/  ULOP3.LUT UR47, UR47, 0x3000, URZ, 0xc0, !UPT ;  /* 0x000030002f2f7892 */ /* 0x000fc4000f8ec0ff */
[----:B------:R-:W-:Y:S02]  /*13c0*/  ULOP3.LUT UR46, UR46, 0x1000, URZ, 0xc0, !UPT ;  /* 0x000010002e2e7892 */ /* 0x000fe4000f8ec0ff */
[----:B------:R-:W-:Y:S02]  /*13d0*/  ULOP3.LUT UR51, UR51, 0x600, URZ, 0xc0, !UPT ;  /* 0x0000060033337892 */ /* 0x000fe4000f8ec0ff */
[----:B------:R-:W-:Y:S02]  /*13e0*/  ULOP3.LUT UR29, UR29, 0x400, URZ, 0xc0, !UPT ;  /* 0x000004001d1d7892 */ /* 0x000fe4000f8ec0ff */
[----:B------:R-:W-:Y:S02]  /*13f0*/  USHF.L.U32 UR43, UR14, UR43, URZ ;  /* 0x0000002b0e2b7299 */ /* 0x000fe400080006ff */
[----:B------:R-:W-:Y:S01]  /*1400*/  USHF.L.U32 UR37, UR15, UR37, URZ ;  /* 0x000000250f257299 */ /* 0x000fe200080006ff */
[----:B------:R-:W-:Y:S11]  /*1410*/  BRA.U !UP0, `(.L_x_18) ;  /* 0x0000000108d47547 */ /* 0x000ff6000b800000 */
[----:B------:R-:W2:Y:S01]  /*1420*/  LDCU.128 UR12, c[0x0][0xf10] ;  /* 0x0001e200ff0c77ac */ /* 0x000ea20008000c00 */
[----:B------:R-:W3:Y:S01]  /*1430*/  LDCU UR6, c[0x0][0x370] ;  /* 0x00006e00ff0677ac */ /* 0x000ee20008000800 */
[----:B------:R-:W4:Y:S01]  /*1440*/  LDCU UR5, c[0x0][0x374] ;  /* 0x00006e80ff0577ac */ /* 0x000f220008000800 */
[----:B------:R-:W1:Y:S01]  /*1450*/  LDCU UR26, c[0x0][0xf0c] ;  /* 0x0001e180ff1a77ac */ /* 0x000e620008000800 */
[----:B------:R-:W1:Y:S01]  /*1460*/  LDCU UR7, c[0x0][0xf20] ;  /* 0x0001e400ff0777ac */ /* 0x000e620008000800 */
[----:B------:R-:W1:Y:S01]  /*1470*/  LDCU.64 UR8, c[0x0][0xf28] ;  /* 0x0001e500ff0877ac */ /* 0x000e620008000a00 */
[----:B--2---:R-:W-:Y:S02]  /*1480*/  UISETP.NE.AND UP0, UPT, UR14, 0x1, UPT ;  /* 0x000000010e00788c */ /* 0x004fe4000bf05270 */
[----:B----4-:R-:W-:Y:S02]  /*1490*/  UIMAD.WIDE.U32 UR10, UR5, UR15, URZ ;  /* 0x0000000f050a72a5 */ /* 0x010fe4000f8e00ff */
[----:B---3--:R-:W-:-:S02]  /*14a0*/  UIMAD.WIDE.U32 UR18, UR6, UR12, URZ ;  /* 0x0000000c061272a5 */ /* 0x008fc4000f8e00ff */
[----:B-1----:R-:W-:Y:S02]  /*14b0*/  UISETP.NE.AND UP1, UPT, UR26, 0x1, UPT ;  /* 0x000000011a00788c */ /* 0x002fe4000bf25270 */
[----:B------:R-:W-:Y:S01]  /*14c0*/  UISETP.NE.AND UP2, UPT, UR25, 0x1, UPT ;  /* 0x000000011900788c */ /* 0x000fe2000bf45270 */
[----:B------:R-:W-:Y:S02]  /*14d0*/  UMOV UR10, UR11 ;  /* 0x0000000b000a7c82 */ /* 0x000fe40008000000 */
[----:B------:R-:W-:Y:S01]  /*14e0*/  UMOV UR18, UR19 ;  /* 0x0000001300127c82 */ /* 0x000fe20008000000 */
[----:B------:R-:W-:Y:S02]  /*14f0*/  @UP0 USHF.R.U32.HI UR5, URZ, UR7, UR10 ;  /* 0x00000007ff050299 */ /* 0x000fe4000801160a */
[----:B------:R-:W-:Y:S02]  /*1500*/  UIMAD.WIDE.U32 UR22, UR21, UR15, URZ ;  /* 0x0000000f151672a5 */ /* 0x000fe4000f8e00ff */
[----:B------:R-:W-:-:S02]  /*1510*/  UIMAD.WIDE.U32 UR10, UR5, UR8, URZ ;  /* 0x00000008050a72a5 */ /* 0x000fc4000f8e00ff */
[----:B------:R-:W-:Y:S02]  /*1520*/  @UP1 USHF.R.U32.HI UR6, URZ, UR13, UR18 ;  /* 0x0000000dff061299 */ /* 0x000fe40008011612 */
[----:B------:R-:W-:Y:S02]  /*1530*/  UIMAD.WIDE.U32 UR16, UR20, UR12, URZ ;  /* 0x0000000c141072a5 */ /* 0x000fe4000f8e00ff */
[----:B------:R-:W-:Y:S01]  /*1540*/  UIMAD.WIDE.U32 UR18, UR6, UR8, URZ ;  /* 0x00000008061272a5 */ /* 0x000fe2000f8e00ff */
[----:B------:R-:W-:Y:S01]  /*1550*/  UMOV UR4, UR23 ;  /* 0x0000001700047c82 */ /* 0x000fe20008000000 */
[----:B------:R-:W-:Y:S01]  /*1560*/  UMOV UR10, UR11 ;  /* 0x0000000b000a7c82 */ /* 0x000fe20008000000 */
[----:B------:R-:W-:Y:S02]  /*1570*/  USHF.R.U32.HI UR4, URZ, UR7, UR4 ;  /* 0x00000007ff047299 */ /* 0x000fe40008011604 */
[----:B------:R-:W-:Y:S01]  /*1580*/  @UP2 USHF.R.U32.HI UR5, URZ, UR9, UR10 ;  /* 0x00000009ff052299 */ /* 0x000fe2000801160a */
[----:B------:R-:W-:Y:S01]  /*1590*/  UMOV UR16, UR17 ;  /* 0x0000001100107c82 */ /* 0x000fe20008000000 */
[----:B------:R-:W-:Y:S01]  /*15a0*/  UMOV UR18, UR19 ;  /* 0x0000001300127c82 */ /* 0x000fe20008000000 */
[----:B------:R-:W-:-:S02]  /*15b0*/  USHF.R.U32.HI UR13, URZ, UR13, UR16 ;  /* 0x0000000dff0d7299 */ /* 0x000fc40008011610 */
[----:B------:R-:W-:Y:S02]  /*15c0*/  USEL UR4, UR21, UR4, !UP0 ;  /* 0x0000000415047287 */ /* 0x000fe4000c000000 */
[----:B------:R-:W-:Y:S02]  /*15d0*/  @UP2 USHF.R.U32.HI UR6, URZ, UR9, UR18 ;  /* 0x00000009ff062299 */ /* 0x000fe40008011612 */
[----:B------:R-:W-:Y:S02]  /*15e0*/  UIMAD UR7, UR5, UR25, URZ ;  /* 0x00000019050772a4 */ /* 0x000fe4000f8e02ff */
[----:B------:R-:W-:Y:S02]  /*15f0*/  USEL UR5, UR20, UR13, !UP1 ;  /* 0x0000000d14057287 */ /* 0x000fe4000c800000 */
[----:B------:R-:W-:Y:S02]  /*1600*/  UIMAD UR12, UR6, UR25, URZ ;  /* 0x00000019060c72a4 */ /* 0x000fe4000f8e02ff */
[----:B------:R-:W-:-:S02]  /*1610*/  UISETP.GE.AND UP0, UPT, UR4, UR7, UPT ;  /* 0x000000070400728c */ /* 0x000fc4000bf06270 */
[----:B------:R-:W-:Y:S02]  /*1620*/  UIMAD.WIDE.U32 UR10, UR4, UR8, URZ ;  /* 0x00000008040a72a5 */ /* 0x000fe4000f8e00ff */
[----:B------:R-:W-:Y:S02]  /*1630*/  UISETP.GE.OR UP0, UPT, UR5, UR12, UP0 ;  /* 0x0000000c0500728c */ /* 0x000fe40008706670 */
[----:B------:R-:W-:Y:S02]  /*1640*/  UIMAD.WIDE.U32 UR12, UR5, UR8, URZ ;  /* 0x00000008050c72a5 */ /* 0x000fe4000f8e00ff */
[----:B------:R-:W-:Y:S01]  /*1650*/  UIADD3 UR10, UPT, UPT, -UR4, URZ, URZ ;  /* 0x000000ff040a7290 */ /* 0x000fe2000fffe1ff */
[----:B------:R-:W-:Y:S01]  /*1660*/  UMOV UR8, UR11 ;  /* 0x0000000b00087c82 */ /* 0x000fe20008000000 */
[----:B------:R-:W-:Y:S02]  /*1670*/  UIADD3 UR11, UPT, UPT, -UR5, URZ, URZ ;  /* 0x000000ff050b7290 */ /* 0x000fe4000fffe1ff */
[----:B------:R-:W-:-:S03]  /*1680*/  USHF.R.U32.HI UR8, URZ, UR9, UR8 ;  /* 0x00000009ff087299 */ /* 0x000fc60008011608 */
[----:B------:R-:W-:Y:S01]  /*1690*/  @!UP0 UMOV UR7, UR13 ;  /* 0x0000000d00078c82 */ /* 0x000fe20008000000 */
[----:B------:R-:W-:Y:S02]  /*16a0*/  UIMAD UR21, UR14, UR10, UR21 ;  /* 0x0000000a0e1572a4 */ /* 0x000fe4000f8e0215 */
[----:B------:R-:W-:Y:S02]  /*16b0*/  USEL UR8, UR4, UR8, !UP2 ;  /* 0x0000000804087287 */ /* 0x000fe4000d000000 */
[----:B------:R-:W-:Y:S02]  /*16c0*/  @!UP0 USHF.R.U32.HI UR7, URZ, UR9, UR7 ;  /* 0x00000009ff078299 */ /* 0x000fe40008011607 */
[----:B------:R-:W-:Y:S02]  /*16d0*/  UIADD3 UR9, UPT, UPT, -UR8, URZ, URZ ;  /* 0x000000ff08097290 */ /* 0x000fe4000fffe1ff */
[----:B------:R-:W-:Y:S02]  /*16e0*/  @!UP0 USEL UR7, UR5, UR7, !UP2 ;  /* 0x0000000705078287 */ /* 0x000fe4000d000000 */
[----:B------:R-:W-:-:S02]  /*16f0*/  UIMAD UR9, UR25, UR9, UR4 ;  /* 0x00000009190972a4 */ /* 0x000fc4000f8e0204 */
[----:B------:R-:W-:Y:S02]  /*1700*/  @!UP0 UIADD3 UR8, UPT, UPT, UR8, -UR7, URZ ;  /* 0x8000000708088290 */ /* 0x000fe4000fffe0ff */
[----:B------:R-:W-:Y:S02]  /*1710*/  @!UP0 UIMAD UR6, UR9, UR6, UR7 ;  /* 0x00000006090682a4 */ /* 0x000fe4000f8e0207 */
[----:B------:R-:W-:Y:S02]  /*1720*/  @!UP0 UIMAD UR4, UR8, UR25, UR5 ;  /* 0x00000019080482a4 */ /* 0x000fe4000f8e0205 */
[----:B------:R-:W-:Y:S02]  /*1730*/  UIMAD UR20, UR26, UR11, UR20 ;  /* 0x0000000b1a1472a4 */ /* 0x000fe4000f8e0214 */
[----:B------:R-:W-:Y:S01]  /*1740*/  UIMAD UR21, UR4, UR14, UR21 ;  /* 0x0000000e041572a4 */ /* 0x000fe2000f8e0215 */
[----:B------:R-:W-:Y:S02]  /*1750*/  @!UP0 UMOV UR5, UR6 ;  /* 0x0000000600058c82 */ /* 0x000fe40008000000 */
[----:B------:R-:W-:-:S12]  /*1760*/  UIMAD UR20, UR5, UR26, UR20 ;  /* 0x0000001a051472a4 */ /* 0x000fd8000f8e0214 */
.L_x_18:
[----:B------:R-:W-:-:S09]  /*1770*/  UISETP.NE.AND UP0, UPT, UR27, 0x1, UPT ;  /* 0x000000011b00788c */ /* 0x000fd2000bf05270 */
[----:B------:R-:W-:Y:S05]  /*1780*/  BRA.U UP0, `(.L_x_19) ;  /* 0x0000000100447547 */ /* 0x000fea000b800000 */
[----:B------:R-:W2:Y:S01]  /*1790*/  LDCU.128 UR8, c[0x0][0xf10] ;  /* 0x0001e200ff0877ac */ /* 0x000ea20008000c00 */
[----:B------:R-:W3:Y:S01]  /*17a0*/  LDCU UR12, c[0x0][0xf0c] ;  /* 0x0001e180ff0c77ac */ /* 0x000ee20008000800 */
[----:B------:R-:W4:Y:S01]  /*17b0*/  LDCU UR13, c[0x0][0xf20] ;  /* 0x0001e400ff0d77ac */ /* 0x000f220008000800 */
[----:B--2---:R-:W-:Y:S02]  /*17c0*/  UIMAD.WIDE.U32 UR6, UR20, UR8, URZ ;  /* 0x00000008140672a5 */ /* 0x004fe4000f8e00ff */
[----:B------:R-:W-:Y:S02]  /*17d0*/  UIMAD.WIDE.U32 UR4, UR21, UR11, URZ ;  /* 0x0000000b150472a5 */ /* 0x000fe4000f8e00ff */
[----:B---3--:R-:W-:Y:S02]  /*17e0*/  UISETP.NE.AND UP1, UPT, UR12, 0x1, UPT ;  /* 0x000000010c00788c */ /* 0x008fe4000bf25270 */
[----:B------:R-:W-:Y:S01]  /*17f0*/  UISETP.NE.AND UP0, UPT, UR10, 0x1, UPT ;  /* 0x000000010a00788c */ /* 0x000fe2000bf05270 */
[----:B------:R-:W-:-:S02]  /*1800*/  UMOV UR6, UR7 ;  /* 0x0000000700067c82 */ /* 0x000fc40008000000 */
[----:B------:R-:W-:Y:S01]  /*1810*/  UMOV UR4, UR5 ;  /* 0x0000000500047c82 */ /* 0x000fe20008000000 */
[----:B------:R-:W-:Y:S02]  /*1820*/  USHF.R.U32.HI UR9, URZ, UR9, UR6 ;  /* 0x00000009ff097299 */ /* 0x000fe40008011606 */
[----:B----4-:R-:W-:Y:S02]  /*1830*/  USHF.R.U32.HI UR4, URZ, UR13, UR4 ;  /* 0x0000000dff047299 */ /* 0x010fe40008011604 */
[----:B------:R-:W-:Y:S02]  /*1840*/  USEL UR5, UR20, UR9, !UP1 ;  /* 0x0000000914057287 */ /* 0x000fe4000c800000 */
[----:B------:R-:W-:-:S04]  /*1850*/  USEL UR4, UR21, UR4, !UP0 ;  /* 0x0000000415047287 */ /* 0x000fc8000c000000 */
[----:B------:R-:W-:Y:S02]  /*1860*/  UIADD3 UR6, UPT, UPT, UR5, -UR4, URZ ;  /* 0x8000000405067290 */ /* 0x000fe4000fffe0ff */
[----:B------:R-:W-:Y:S02]  /*1870*/  UIADD3 UR4, UPT, UPT, -UR5, UR4, URZ ;  /* 0x0000000405047290 */ /* 0x000fe4000fffe1ff */
[----:B------:R-:W-:Y:S02]  /*1880*/  UIMAD UR21, UR6, UR10, UR21 ;  /* 0x0000000a061572a4 */ /* 0x000fe4000f8e0215 */
[----:B------:R-:W-:-:S12]  /*1890*/  UIMAD UR20, UR4, UR12, UR20 ;  /* 0x0000000c041472a4 */ /* 0x000fd8000f8e0214 */
.L_x_19:
[----:B------:R-:W-:-:S09]  /*18a0*/  UISETP.EQ.U32.AND UP0, UPT, UR28, 0x1, UPT ;  /* 0x000000011c00788c */ /* 0x000fd2000bf02070 */
[----:B------:R-:W-:Y:S05]  /*18b0*/  BRA.U !UP0, `(.L_x_20) ;  /* 0x00000001080c7547 */ /* 0x000fea000b800000 */
[----:B------:R-:W-:Y:S01]  /*18c0*/  UCGABAR_WAIT ;  /* 0x0000000000007dc7 */ /* 0x000fe20008000000 */
[----:B------:R-:W-:Y:S01]  /*18d0*/  CCTL.IVALL ;  /* 0x00000000ff00798f */ /* 0x000fe20002000000 */
[----:B------:R-:W-:Y:S05]  /*18e0*/  BRA `(.L_x_21) ;  /* 0x0000000000047947 */ /* 0x000fea0003800000 */
.L_x_20:
[----:B------:R-:W-:Y:S06]  /*18f0*/  BAR.SYNC.DEFER_BLOCKING 0x0 ;  /* 0x0000000000007b1d */ /* 0x000fec0000010000 */
.L_x_21:
[----:B------:R-:W-:Y:S05]  /*1900*/  BRA.U UP3, `(.L_x_22) ;  /* 0x0000001903047547 */ /* 0x000fea000b800000 */
[----:B------:R-:W2:Y:S01]  /*1910*/  LDCU UR6, c[0x0][0x38c] ;  /* 0x00007180ff0677ac */ /* 0x000ea20008000800 */
[----:B------:R-:W-:Y:S01]  /*1920*/  PLOP3.LUT P2, PT, PT, PT, UP5, 0x80, 0x8 ;  /* 0x000000000008781c */ /* 0x000fe20003f4f058 */
[----:B------:R-:W-:Y:S01]  /*1930*/  IMAD.MOV.U32 R12, RZ, RZ, 0x1 ;  /* 0x00000001ff0c7424 */ /* 0x000fe200078e00ff */
[----:B------:R-:W-:Y:S01]  /*1940*/  ISETP.EQ.OR P3, PT, R0, RZ, P4 ;  /* 0x000000ff0000720c */ /* 0x000fe20002762670 */
[----:B------:R-:W-:Y:S01]  /*1950*/  UISETP.NE.AND UP1, UPT, UR24, URZ, UPT ;  /* 0x000000ff1800728c */ /* 0x000fe2000bf25270 */
[----:B------:R-:W-:Y:S02]  /*1960*/  PLOP3.LUT P2, PT, P2, PT, PT, 0x8, 0x80 ;  /* 0x000000000080781c */ /* 0x000fe4000174e170 */
[----:B------:R-:W-:Y:S01]  /*1970*/  CS2R R10, SRZ ;  /* 0x00000000000a7805 */ /* 0x000fe2000001ff00 */
[----:B------:R-:W-:Y:S01]  /*1980*/  IMAD.MOV.U32 R9, RZ, RZ, RZ ;  /* 0x000000ffff097224 */ /* 0x000fe200078e00ff */
[----:B------:R-:W3:Y:S01]  /*1990*/  LDCU UR60, c[0x0][0x370] ;  /* 0x00006e00ff3c77ac */ /* 0x000ee20008000800 */
[----:B------:R-:W-:Y:S01]  /*19a0*/  IMAD.MOV.U32 R8, RZ, RZ, 0x1 ;  /* 0x00000001ff087424 */ /* 0x000fe200078e00ff */
[----:B------:R-:W4:Y:S01]  /*19b0*/  LDCU.64 UR44, c[0x0][0x348] ;  /* 0x00006900ff2c77ac */ /* 0x000f220008000a00 */
[----:B------:R-:W1:Y:S01]  /*19c0*/  LDCU UR59, c[0x0][0x374] ;  /* 0x00006e80ff3b77ac */ /* 0x000e620008000800 */
[----:B--2---:R-:W-:-:S02]  /*19d0*/  UIADD3 UR5, UPT, UPT, UR6, 0xff, URZ ;  /* 0x000000ff06057890 */ /* 0x004fc4000fffe0ff */
[----:B------:R-:W-:Y:S02]  /*19e0*/  UIADD3 UR65, UPT, UPT, UR6, 0x1fe, URZ ;  /* 0x000001fe06417890 */ /* 0x000fe4000fffe0ff */
[----:B------:R-:W-:Y:S02]  /*19f0*/  USHF.R.S32.HI UR4, URZ, 0x1f, UR5 ;  /* 0x0000001fff047899 */ /* 0x000fe40008011405 */
[----:B------:R-:W-:Y:S02]  /*1a00*/  USEL UR50, UR50, 0x2, UP1 ;  /* 0x0000000232327887 */ /* 0x000fe40008800000 */
[----:B------:R-:W-:Y:S01]  /*1a10*/  ULEA.HI UR4, UR4, UR5, URZ, 0x8 ;  /* 0x0000000504047291 */ /* 0x000fe2000f8f40ff */
[----:B------:R-:W-:-:S03]  /*1a20*/  UMOV UR15, URZ ;  /* 0x000000ff000f7c82 */ /* 0x000fc60008000000 */
[----:B------:R-:W-:Y:S02]  /*1a30*/  USHF.R.S32.HI UR62, URZ, 0x8, UR4 ;  /* 0x00000008ff3e7899 */ /* 0x000fe40008011404 */
[----:B------:R-:W-:Y:S02]  /*1a40*/  UIADD3 UR4, UPT, UPT, UR6, -0x1, URZ ;  /* 0xffffffff06047890 */ /* 0x000fe4000fffe0ff */
[----:B------:R-:W-:Y:S02]  /*1a50*/  UISETP.LT.U32.AND UP0, UPT, UR62, 0x7, UPT ;  /* 0x000000073e00788c */ /* 0x000fe4000bf01070 */
[----:B------:R-:W-:Y:S02]  /*1a60*/  UISETP.GE.U32.AND UP2, UPT, UR4, -0x1ff, UPT ;  /* 0xfffffe010400788c */ /* 0x000fe4000bf46070 */
[----:B------:R-:W-:-:S04]  /*1a70*/  USEL UR61, UR62, 0x7, UP0 ;  /* 0x000000073e3d7887 */ /* 0x000fc80008000000 */
[----:B------:R-:W-:Y:S02]  /*1a80*/  UIADD3 UR48, UPT, UPT, UR61, -0x1, URZ ;  /* 0xffffffff3d307890 */ /* 0x000fe4000fffe0ff */
[----:B------:R-:W-:-:S03]  /*1a90*/  UIADD3 UR63, UPT, UPT, UR62, -UR61, URZ ;  /* 0x8000003d3e3f7290 */ /* 0x000fc6000fffe0ff */
[----:B------:R-:W-:-:S04]  /*1aa0*/  @UP2 UIADD3 UR48, UPT, UPT, UR61, URZ, URZ ;  /* 0x000000ff3d302290 */ /* 0x000fc8000fffe0ff */
[----:B-1-34-:R-:W-:-:S12]  /*1ab0*/  UIADD3 UR48, UPT, UPT, UR48, 0x1, URZ ;  /* 0x0000000130307890 */ /* 0x01afd8000fffe0ff */
.L_x_46:
[----:B------:R-:W-:Y:S01]  /*1ac0*/  UISETP.NE.AND UP0, UPT, UR58, URZ, UPT ;  /* 0x000000ff3a00728c */ /* 0x000fe2000bf05270 */
[----:B------:R-:W1:Y:S08]  /*1ad0*/  S2UR UR58, SR_CgaCtaId ;  /* 0x00000000003a79c3 */ /* 0x000e700000008800 */
[----:B---3--:R-:W-:Y:S05]  /*1ae0*/  BRA.U UP0, `(.L_x_23) ;  /* 0x0000000100347547 */ /* 0x008fea000b800000 */
[----:B------:R-:W2:Y:S01]  /*1af0*/  S2R R0, SR_CgaCtaId ;  /* 0x0000000000007919 */ /* 0x000ea20000008800 */
[----:B------:R-:W-:-:S04]  /*1b00*/  MOV R2, 0x400 ;  /* 0x0000040000027802 */ /* 0x000fc80000000f00 */
[----:B--2---:R-:W-:Y:S02]  /*1b10*/  LEA R0, R0, R2, 0x18 ;  /* 0x0000000200007211 */ /* 0x004fe400078ec0ff */
[----:B------:R-:W-:-:S03]  /*1b20*/  SHF.L.U32 R2, R8, 0x1f, RZ ;  /* 0x0000001f08027819 */ /* 0x000fc600000006ff */
[----:B------:R-:W-:-:S04]  /*1b30*/  IMAD R0, R9, 0x8, R0 ;  /* 0x0000000809007824 */ /* 0x000fc800078e0200 */
[----:B------:R-:W2:Y:S02]  /*1b40*/  SYNCS.PHASECHK.TRANS64.TRYWAIT P0, [R0+URZ+0x100], R2 ;  /* 0x00010002000075a7 */ /* 0x000ea400080011ff */
[----:B--2---:R-:W-:Y:S05]  /*1b50*/  @!P0 BRA `(.L_x_24) ;  /* 0x0000009800d48947 */ /* 0x004fea0003800000 */
.L_x_159:
[----:B------:R-:W-:Y:S01]  /*1b60*/  VIADD R9, R9, 0x1 ;  /* 0x0000000109097836 */ /* 0x000fe20000000000 */
[----:B------:R2:W-:Y:S04]  /*1b70*/  SYNCS.ARRIVE.TRANS64.A1T0 RZ, [R0+URZ+0xf0], RZ ;  /* 0x0000f0ff00ff79a7 */ /* 0x0005e800081000ff */
[----:B------:R-:W-:-:S04]  /*1b80*/  ISETP.NE.AND P0, PT, R9, 0x2, PT ;  /* 0x000000020900780c */ /* 0x000fc80003f05270 */
[----:B------:R-:W-:Y:S02]  /*1b90*/  SEL R9, R9, RZ, P0 ;  /* 0x000000ff09097207 */ /* 0x000fe40000000000 */
[----:B--2---:R-:W-:-:S04]  /*1ba0*/  SEL R0, RZ, 0x1, P0 ;  /* 0x00000001ff007807 */ /* 0x004fc80000000000 */
[----:B------:R-:W-:-:S07]  /*1bb0*/  LOP3.LUT R8, R8, R0, RZ, 0x3c, !PT ;  /* 0x0000000008087212 */ /* 0x000fce00078e3cff */
.L_x_23:
[----:B------:R-:W-:Y:S01]  /*1bc0*/  UMOV UR6, 0x400 ;  /* 0x0000040000067882 */ /* 0x000fe20000000000 */
[----:B------:R-:W-:Y:S01]  /*1bd0*/  SHF.L.U32 R0, R12, 0x1f, RZ ;  /* 0x0000001f0c007819 */ /* 0x000fe200000006ff */
[----:B-1----:R-:W-:Y:S02]  /*1be0*/  ULEA UR6, UR58, UR6, 0x18 ;  /* 0x000000063a067291 */ /* 0x002fe4000f8ec0ff */
[----:B------:R-:W-:Y:S02]  /*1bf0*/  UISETP.GE.U32.AND UP0, UPT, UR65, 0x1ff, UPT ;  /* 0x000001ff4100788c */ /* 0x000fe4000bf06070 */
[----:B------:R-:W-:Y:S02]  /*1c00*/  ULEA UR4, UR15, UR6, 0x3 ;  /* 0x000000060f047291 */ /* 0x000fe4000f8e18ff */
[----:B------:R-:W-:Y:S02]  /*1c10*/  ULEA UR35, UR20, UR49, 0x2 ;  /* 0x0000003114237291 */ /* 0x000fe4000f8e10ff */
[----:B------:R-:W-:-:S02]  /*1c20*/  ULEA UR27, UR21, UR64, 0x1 ;  /* 0x00000040151b7291 */ /* 0x000fc4000f8e08ff */
[----:B------:R-:W-:Y:S02]  /*1c30*/  ULEA.HI UR12, UR21, UR21, URZ, 0x1 ;  /* 0x00000015150c7291 */ /* 0x000fe4000f8f08ff */
[----:B------:R-:W-:Y:S01]  /*1c40*/  USHF.L.U32 UR35, UR35, 0x5, URZ ;  /* 0x0000000523237899 */ /* 0x000fe200080006ff */
[----:B------:R1:W2:Y:S01]  /*1c50*/  SYNCS.PHASECHK.TRANS64.TRYWAIT P1, [UR4+0x38], R0 ;  /* 0x00003800ff0075a7 */ /* 0x0002a20008021104 */
[----:B------:R-:W-:Y:S02]  /*1c60*/  USHF.L.U32 UR27, UR27, 0x5, URZ ;  /* 0x000000051b1b7899 */ /* 0x000fe400080006ff */
[----:B------:R-:W-:Y:S01]  /*1c70*/  USHF.R.S32.HI UR12, URZ, 0x1, UR12 ;  /* 0x00000001ff0c7899 */ /* 0x000fe2000801140c */
[----:B------:R-:W-:Y:S01]  /*1c80*/  UMOV UR14, URZ ;  /* 0x000000ff000e7c82 */ /* 0x000fe20008000000 */
[----:B------:R-:W-:Y:S10]  /*1c90*/  BRA.U !UP0, `(.L_x_25) ;  /* 0x0000000508247547 */ /* 0x000ff4000b800000 */
[----:B------:R-:W-:Y:S01]  /*1ca0*/  UMOV UR7, URZ ;  /* 0x000000ff00077c82 */ /* 0x000fe20008000000 */
[----:B------:R-:W-:-:S05]  /*1cb0*/  UMOV UR5, UR15 ;  /* 0x0000000f00057c82 */ /* 0x000fca0008000000 */
.L_x_33:
[----:B------:R-:W-:Y:S01]  /*1cc0*/  ULEA UR33, UR5, UR6, 0x3 ;  /* 0x0000000605217291 */ /* 0x000fe2000f8e18ff */
[----:B--2---:R-:W-:Y:S01]  /*1cd0*/  @!P4 MOV R2, 0x7000 ;  /* 0x000070000002c802 */ /* 0x004fe20000000f00 */
[----:B--23--:R-:W-:Y:S10]  /*1ce0*/  @P1 BRA `(.L_x_26) ;  /* 0x00000000000c1947 */ /* 0x00cff40003800000 */
[----:B------:R-:W-:-:S04]  /*1cf0*/  SHF.L.U32 R3, R12, 0x1f, RZ ;  /* 0x0000001f0c037819 */ /* 0x000fc800000006ff */
[----:B------:R-:W2:Y:S02]  /*1d00*/  SYNCS.PHASECHK.TRANS64.TRYWAIT P0, [UR33+0x38], R3 ;  /* 0x00003803ff0075a7 */ /* 0x000ea40008001121 */
[----:B--2---:R-:W-:Y:S05]  /*1d10*/  @!P0 BRA `(.L_x_27) ;  /* 0x0000009800788947 */ /* 0x004fea0003800000 */
.L_x_26:
[----:B------:R2:W-:Y:S01]  /*1d20*/  @!P4 SYNCS.ARRIVE.TRANS64 RZ, [UR33], R2 ;  /* 0x00000002ffffc9a7 */ /* 0x0005e20008000021 */
[----:B------:R-:W-:-:S04]  /*1d30*/  ULOP3.LUT UR4, UR50, 0x2, URZ, 0xfc, !UPT ;  /* 0x0000000232047892 */ /* 0x000fc8000f8efcff */
[----:B------:R-:W-:-:S09]  /*1d40*/  UISETP.NE.AND UP0, UPT, UR4, 0x2, UPT ;  /* 0x000000020400788c */ /* 0x000fd2000bf05270 */
[----:B------:R-:W-:Y:S05]  /*1d50*/  BRA.U UP0, `(.L_x_28) ;  /* 0x0000000100047547 */ /* 0x000fea000b800000 */
[----:B------:R-:W-:Y:S05]  /*1d60*/  BPT.TRAP 0x1 ;  /* 0x000000040000795c */ /* 0x000fea0000300000 */
.L_x_28:
[----:B------:R-:W-:Y:S04]  /*1d70*/  BSSY.RECONVERGENT B0, `(.L_x_29) ;  /* 0x0000003000007945 */ /* 0x000fe80003800200 */
[----:B------:R-:W-:Y:S05]  /*1d80*/  @P3 BRA `(.L_x_30) ;  /* 0x0000000000043947 */ /* 0x000fea0003800000 */
[----:B------:R-:W-:Y:S05]  /*1d90*/  BPT.TRAP 0x1 ;  /* 0x000000040000795c */ /* 0x000fea0000300000 */
.L_x_30:
[----:B------:R-:W-:Y:S05]  /*1da0*/  BSYNC.RECONVERGENT B0 ;  /* 0x0000000000007941 */ /* 0x000fea0003800200 */
.L_x_29:
[----:B------:R-:W-:Y:S01]  /*1db0*/  UIADD3 UR4, UPT, UPT, UR5, 0x1, URZ ;  /* 0x0000000105047890 */ /* 0x000fe2000fffe0ff */
[----:B------:R-:W-:Y:S01]  /*1dc0*/  BSSY.RECONVERGENT B0, `(.L_x_31) ;  /* 0x0000031000007945 */ /* 0x000fe20003800200 */
[----:B------:R-:W-:Y:S02]  /*1dd0*/  ELECT P0, URZ, PT ;  /* 0x0000000000ff782f */ /* 0x000fe40003800000 */
[----:B------:R-:W-:-:S04]  /*1de0*/  UISETP.NE.AND UP0, UPT, UR4, 0x7, UPT ;  /* 0x000000070400788c */ /* 0x000fc8000bf05270 */
[----:B------:R-:W-:Y:S02]  /*1df0*/  USEL UR8, URZ, 0x1, UP0 ;  /* 0x00000001ff087887 */ /* 0x000fe40008000000 */
[----:B------:R-:W-:-:S04]  /*1e00*/  USEL UR15, UR4, URZ, UP0 ;  /* 0x000000ff040f7287 */ /* 0x000fc80008000000 */
[----:B------:R-:W-:Y:S01]  /*1e10*/  ULEA UR4, UR15, UR6, 0x3 ;  /* 0x000000060f047291 */ /* 0x000fe2000f8e18ff */
[----:B------:R-:W-:-:S04]  /*1e20*/  LOP3.LUT R12, R12, UR8, RZ, 0x3c, !PT ;  /* 0x000000080c0c7c12 */ /* 0x000fc8000f8e3cff */
[----:B-1----:R-:W-:-:S04]  /*1e30*/  SHF.L.U32 R0, R12, 0x1f, RZ ;  /* 0x0000001f0c007819 */ /* 0x002fc800000006ff */
[----:B------:R1:W3:Y:S01]  /*1e40*/  SYNCS.PHASECHK.TRANS64.TRYWAIT P1, [UR4+0x38], R0 ;  /* 0x00003800ff0075a7 */ /* 0x0002e20008021104 */
[----:B------:R-:W-:Y:S05]  /*1e50*/  @!P0 BRA `(.L_x_32) ;  /* 0x00000000009c8947 */ /* 0x000fea0003800000 */
[----:B------:R-:W-:Y:S02]  /*1e60*/  USHF.L.U32 UR4, UR5, 0xb, URZ ;  /* 0x0000000b05047899 */ /* 0x000fe400080006ff */
[----:B------:R-:W-:Y:S02]  /*1e70*/  ULEA UR32, UR5, UR47, 0xe ;  /* 0x0000002f05207291 */ /* 0x000fe4000f8e70ff */
[----:B------:R-:W-:Y:S02]  /*1e80*/  UIADD3 UR40, UP3, UPT, UR44, 0x80, URZ ;  /* 0x000000802c287890 */ /* 0x000fe4000ff7e0ff */
[----:B------:R-:W-:Y:S02]  /*1e90*/  ULEA UR24, UR5, UR46, 0xd ;  /* 0x0000002e05187291 */ /* 0x000fe4000f8e68ff */
[----:B------:R-:W-:Y:S02]  /*1ea0*/  UIADD3 UR38, UP2, UPT, UR44, 0x180, URZ ;  /* 0x000001802c267890 */ /* 0x000fe4000ff5e0ff */
[----:B------:R-:W-:-:S02]  /*1eb0*/  USHF.L.U32 UR11, UR7, 0x2, URZ ;  /* 0x00000002070b7899 */ /* 0x000fc400080006ff */
[----:B------:R-:W-:Y:S02]  /*1ec0*/  UIADD3 UR30, UP1, UPT, UR44, 0x280, URZ ;  /* 0x000002802c1e7890 */ /* 0x000fe4000ff3e0ff */
[----:B------:R-:W-:Y:S02]  /*1ed0*/  ULOP3.LUT UR16, UR51, UR4, URZ, 0xfc, !UPT ;  /* 0x0000000433107292 */ /* 0x000fe4000f8efcff */
[----:B------:R-:W-:Y:S02]  /*1ee0*/  UIADD3 UR22, UP0, UPT, UR44, 0x380, URZ ;  /* 0x000003802c167890 */ /* 0x000fe4000ff1e0ff */
[----:B------:R-:W-:Y:S02]  /*1ef0*/  ULOP3.LUT UR8, UR4, UR29, URZ, 0xfc, !UPT ;  /* 0x0000001d04087292 */ /* 0x000fe4000f8efcff */
[----:B------:R-:W-:Y:S02]  /*1f00*/  USHF.L.U32 UR34, UR7, 0x8, URZ ;  /* 0x0000000807227899 */ /* 0x000fe400080006ff */
[----:B------:R-:W-:-:S02]  /*1f10*/  UIADD3.X UR41, UPT, UPT, URZ, UR45, URZ, UP3, !UPT ;  /* 0x0000002dff297290 */ /* 0x000fc40009ffe4ff */
[----:B------:R-:W-:Y:S02]  /*1f20*/  UIADD3 UR32, UPT, UPT, UR6, 0x3300, UR32 ;  /* 0x0000330006207890 */ /* 0x000fe4000fffe020 */
[----:B------:R-:W-:Y:S02]  /*1f30*/  UPRMT UR14, URZ, 0x5410, UR43 ;  /* 0x00005410ff0e7896 */ /* 0x000fe4000800002b */
[----:B------:R-:W-:Y:S02]  /*1f40*/  UIADD3.X UR39, UPT, UPT, URZ, UR45, URZ, UP2, !UPT ;  /* 0x0000002dff277290 */ /* 0x000fe400097fe4ff */
[----:B------:R-:W-:Y:S02]  /*1f50*/  UIADD3 UR24, UPT, UPT, UR6, 0x1f300, UR24 ;  /* 0x0001f30006187890 */ /* 0x000fe4000fffe018 */
[----:B------:R-:W-:Y:S02]  /*1f60*/  UPRMT UR4, URZ, 0x5410, UR37 ;  /* 0x00005410ff047896 */ /* 0x000fe40008000025 */
[----:B------:R-:W-:-:S02]  /*1f70*/  UIADD3.X UR31, UPT, UPT, URZ, UR45, URZ, UP1, !UPT ;  /* 0x0000002dff1f7290 */ /* 0x000fc40008ffe4ff */
[----:B------:R-:W-:Y:S02]  /*1f80*/  ULOP3.LUT UR19, UR11, UR49, URZ, 0xfc, !UPT ;  /* 0x000000310b137292 */ /* 0x000fe4000f8efcff */
[----:B------:R-:W-:Y:S02]  /*1f90*/  UIADD3 UR16, UPT, UPT, UR6, 0x2d300, UR16 ;  /* 0x0002d30006107890 */ /* 0x000fe4000fffe010 */
[----:B------:R-:W-:Y:S02]  /*1fa0*/  UIADD3.X UR23, UPT, UPT, URZ, UR45, URZ, UP0, !UPT ;  /* 0x0000002dff177290 */ /* 0x000fe400087fe4ff */
[----:B------:R-:W-:Y:S02]  /*1fb0*/  ULEA.HI UR11, UR29, UR11, URZ, 0x17 ;  /* 0x0000000b1d0b7291 */ /* 0x000fe4000f8fb8ff */
[----:B------:R-:W-:Y:S01]  /*1fc0*/  UIADD3 UR8, UPT, UPT, UR6, 0x30b00, UR8 ;  /* 0x00030b0006087890 */ /* 0x000fe2000fffe008 */
[----:B------:R-:W-:Y:S01]  /*1fd0*/  UMOV UR52, 0x0 ;  /* 0x0000000000347882 */ /* 0x000fe20000000000 */
[----:B------:R-:W-:Y:S01]  /*1fe0*/  UMOV UR53, 0x10000000 ;  /* 0x1000000000357882 */ /* 0x000fe20000000000 */
[----:B------:R-:W-:Y:S01]  /*1ff0*/  UMOV UR25, UR33 ;  /* 0x0000002100197c82 */ /* 0x000fe20008000000 */
[----:B------:R-:W-:Y:S01]  /*2000*/  UMOV UR28, UR36 ;  /* 0x00000024001c7c82 */ /* 0x000fe20008000000 */
[----:B------:R-:W-:Y:S01]  /*2010*/  UMOV UR18, URZ ;  /* 0x000000ff00127c82 */ /* 0x000fe20008000000 */
[----:B------:R-:W-:Y:S01]  /*2020*/  UMOV UR26, UR34 ;  /* 0x00000022001a7c82 */ /* 0x000fe20008000000 */
[----:B------:R-:W-:Y:S01]  /*2030*/  UMOV UR17, UR33 ;  /* 0x0000002100117c82 */ /* 0x000fe20008000000 */
[----:B------:R-:W-:Y:S01]  /*2040*/  UMOV UR21, UR36 ;  /* 0x0000002400157c82 */ /* 0x000fe20008000000 */
[----:B------:R4:W-:Y:S01]  /*2050*/  UTMALDG.3D.MULTICAST [UR32], [UR40], UR14, desc[UR52] ;  /* 0x00003420280073b4 */ /* 0x0009e2000801180e */
[----:B------:R-:W-:Y:S01]  /*2060*/  UMOV UR9, UR33 ;  /* 0x0000002100097c82 */ /* 0x000fe20008000000 */
[----:B------:R-:W-:Y:S01]  /*2070*/  UMOV UR13, UR36 ;  /* 0x00000024000d7c82 */ /* 0x000fe20008000000 */
[----:B------:R-:W-:Y:S01]  /*2080*/  UMOV UR10, UR18 ;  /* 0x00000012000a7c82 */ /* 0x000fe20008000000 */
[----:B------:R4:W-:Y:S01]  /*2090*/  UTMALDG.3D.MULTICAST [UR24], [UR38], UR4, desc[UR52] ;  /* 0x00003418260073b4 */ /* 0x0009e20008011804 */
[----:B------:R4:W-:Y:S01]  /*20a0*/  UTMALDG.4D.MULTICAST [UR16], [UR30], UR14, desc[UR52] ;  /* 0x000034101e0073b4 */ /* 0x0009e2000801980e */
[----:B------:R4:W-:Y:S02]  /*20b0*/  UTMALDG.4D.MULTICAST [UR8], [UR22], UR4, desc[UR52] ;  /* 0x00003408160073b4 */ /* 0x0009e40008019804 */
[----:B----4-:R-:W-:Y:S01]  /*20c0*/  NOP ;  /* 0x0000000000007918 */ /* 0x010fe20000000000 */
.L_x_32:
[----:B------:R-:W-:Y:S05]  /*20d0*/  BSYNC.RECONVERGENT B0 ;  /* 0x0000000000007941 */ /* 0x000fea0003800200 */
.L_x_31:
[----:B------:R-:W-:Y:S01]  /*20e0*/  UIADD3 UR7, UPT, UPT, UR7, 0x1, URZ ;  /* 0x0000000107077890 */ /* 0x000fe2000fffe0ff */
[----:B------:R-:W-:Y:S01]  /*20f0*/  UMOV UR5, UR15 ;  /* 0x0000000f00057c82 */ /* 0x000fe20008000000 */
[----:B------:R-:W-:Y:S02]  /*2100*/  UMOV UR14, UR48 ;  /* 0x00000030000e7c82 */ /* 0x000fe40008000000 */
[----:B------:R-:W-:-:S09]  /*2110*/  UISETP.NE.AND UP0, UPT, UR7, UR48, UPT ;  /* 0x000000300700728c */ /* 0x000fd2000bf05270 */
[----:B------:R-:W-:Y:S05]  /*2120*/  BRA.U UP0, `(.L_x_33) ;  /* 0xfffffff900e47547 */ /* 0x000fea000b83ffff */
.L_x_25:
[----:B------:R-:W-:Y:S01]  /*2130*/  ULEA UR4, UR15, UR6, 0x3 ;  /* 0x000000060f047291 */ /* 0x000fe2000f8e18ff */
[----:B-1----:R-:W-:Y:S01]  /*2140*/  SHF.L.U32 R0, R12, 0x1f, RZ ;  /* 0x0000001f0c007819 */ /* 0x002fe200000006ff */
[----:B------:R-:W-:Y:S01]  /*2150*/  @!P2 SYNCS.ARRIVE.TRANS64.A1T0 RZ, [UR6+0xa8], RZ ;  /* 0x0000a8ffffffa9a7 */ /* 0x000fe20008100006 */
[----:B------:R-:W-:-:S06]  /*2160*/  UISETP.GT.AND UP0, UPT, UR62, UR61, UPT ;  /* 0x0000003d3e00728c */ /* 0x000fcc000bf04270 */
[----:B--23--:R1:W2:Y:S03]  /*2170*/  SYNCS.PHASECHK.TRANS64.TRYWAIT P1, [UR4+0x38], R0 ;  /* 0x00003800ff0075a7 */ /* 0x00c2a60008021104 */
[----:B------:R-:W-:Y:S05]  /*2180*/  BRA.U !UP0, `(.L_x_34) ;  /* 0x0000000508207547 */ /* 0x000fea000b800000 */
[----:B------:R-:W-:Y:S01]  /*2190*/  UIADD3 UR52, UPT, UPT, UR63, UR14, URZ ;  /* 0x0000000e3f347290 */ /* 0x000fe2000fffe0ff */
[----:B------:R-:W-:-:S11]  /*21a0*/  UMOV UR5, UR15 ;  /* 0x0000000f00057c82 */ /* 0x000fd60008000000 */
.L_x_42:
[----:B------:R-:W-:Y:S01]  /*21b0*/  ULEA UR33, UR5, UR6, 0x3 ;  /* 0x0000000605217291 */ /* 0x000fe2000f8e18ff */
[----:B--2---:R-:W-:Y:S01]  /*21c0*/  @!P4 MOV R2, 0x7000 ;  /* 0x000070000002c802 */ /* 0x004fe20000000f00 */
[----:B--23--:R-:W-:Y:S10]  /*21d0*/  @P1 BRA `(.L_x_35) ;  /* 0x00000000000c1947 */ /* 0x00cff40003800000 */
[----:B------:R-:W-:-:S04]  /*21e0*/  SHF.L.U32 R3, R12, 0x1f, RZ ;  /* 0x0000001f0c037819 */ /* 0x000fc800000006ff */
[----:B------:R-:W2:Y:S02]  /*21f0*/  SYNCS.PHASECHK.TRANS64.TRYWAIT P0, [UR33+0x38], R3 ;  /* 0x00003803ff0075a7 */ /* 0x000ea40008001121 */
[----:B--2---:R-:W-:Y:S05]  /*2200*/  @!P0 BRA `(.L_x_36) ;  /* 0x0000009400548947 */ /* 0x004fea0003800000 */
.L_x_35:
[----:B------:R2:W-:Y:S01]  /*2210*/  @!P4 SYNCS.ARRIVE.TRANS64 RZ, [UR33], R2 ;  /* 0x00000002ffffc9a7 */ /* 0x0005e20008000021 */
[----:B------:R-:W-:-:S04]  /*2220*/  ULOP3.LUT UR4, UR50, 0x2, URZ, 0xfc, !UPT ;  /* 0x0000000232047892 */ /* 0x000fc8000f8efcff */
[----:B------:R-:W-:-:S09]  /*2230*/  UISETP.NE.AND UP0, UPT, UR4, 0x2, UPT ;  /* 0x000000020400788c */ /* 0x000fd2000bf05270 */
[----:B------:R-:W-:Y:S05]  /*2240*/  BRA.U UP0, `(.L_x_37) ;  /* 0x0000000100047547 */ /* 0x000fea000b800000 */
[----:B------:R-:W-:Y:S05]  /*2250*/  BPT.TRAP 0x1 ;  /* 0x000000040000795c */ /* 0x000fea0000300000 */
.L_x_37:
[----:B------:R-:W-:Y:S04]  /*2260*/  BSSY.RECONVERGENT B0, `(.L_x_38) ;  /* 0x0000003000007945 */ /* 0x000fe80003800200 */
[----:B------:R-:W-:Y:S05]  /*2270*/  @P3 BRA `(.L_x_39) ;  /* 0x0000000000043947 */ /* 0x000fea0003800000 */
[----:B------:R-:W-:Y:S05]  /*2280*/  BPT.TRAP 0x1 ;  /* 0x000000040000795c */ /* 0x000fea0000300000 */
.L_x_39:
[----:B------:R-:W-:Y:S05]  /*2290*/  BSYNC.RECONVERGENT B0 ;  /* 0x0000000000007941 */ /* 0x000fea0003800200 */
.L_x_38:
        /* <DEDUP_REMOVED lines=31> */
[----:B------:R-:W-:Y:S02]  /*2490*/  ULEA.HI UR11, UR29, UR11, URZ, 0x17 ;  /* 0x0000000b1d0b7291 */ /* 0x000fe4000f8fb8ff */
[----:B------:R-:W-:Y:S02]  /*24a0*/  UIADD3 UR8, UPT, UPT, UR6, 0x30b00, UR8 ;  /* 0x00030b0006087890 */ /* 0x000fe4000fffe008 */
[----:B------:R-:W-:Y:S01]  /*24b0*/  UIADD3.X UR41, UPT, UPT, URZ, UR45, URZ, UP0, !UPT ;  /* 0x0000002dff297290 */ /* 0x000fe200087fe4ff */
        /* <DEDUP_REMOVED lines=16> */
.L_x_41:
[----:B------:R-:W-:Y:S05]  /*25c0*/  BSYNC.RECONVERGENT B0 ;  /* 0x0000000000007941 */ /* 0x000fea0003800200 */
.L_x_40:
[----:B------:R-:W-:Y:S01]  /*25d0*/  UIADD3 UR14, UPT, UPT, UR14, 0x1, URZ ;  /* 0x000000010e0e7890 */ /* 0x000fe2000fffe0ff */
[----:B------:R-:W-:-:S03]  /*25e0*/  UMOV UR5, UR15 ;  /* 0x0000000f00057c82 */ /* 0x000fc60008000000 */
[----:B------:R-:W-:-:S09]  /*25f0*/  UISETP.NE.AND UP0, UPT, UR14, UR52, UPT ;  /* 0x000000340e00728c */ /* 0x000fd2000bf05270 */
[----:B------:R-:W-:Y:S05]  /*2600*/  BRA.U UP0, `(.L_x_42) ;  /* 0xfffffff900e87547 */ /* 0x000fea000b83ffff */
.L_x_34:
[C---:B------:R-:W-:Y:S01]  /*2610*/  LEA R3, R11.reuse, UR6, 0x3 ;  /* 0x000000060b037c11 */ /* 0x040fe2000f8e18ff */
[----:B------:R-:W-:Y:S01]  /*2620*/  NOP ;  /* 0x0000000000007918 */ /* 0x000fe20000000000 */
[----:B-1----:R-:W-:Y:S02]  /*2630*/  SHF.L.U32 R0, R10, 0x1f, RZ ;  /* 0x0000001f0a007819 */ /* 0x002fe400000006ff */
[----:B------:R-:W-:Y:S02]  /*2640*/  LEA R4, R11, UR6, 0x4 ;  /* 0x000000060b047c11 */ /* 0x000fe4000f8e20ff */
[----:B------:R-:W1:Y:S02]  /*2650*/  SYNCS.PHASECHK.TRANS64.TRYWAIT P0, [R3+URZ+0xb0], R0 ;  /* 0x0000b000030075a7 */ /* 0x000e6400080011ff */
[----:B-1----:R-:W-:Y:S05]  /*2660*/  @!P0 BRA `(.L_x_43) ;  /* 0x0000009000548947 */ /* 0x002fea0003800000 */
.L_x_162:
[----:B------:R-:W4:Y:S01]  /*2670*/  LDS.128 R4, [R4+0x120] ;  /* 0x0001200004047984 */ /* 0x000f220000000c00 */
[----:B------:R-:W-:Y:S01]  /*2680*/  UISETP.GE.AND UP0, UPT, UR42, 0x1, UPT ;  /* 0x000000012a00788c */ /* 0x000fe2000bf06270 */
[----:B------:R-:W-:Y:S01]  /*2690*/  @!PT LDS RZ, [RZ] ;  /* 0x00000000fffff984 */ /* 0x000fe20000000800 */
[----:B------:R-:W-:Y:S01]  /*26a0*/  @!PT LDS RZ, [RZ] ;  /* 0x00000000fffff984 */ /* 0x000fe20000000800 */
[----:B------:R-:W-:Y:S01]  /*26b0*/  @!PT LDS RZ, [RZ] ;  /* 0x00000000fffff984 */ /* 0x000fe20000000800 */
[----:B------:R-:W-:Y:S01]  /*26c0*/  @!PT LDS RZ, [RZ] ;  /* 0x00000000fffff984 */ /* 0x000fe20000000800 */
[----:B------:R1:W-:Y:S06]  /*26d0*/  MEMBAR.ALL.CTA ;  /* 0x0000000000007992 */ /* 0x0003ec0000008000 */
[----:B-1----:R-:W1:Y:S01]  /*26e0*/  FENCE.VIEW.ASYNC.S ;  /* 0x00000000000073c6 */ /* 0x002e620000000000 */
[----:B----4-:R-:W-:-:S13]  /*26f0*/  LOP3.LUT P0, RZ, R6, 0x1, RZ, 0xc0, !PT ;  /* 0x0000000106ff7812 */ /* 0x010fda000780c0ff */
[----:B-1----:R-:W-:Y:S01]  /*2700*/  VOTEU.ANY UP1, P0 ;  /* 0x0000000000ff7886 */ /* 0x002fe20000020100 */
[----:B------:R-:W-:-:S13]  /*2710*/  PLOP3.LUT P0, PT, PT, PT, UP1, 0x80, 0x8 ;  /* 0x000000000008781c */ /* 0x000fda0003f0f018 */
[----:B------:R-:W-:Y:S02]  /*2720*/  @P0 LOP3.LUT R0, R5, 0xffff, RZ, 0xc0, !PT ;  /* 0x0000ffff05000812 */ /* 0x000fe400078ec0ff */
[----:B--2---:R-:W-:Y:S02]  /*2730*/  @P0 MOV R2, R4 ;  /* 0x0000000400020202 */ /* 0x004fe40000000f00 */
[----:B------:R-:W-:Y:S01]  /*2740*/  @P0 R2UR UR5, R0 ;  /* 0x00000000000502ca */ /* 0x000fe200000e0000 */
[----:B------:R-:W-:Y:S01]  /*2750*/  VIADD R0, R3, 0xc0 ;  /* 0x000000c003007836 */ /* 0x000fe20000000000 */
[----:B------:R-:W-:Y:S02]  /*2760*/  @P0 SHF.R.U32.HI R4, RZ, 0x10, R5 ;  /* 0x00000010ff040819 */ /* 0x000fe40000011605 */
[----:B------:R-:W-:Y:S02]  /*2770*/  @P0 R2UR UR7, R2 ;  /* 0x00000000020702ca */ /* 0x000fe400000e0000 */
[----:B------:R-:W-:-:S02]  /*2780*/  PRMT R0, RZ, 0x654, R0 ;  /* 0x00000654ff007816 */ /* 0x000fc40000000000 */
[----:B------:R-:W-:Y:S02]  /*2790*/  @P0 R2UR UR4, R4 ;  /* 0x00000000040402ca */ /* 0x000fe400000e0000 */
[----:B------:R1:W-:Y:S03]  /*27a0*/  SYNCS.ARRIVE.TRANS64.RED.A1T0 RZ, [R0+URZ], RZ ;  /* 0x000000ff00ff79a7 */ /* 0x0003e600081004ff */
[----:B------:R-:W-:-:S04]  /*27b0*/  @UP1 UMOV UR56, UR5 ;  /* 0x0000000500381c82 */ /* 0x000fc80008000000 */
[----:B------:R-:W-:-:S04]  /*27c0*/  @UP1 UMOV UR57, UR7 ;  /* 0x0000000700391c82 */ /* 0x000fc80008000000 */
[----:B------:R-:W-:Y:S01]  /*27d0*/  @UP1 UMOV UR36, UR4 ;  /* 0x0000000400241c82 */ /* 0x000fe20008000000 */
[----:B------:R-:W-:Y:S05]  /*27e0*/  BRA.U !UP0, `(.L_x_44) ;  /* 0x0000000108d47547 */ /* 0x000fea000b800000 */
[----:B------:R-:W2:Y:S01]  /*27f0*/  LDCU.128 UR16, c[0x0][0xf10] ;  /* 0x0001e200ff1077ac */ /* 0x000ea20008000c00 */
[----:B------:R-:W4:Y:S01]  /*2800*/  LDCU UR22, c[0x0][0xf20] ;  /* 0x0001e400ff1677ac */ /* 0x000f220008000800 */
[----:B------:R-:W3:Y:S01]  /*2810*/  LDCU UR14, c[0x0][0xf0c] ;  /* 0x0001e180ff0e77ac */ /* 0x000ee20008000800 */
[----:B------:R-:W1:Y:S01]  /*2820*/  LDCU.64 UR8, c[0x0][0xf28] ;  /* 0x0001e500ff0877ac */ /* 0x000e620008000a00 */
[----:B------:R-:W-:Y:S02]  /*2830*/  UISETP.NE.AND UP3, UPT, UR42, 0x1, UPT ;  /* 0x000000012a00788c */ /* 0x000fe4000bf65270 */
[----:B--2---:R-:W-:Y:S02]  /*2840*/  UIMAD.WIDE.U32 UR10, UR59, UR19, URZ ;  /* 0x000000133b0a72a5 */ /* 0x004fe4000f8e00ff */
[----:B------:R-:W-:Y:S02]  /*2850*/  UIMAD.WIDE.U32 UR4, UR60, UR16, URZ ;  /* 0x000000103c0472a5 */ /* 0x000fe4000f8e00ff */
[----:B------:R-:W-:-:S02]  /*2860*/  UISETP.NE.AND UP0, UPT, UR18, 0x1, UPT ;  /* 0x000000011200788c */ /* 0x000fc4000bf05270 */
[----:B------:R-:W-:Y:S01]  /*2870*/  UIMAD.WIDE.U32 UR20, UR56, UR19, URZ ;  /* 0x00000013381472a5 */ /* 0x000fe2000f8e00ff */
[----:B------:R-:W-:Y:S02]  /*2880*/  UMOV UR10, UR11 ;  /* 0x0000000b000a7c82 */ /* 0x000fe40008000000 */
[----:B------:R-:W-:Y:S01]  /*2890*/  UMOV UR4, UR5 ;  /* 0x0000000500047c82 */ /* 0x000fe20008000000 */
[----:B----4-:R-:W-:Y:S02]  /*28a0*/  USHF.R.U32.HI UR10, URZ, UR22, UR10 ;  /* 0x00000016ff0a7299 */ /* 0x010fe4000801160a */
[----:B---3--:R-:W-:Y:S02]  /*28b0*/  UISETP.NE.AND UP2, UPT, UR14, 0x1, UPT ;  /* 0x000000010e00788c */ /* 0x008fe4000bf45270 */
[----:B------:R-:W-:Y:S02]  /*28c0*/  USHF.R.U32.HI UR4, URZ, UR17, UR4 ;  /* 0x00000011ff047299 */ /* 0x000fe40008011604 */
[----:B------:R-:W-:-:S02]  /*28d0*/  USEL UR5, UR59, UR10, !UP0 ;  /* 0x0000000a3b057287 */ /* 0x000fc4000c000000 */
[----:B------:R-:W-:Y:S02]  /*28e0*/  USEL UR7, UR60, UR4, !UP2 ;  /* 0x000000043c077287 */ /* 0x000fe4000d000000 */
[----:B-1----:R-:W-:Y:S01]  /*28f0*/  UIMAD.WIDE.U32 UR10, UR5, UR8, URZ ;  /* 0x00000008050a72a5 */ /* 0x002fe2000f8e00ff */
[----:B------:R-:W-:Y:S01]  /*2900*/  UMOV UR4, UR21 ;  /* 0x0000001500047c82 */ /* 0x000fe20008000000 */
[----:B------:R-:W-:Y:S02]  /*2910*/  UIMAD.WIDE.U32 UR12, UR57, UR16, URZ ;  /* 0x00000010390c72a5 */ /* 0x000fe4000f8e00ff */
[----:B------:R-:W-:-:S03]  /*2920*/  UIMAD.WIDE.U32 UR20, UR7, UR8, URZ ;  /* 0x00000008071472a5 */ /* 0x000fc6000f8e00ff */
[----:B------:R-:W-:Y:S01]  /*2930*/  UMOV UR10, UR11 ;  /* 0x0000000b000a7c82 */ /* 0x000fe20008000000 */
[----:B------:R-:W-:Y:S02]  /*2940*/  USHF.R.U32.HI UR4, URZ, UR22, UR4 ;  /* 0x00000016ff047299 */ /* 0x000fe40008011604 */
[----:B------:R-:W-:Y:S01]  /*2950*/  @UP3 USHF.R.U32.HI UR5, URZ, UR9, UR10 ;  /* 0x00000009ff053299 */ /* 0x000fe2000801160a */
[----:B------:R-:W-:Y:S01]  /*2960*/  UMOV UR12, UR13 ;  /* 0x0000000d000c7c82 */ /* 0x000fe20008000000 */
[----:B------:R-:W-:Y:S01]  /*2970*/  UMOV UR20, UR21 ;  /* 0x0000001500147c82 */ /* 0x000fe20008000000 */
[----:B------:R-:W-:Y:S02]  /*2980*/  USHF.R.U32.HI UR17, URZ, UR17, UR12 ;  /* 0x00000011ff117299 */ /* 0x000fe4000801160c */
[----:B------:R-:W-:Y:S02]  /*2990*/  USEL UR4, UR56, UR4, !UP0 ;  /* 0x0000000438047287 */ /* 0x000fe4000c000000 */
[----:B------:R-:W-:-:S02]  /*29a0*/  @UP3 USHF.R.U32.HI UR7, URZ, UR9, UR20 ;  /* 0x00000009ff073299 */ /* 0x000fc40008011614 */
[----:B------:R-:W-:Y:S02]  /*29b0*/  UIMAD UR10, UR42, UR5, URZ ;  /* 0x000000052a0a72a4 */ /* 0x000fe4000f8e02ff */
[----:B------:R-:W-:Y:S02]  /*29c0*/  USEL UR5, UR57, UR17, !UP2 ;  /* 0x0000001139057287 */ /* 0x000fe4000d000000 */
[----:B------:R-:W-:Y:S02]  /*29d0*/  UIMAD UR12, UR42, UR7, URZ ;  /* 0x000000072a0c72a4 */ /* 0x000fe4000f8e02ff */
[----:B------:R-:W-:Y:S02]  /*29e0*/  UISETP.GE.AND UP0, UPT, UR4, UR10, UPT ;  /* 0x0000000a0400728c */ /* 0x000fe4000bf06270 */
[----:B------:R-:W-:Y:S02]  /*29f0*/  UIMAD.WIDE.U32 UR10, UR4, UR8, URZ ;  /* 0x00000008040a72a5 */ /* 0x000fe4000f8e00ff */
[----:B------:R-:W-:-:S02]  /*2a00*/  UISETP.GE.OR UP0, UPT, UR5, UR12, UP0 ;  /* 0x0000000c0500728c */ /* 0x000fc40008706670 */
        /* <DEDUP_REMOVED lines=19> */
.L_x_44:
[----:B------:R-:W2:Y:S02]  /*2b40*/  LDCU UR4, c[0x0][0xf30] ;  /* 0x0001e600ff0477ac */ /* 0x000ea40008000800 */
[----:B--2---:R-:W-:-:S09]  /*2b50*/  UISETP.NE.AND UP0, UPT, UR4, 0x1, UPT ;  /* 0x000000010400788c */ /* 0x004fd2000bf05270 */
[----:B------:R-:W-:Y:S05]  /*2b60*/  BRA.U UP0, `(.L_x_45) ;  /* 0x0000000100447547 */ /* 0x000fea000b800000 */
[----:B------:R-:W2:Y:S01]  /*2b70*/  LDCU.128 UR16, c[0x0][0xf10] ;  /* 0x0001e200ff1077ac */ /* 0x000ea20008000c00 */
[----:B------:R-:W4:Y:S01]  /*2b80*/  LDCU UR10, c[0x0][0xf0c] ;  /* 0x0001e180ff0a77ac */ /* 0x000f220008000800 */
[----:B------:R-:W1:Y:S01]  /*2b90*/  LDCU UR7, c[0x0][0xf20] ;  /* 0x0001e400ff0777ac */ /* 0x000e620008000800 */
[----:B--2---:R-:W-:Y:S02]  /*2ba0*/  UIMAD.WIDE.U32 UR8, UR57, UR16, URZ ;  /* 0x00000010390872a5 */ /* 0x004fe4000f8e00ff */
[----:B------:R-:W-:Y:S02]  /*2bb0*/  UIMAD.WIDE.U32 UR4, UR56, UR19, URZ ;  /* 0x00000013380472a5 */ /* 0x000fe4000f8e00ff */
[----:B----4-:R-:W-:Y:S02]  /*2bc0*/  UISETP.NE.AND UP2, UPT, UR10, 0x1, UPT ;  /* 0x000000010a00788c */ /* 0x010fe4000bf45270 */
[----:B------:R-:W-:Y:S01]  /*2bd0*/  UISETP.NE.AND UP0, UPT, UR18, 0x1, UPT ;  /* 0x000000011200788c */ /* 0x000fe2000bf05270 */
[----:B------:R-:W-:-:S02]  /*2be0*/  UMOV UR8, UR9 ;  /* 0x0000000900087c82 */ /* 0x000fc40008000000 */
[----:B------:R-:W-:Y:S01]  /*2bf0*/  UMOV UR4, UR5 ;  /* 0x0000000500047c82 */ /* 0x000fe20008000000 */
[----:B------:R-:W-:Y:S02]  /*2c00*/  USHF.R.U32.HI UR17, URZ, UR17, UR8 ;  /* 0x00000011ff117299 */ /* 0x000fe40008011608 */
[----:B-1----:R-:W-:Y:S02]  /*2c10*/  USHF.R.U32.HI UR4, URZ, UR7, UR4 ;  /* 0x00000007ff047299 */ /* 0x002fe40008011604 */
[----:B------:R-:W-:Y:S02]  /*2c20*/  USEL UR5, UR57, UR17, !UP2 ;  /* 0x0000001139057287 */ /* 0x000fe4000d000000 */
[----:B------:R-:W-:-:S04]  /*2c30*/  USEL UR4, UR56, UR4, !UP0 ;  /* 0x0000000438047287 */ /* 0x000fc8000c000000 */
[----:B------:R-:W-:Y:S02]  /*2c40*/  UIADD3 UR7, UPT, UPT, UR5, -UR4, URZ ;  /* 0x8000000405077290 */ /* 0x000fe4000fffe0ff */
[----:B------:R-:W-:Y:S02]  /*2c50*/  UIADD3 UR4, UPT, UPT, -UR5, UR4, URZ ;  /* 0x0000000405047290 */ /* 0x000fe4000fffe1ff */
[----:B------:R-:W-:Y:S02]  /*2c60*/  UIMAD UR56, UR7, UR18, UR56 ;  /* 0x00000012073872a4 */ /* 0x000fe4000f8e0238 */
[----:B------:R-:W-:-:S12]  /*2c70*/  UIMAD UR57, UR4, UR10, UR57 ;  /* 0x0000000a043972a4 */ /* 0x000fd8000f8e0239 */
.L_x_45:
[----:B------:R-:W-:Y:S01]  /*2c80*/  VIADD R11, R11, 0x1 ;  /* 0x000000010b0b7836 */ /* 0x000fe20000000000 */
[----:B------:R-:W-:Y:S02]  /*2c90*/  R2UR UR5, R94 ;  /* 0x000000005e0572ca */ /* 0x000fe400000e0000 */
[----:B------:R-:W-:Y:S02]  /*2ca0*/  R2UR UR4, R95 ;  /* 0x000000005f0472ca */ /* 0x000fe400000e0000 */
[C---:B------:R-:W-:Y:S02]  /*2cb0*/  ISETP.NE.AND P0, PT, R11.reuse, 0x2, PT ;  /* 0x000000020b00780c */ /* 0x040fe40003f05270 */
[----:B------:R-:W-:Y:S02]  /*2cc0*/  PLOP3.LUT P2, PT, PT, PT, PT, 0x80, 0x8 ;  /* 0x000000000008781c */ /* 0x000fe40003f4f070 */
[----:B-1----:R-:W-:Y:S02]  /*2cd0*/  SEL R0, RZ, 0x1, P0 ;  /* 0x00000001ff007807 */ /* 0x002fe40000000000 */
[----:B------:R-:W-:-:S02]  /*2ce0*/  SEL R11, R11, RZ, P0 ;  /* 0x000000ff0b0b7207 */ /* 0x000fc40000000000 */
[----:B------:R-:W-:Y:S01]  /*2cf0*/  LOP3.LUT R10, R10, R0, RZ, 0x3c, !PT ;  /* 0x000000000a0a7212 */ /* 0x000fe200078e3cff */
[----:B------:R-:W-:Y:S02]  /*2d00*/  UIADD3 UR21, UPT, UPT, UR56, UR5, URZ ;  /* 0x0000000538157290 */ /* 0x000fe4000fffe0ff */
[----:B------:R-:W-:Y:S01]  /*2d10*/  UIADD3 UR20, UPT, UPT, UR57, UR4, URZ ;  /* 0x0000000439147290 */ /* 0x000fe2000fffe0ff */
[----:B------:R-:W-:Y:S11]  /*2d20*/  BRA.U UP1, `(.L_x_46) ;  /* 0xffffffed01647547 */ /* 0x000ff6000b83ffff */
[----:B------:R-:W-:Y:S01]  /*2d30*/  UIADD3 UR7, UPT, UPT, UR6, 0x38, URZ ;  /* 0x0000003806077890 */ /* 0x000fe2000fffe0ff */
[----:B------:R-:W-:-:S03]  /*2d40*/  SHF.L.U32 R2, R12, 0x1f, RZ ;  /* 0x0000001f0c027819 */ /* 0x000fc600000006ff */
[----:B------:R-:W-:-:S09]  /*2d50*/  ULEA UR4, UR15, UR7, 0x3 ;  /* 0x000000070f047291 */ /* 0x000fd2000f8e18ff */
[----:B------:R-:W1:Y:S02]  /*2d60*/  SYNCS.PHASECHK.TRANS64.TRYWAIT P0, [UR4], R2 ;  /* 0x00000002ff0075a7 */ /* 0x000e640008001104 */
[----:B-1----:R-:W-:Y:S05]  /*2d70*/  @!P0 BRA `(.L_x_47) ;  /* 0x0000008800a48947 */ /* 0x002fea0003800000 */
.L_x_164:
[----:B------:R-:W-:-:S04]  /*2d80*/  UIADD3 UR4, UPT, UPT, UR15, 0x1, URZ ;  /* 0x000000010f047890 */ /* 0x000fc8000fffe0ff */
[----:B------:R-:W-:-:S04]  /*2d90*/  UISETP.NE.AND UP0, UPT, UR4, 0x7, UPT ;  /* 0x000000070400788c */ /* 0x000fc8000bf05270 */
[----:B------:R-:W-:Y:S02]  /*2da0*/  USEL UR6, URZ, 0x1, UP0 ;  /* 0x00000001ff067887 */ /* 0x000fe40008000000 */
[----:B------:R-:W-:-:S04]  /*2db0*/  USEL UR4, UR4, URZ, UP0 ;  /* 0x000000ff04047287 */ /* 0x000fc80008000000 */
[----:B------:R-:W-:Y:S01]  /*2dc0*/  ULEA UR5, UR4, UR7, 0x3 ;  /* 0x0000000704057291 */ /* 0x000fe2000f8e18ff */
[----:B-1----:R-:W-:-:S04]  /*2dd0*/  LOP3.LUT R2, R12, UR6, RZ, 0x3c, !PT ;  /* 0x000000060c027c12 */ /* 0x002fc8000f8e3cff */
[----:B------:R-:W-:-:S04]  /*2de0*/  SHF.L.U32 R3, R2, 0x1f, RZ ;  /* 0x0000001f02037819 */ /* 0x000fc800000006ff */
[----:B------:R-:W1:Y:S02]  /*2df0*/  SYNCS.PHASECHK.TRANS64.TRYWAIT P0, [UR5], R3 ;  /* 0x00000003ff0075a7 */ /* 0x000e640008001105 */
[----:B-1----:R-:W-:Y:S05]  /*2e00*/  @!P0 BRA `(.L_x_48) ;  /* 0x0000008800988947 */ /* 0x002fea0003800000 */
.L_x_166:
[----:B------:R-:W-:-:S04]  /*2e10*/  UIADD3 UR4, UPT, UPT, UR4, 0x1, URZ ;  /* 0x0000000104047890 */ /* 0x000fc8000fffe0ff */
[----:B------:R-:W-:-:S04]  /*2e20*/  UISETP.NE.AND UP0, UPT, UR4, 0x7, UPT ;  /* 0x000000070400788c */ /* 0x000fc8000bf05270 */
[----:B------:R-:W-:Y:S02]  /*2e30*/  USEL UR6, URZ, 0x1, UP0 ;  /* 0x00000001ff067887 */ /* 0x000fe40008000000 */
[----:B------:R-:W-:-:S04]  /*2e40*/  USEL UR4, UR4, URZ, UP0 ;  /* 0x000000ff04047287 */ /* 0x000fc80008000000 */
[----:B------:R-:W-:Y:S01]  /*2e50*/  ULEA UR5, UR4, UR7, 0x3 ;  /* 0x0000000704057291 */ /* 0x000fe2000f8e18ff */
[----:B------:R-:W-:-:S04]  /*2e60*/  LOP3.LUT R2, R2, UR6, RZ, 0x3c, !PT ;  /* 0x0000000602027c12 */ /* 0x000fc8000f8e3cff */
[----:B-1----:R-:W-:-:S04]  /*2e70*/  SHF.L.U32 R3, R2, 0x1f, RZ ;  /* 0x0000001f02037819 */ /* 0x002fc800000006ff */
[----:B------:R-:W1:Y:S02]  /*2e80*/  SYNCS.PHASECHK.TRANS64.TRYWAIT P0, [UR5], R3 ;  /* 0x00000003ff0075a7 */ /* 0x000e640008001105 */
[----:B-1----:R-:W-:Y:S05]  /*2e90*/  @!P0 BRA `(.L_x_49) ;  /* 0x00000088008c8947 */ /* 0x002fea0003800000 */
.L_x_168:
        /* <DEDUP_REMOVED lines=9> */
.L_x_170:
        /* <DEDUP_REMOVED lines=9> */
.L_x_172:
        /* <DEDUP_REMOVED lines=9> */
.L_x_174:
[----:B------:R-:W-:-:S04]  /*3050*/  UIADD3 UR4, UPT, UPT, UR4, 0x1, URZ ;  /* 0x0000000104047890 */ /* 0x000fc8000fffe0ff */
[----:B------:R-:W-:-:S04]  /*3060*/  UISETP.NE.AND UP0, UPT, UR4, 0x7, UPT ;  /* 0x000000070400788c */ /* 0x000fc8000bf05270 */
[----:B------:R-:W-:Y:S02]  /*3070*/  USEL UR5, URZ, 0x1, UP0 ;  /* 0x00000001ff057887 */ /* 0x000fe40008000000 */
[----:B------:R-:W-:-:S04]  /*3080*/  USEL UR4, UR4, URZ, UP0 ;  /* 0x000000ff04047287 */ /* 0x000fc80008000000 */
[----:B------:R-:W-:Y:S01]  /*3090*/  ULEA UR4, UR4, UR7, 0x3 ;  /* 0x0000000704047291 */ /* 0x000fe2000f8e18ff */
[----:B------:R-:W-:-:S04]  /*30a0*/  LOP3.LUT R2, R2, UR5, RZ, 0x3c, !PT ;  /* 0x0000000502027c12 */ /* 0x000fc8000f8e3cff */
[----:B------:R-:W-:Y:S01]  /*30b0*/  SHF.L.U32 R2, R2, 0x1f, RZ ;  /* 0x0000001f02027819 */ /* 0x000fe200000006ff */
[----:B-1----:R-:W-:-:S07]  /*30c0*/  IMAD.U32 R0, RZ, RZ, UR4 ;  /* 0x00000004ff007e24 */ /* 0x002fce000f8e00ff */
.L_x_53:
[----:B-1----:R1:W2:Y:S02]  /*30d0*/  SYNCS.PHASECHK.TRANS64.TRYWAIT P0, [R0+URZ], R2 ;  /* 0x00000002000075a7 */ /* 0x0022a400080011ff */
[----:B--2---:R-:W-:Y:S05]  /*30e0*/  @!P0 NANOSLEEP.SYNCS 0x989680 ;  /* 0x009896800000895d */ /* 0x004fea0003900000 */
[----:B------:R-:W2:Y:S02]  /*30f0*/  @!P0 SYNCS.PHASECHK.TRANS64 P0, [R0+URZ], R2 ;  /* 0x00000002000085a7 */ /* 0x000ea400080010ff */
[----:B--2---:R-:W-:Y:S05]  /*3100*/  @P0 EXIT ;  /* 0x000000000000094d */ /* 0x004fea0003800000 */
[----:B------:R-:W-:Y:S05]  /*3110*/  BRA `(.L_x_53) ;  /* 0xfffffffc00ec7947 */ /* 0x000fea000383ffff */
.L_x_22:
[----:B------:R-:W-:-:S04]  /*3120*/  UISETP.NE.AND UP0, UPT, UR58, URZ, UPT ;  /* 0x000000ff3a00728c */ /* 0x000fc8000bf05270 */
[----:B------:R-:W-:-:S09]  /*3130*/  UISETP.NE.OR UP0, UPT, UR24, 0x1, UP0 ;  /* 0x000000011800788c */ /* 0x000fd20008705670 */
[----:B------:R-:W-:Y:S05]  /*3140*/  BRA.U UP0, `(.L_x_54) ;  /* 0x0000000500487547 */ /* 0x000fea000b800000 */
[----:B------:R-:W-:Y:S01]  /*3150*/  ISETP.GE.U32.AND P2, PT, R0, 0x8, PT ;  /* 0x000000080000780c */ /* 0x000fe20003f46070 */
[----:B------:R-:W-:Y:S01]  /*3160*/  IMAD.MOV.U32 R12, RZ, RZ, 0x1 ;  /* 0x00000001ff0c7424 */ /* 0x000fe200078e00ff */
[----:B------:R-:W-:Y:S02]  /*3170*/  CS2R R10, SRZ ;  /* 0x00000000000a7805 */ /* 0x000fe4000001ff00 */
[----:B------:R-:W-:Y:S01]  /*3180*/  CS2R R8, SRZ ;  /* 0x0000000000087805 */ /* 0x000fe2000001ff00 */
[----:B------:R-:W-:Y:S01]  /*3190*/  UMOV UR6, 0x400 ;  /* 0x0000040000067882 */ /* 0x000fe20000000000 */
[----:B------:R-:W-:Y:S01]  /*31a0*/  UMOV UR5, URZ ;  /* 0x000000ff00057c82 */ /* 0x000fe20008000000 */
[----:B------:R-:W-:-:S12]  /*31b0*/  ULEA UR6, UR58, UR6, 0x18 ;  /* 0x000000063a067291 */ /* 0x000fd8000f8ec0ff */
.L_x_58:
[----:B------:R-:W-:Y:S02]  /*31c0*/  LEA R2, R8, UR6, 0x3 ;  /* 0x0000000608027c11 */ /* 0x000fe4000f8e18ff */
[----:B------:R-:W-:-:S03]  /*31d0*/  SHF.L.U32 R4, R9, 0x1f, RZ ;  /* 0x0000001f09047819 */ /* 0x000fc600000006ff */
[----:B------:R-:W-:Y:S01]  /*31e0*/  VIADD R5, R2, 0x100 ;  /* 0x0000010002057836 */ /* 0x000fe20000000000 */
[----:B------:R-:W2:Y:S02]  /*31f0*/  SYNCS.PHASECHK.TRANS64.TRYWAIT P0, [R2+URZ+0xf0], R4 ;  /* 0x0000f004020075a7 */ /* 0x000ea400080011ff */
[----:B--2---:R-:W-:Y:S05]  /*3200*/  @!P0 BRA `(.L_x_55) ;  /* 0x0000008800108947 */ /* 0x004fea0003800000 */
.L_x_175:
[----:B------:R-:W-:Y:S01]  /*3210*/  ULEA UR4, UR5, UR6, 0x3 ;  /* 0x0000000605047291 */ /* 0x000fe2000f8e18ff */
[----:B--2---:R-:W-:Y:S01]  /*3220*/  PRMT R2, RZ, 0x654, R5 ;  /* 0x00000654ff027816 */ /* 0x004fe20000000005 */
[----:B------:R-:W-:Y:S01]  /*3230*/  @!P2 IMAD.MOV.U32 R4, RZ, RZ, 0x10 ;  /* 0x00000010ff04a424 */ /* 0x000fe200078e00ff */
[----:B------:R-:W-:Y:S01]  /*3240*/  SHF.L.U32 R5, R12, 0x1f, RZ ;  /* 0x0000001f0c057819 */ /* 0x000fe200000006ff */
[----:B------:R-:W-:Y:S01]  /*3250*/  UIADD3 UR7, UPT, UPT, UR4, 0xb0, URZ ;  /* 0x000000b004077890 */ /* 0x000fe2000fffe0ff */
[----:B------:R2:W-:Y:S05]  /*3260*/  SYNCS.ARRIVE.TRANS64.RED.A1T0 RZ, [R2+URZ], RZ ;  /* 0x000000ff02ff79a7 */ /* 0x0005ea00081004ff */
[----:B------:R-:W-:Y:S01]  /*3270*/  IMAD.U32 R6, RZ, RZ, UR7 ;  /* 0x00000007ff067e24 */ /* 0x000fe2000f8e00ff */
[----:B------:R-:W3:Y:S04]  /*3280*/  SYNCS.PHASECHK.TRANS64.TRYWAIT P0, [UR4+0xc0], R5 ;  /* 0x0000c005ff0075a7 */ /* 0x000ee80008001104 */
[----:B------:R-:W-:Y:S01]  /*3290*/  PRMT R6, R0, 0x654, R6 ;  /* 0x0000065400067816 */ /* 0x000fe20000000006 */
[----:B--23--:R-:W-:Y:S06]  /*32a0*/  @!P0 BRA `(.L_x_56) ;  /* 0x0000008400fc8947 */ /* 0x00cfec0003800000 */
.L_x_177:
[----:B------:R-:W-:Y:S01]  /*32b0*/  ULEA UR8, UR5, UR6, 0x4 ;  /* 0x0000000605087291 */ /* 0x000fe2000f8e20ff */
[----:B------:R-:W-:Y:S01]  /*32c0*/  SEL R3, R6, R3, !P2 ;  /* 0x0000000306037207 */ /* 0x000fe20005000000 */
[----:B------:R-:W-:Y:S01]  /*32d0*/  UIADD3 UR9, UPT, UPT, UR4, 0xb0, URZ ;  /* 0x000000b004097890 */ /* 0x000fe2000fffe0ff */
[----:B--2---:R-:W-:Y:S01]  /*32e0*/  LEA R2, R11, UR6, 0x3 ;  /* 0x000000060b027c11 */ /* 0x004fe2000f8e18ff */
[----:B------:R-:W-:Y:S01]  /*32f0*/  UIADD3 UR8, UPT, UPT, UR8, 0x120, URZ ;  /* 0x0000012008087890 */ /* 0x000fe2000fffe0ff */
[----:B------:R2:W-:Y:S01]  /*3300*/  @!P2 SYNCS.ARRIVE.TRANS64.RED RZ, [R3+URZ], R4 ;  /* 0x0000000403ffa9a7 */ /* 0x0005e200080004ff */
[----:B------:R-:W-:Y:S01]  /*3310*/  UIADD3 UR4, UPT, UPT, UR5, 0x1, URZ ;  /* 0x0000000105047890 */ /* 0x000fe2000fffe0ff */
[----:B------:R-:W-:-:S03]  /*3320*/  VIADD R8, R8, 0x1 ;  /* 0x0000000108087836 */ /* 0x000fc60000000000 */
[----:B------:R-:W-:Y:S02]  /*3330*/  UISETP.NE.AND UP0, UPT, UR4, 0x2, UPT ;  /* 0x000000020400788c */ /* 0x000fe4000bf05270 */
[----:B------:R-:W-:Y:S01]  /*3340*/  ISETP.NE.AND P0, PT, R8, 0x2, PT ;  /* 0x000000020800780c */ /* 0x000fe20003f05270 */
[----:B------:R-:W-:Y:S06]  /*3350*/  UGETNEXTWORKID.BROADCAST [UR8], [UR9] ;  /* 0x00000000080073ca */ /* 0x000fec0008000100 */
[----:B------:R-:W-:Y:S02]  /*3360*/  USEL UR7, URZ, 0x1, UP0 ;  /* 0x00000001ff077887 */ /* 0x000fe40008000000 */
[----:B------:R-:W-:-:S04]  /*3370*/  USEL UR5, UR4, URZ, UP0 ;  /* 0x000000ff04057287 */ /* 0x000fc80008000000 */
[----:B------:R-:W-:Y:S02]  /*3380*/  LOP3.LUT R12, R12, UR7, RZ, 0x3c, !PT ;  /* 0x000000070c0c7c12 */ /* 0x000fe4000f8e3cff */
[----:B--2---:R-:W-:-:S04]  /*3390*/  SHF.L.U32 R4, R10, 0x1f, RZ ;  /* 0x0000001f0a047819 */ /* 0x004fc800000006ff */
[----:B------:R-:W2:Y:S02]  /*33a0*/  SYNCS.PHASECHK.TRANS64.TRYWAIT P1, [R2+URZ+0xb0], R4 ;  /* 0x0000b004020075a7 */ /* 0x000ea400080211ff */
[----:B--2---:R-:W-:Y:S05]  /*33b0*/  @!P1 BRA `(.L_x_57) ;  /* 0x0000008400d09947 */ /* 0x004fea0003800000 */
.L_x_178:
[C---:B--2---:R-:W-:Y:S01]  /*33c0*/  LEA R4, R11.reuse, UR6, 0x4 ;  /* 0x000000060b047c11 */ /* 0x044fe2000f8e20ff */
[----:B------:R-:W-:Y:S01]  /*33d0*/  VIADD R2, R2, 0xc0 ;  /* 0x000000c002027836 */ /* 0x000fe20000000000 */
[----:B------:R-:W-:Y:S01]  /*33e0*/  SEL R8, R8, RZ, P0 ;  /* 0x000000ff08087207 */ /* 0x000fe20000000000 */
[----:B------:R-:W-:-:S03]  /*33f0*/  VIADD R11, R11, 0x1 ;  /* 0x000000010b0b7836 */ /* 0x000fc60000000000 */
[----:B------:R-:W2:Y:S01]  /*3400*/  LDS.128 R4, [R4+0x120] ;  /* 0x0001200004047984 */ /* 0x000ea20000000c00 */
[----:B------:R-:W-:Y:S02]  /*3410*/  PRMT R2, RZ, 0x654, R2 ;  /* 0x00000654ff027816 */ /* 0x000fe40000000002 */
[C---:B------:R-:W-:Y:S01]  /*3420*/  ISETP.NE.AND P1, PT, R11.reuse, 0x2, PT ;  /* 0x000000020b00780c */ /* 0x040fe20003f25270 */
[----:B------:R-:W-:Y:S01]  /*3430*/  @!PT LDS RZ, [RZ] ;  /* 0x00000000fffff984 */ /* 0x000fe20000000800 */
[----:B------:R-:W-:Y:S01]  /*3440*/  @!PT LDS RZ, [RZ] ;  /* 0x00000000fffff984 */ /* 0x000fe20000000800 */
[----:B------:R-:W-:Y:S01]  /*3450*/  @!PT LDS RZ, [RZ] ;  /* 0x00000000fffff984 */ /* 0x000fe20000000800 */
[----:B------:R-:W-:Y:S01]  /*3460*/  @!PT LDS RZ, [RZ] ;  /* 0x00000000fffff984 */ /* 0x000fe20000000800 */
[----:B------:R3:W-:Y:S06]  /*3470*/  MEMBAR.ALL.CTA ;  /* 0x0000000000007992 */ /* 0x0007ec0000008000 */
[----:B---3--:R-:W3:Y:S01]  /*3480*/  FENCE.VIEW.ASYNC.S ;  /* 0x00000000000073c6 */ /* 0x008ee20000000000 */
[----:B------:R-:W-:Y:S01]  /*3490*/  SEL R11, R11, RZ, P1 ;  /* 0x000000ff0b0b7207 */ /* 0x000fe20000800000 */
[----:B---3--:R3:W-:Y:S01]  /*34a0*/  SYNCS.ARRIVE.TRANS64.RED.A1T0 RZ, [R2+URZ], RZ ;  /* 0x000000ff02ff79a7 */ /* 0x0087e200081004ff */
[----:B--2---:R-:W-:-:S02]  /*34b0*/  LOP3.LUT P3, RZ, R6, 0x1, RZ, 0xc0, !PT ;  /* 0x0000000106ff7812 */ /* 0x004fc4000786c0ff */
[----:B------:R-:W-:-:S04]  /*34c0*/  SEL R4, RZ, 0x1, P1 ;  /* 0x00000001ff047807 */ /* 0x000fc80000800000 */
[----:B------:R-:W-:Y:S02]  /*34d0*/  LOP3.LUT R10, R10, R4, RZ, 0x3c, !PT ;  /* 0x000000040a0a7212 */ /* 0x000fe400078e3cff */
[----:B---3--:R-:W-:-:S04]  /*34e0*/  SEL R2, RZ, 0x1, P0 ;  /* 0x00000001ff027807 */ /* 0x008fc80000000000 */
[----:B------:R-:W-:Y:S01]  /*34f0*/  LOP3.LUT R9, R9, R2, RZ, 0x3c, !PT ;  /* 0x0000000209097212 */ /* 0x000fe200078e3cff */
[----:B------:R-:W-:Y:S06]  /*3500*/  @P3 BRA `(.L_x_58) ;  /* 0xfffffffc002c3947 */ /* 0x000fec000383ffff */
[----:B------:R-:W-:Y:S01]  /*3510*/  ULEA UR4, UR5, UR6, 0x3 ;  /* 0x0000000605047291 */ /* 0x000fe2000f8e18ff */
[----:B------:R-:W-:-:S08]  /*3520*/  SHF.L.U32 R2, R12, 0x1f, RZ ;  /* 0x0000001f0c027819 */ /* 0x000fd000000006ff */
[----:B------:R-:W2:Y:S02]  /*3530*/  SYNCS.PHASECHK.TRANS64 P0, [UR4+0xc0], R2 ;  /* 0x0000c002ff0075a7 */ /* 0x000ea40008001004 */
[----:B--2---:R-:W-:Y:S05]  /*3540*/  @P0 BRA `(.L_x_59) ;  /* 0x0000000000080947 */ /* 0x004fea0003800000 */
[----:B------:R-:W2:Y:S02]  /*3550*/  SYNCS.PHASECHK.TRANS64.TRYWAIT P0, [UR4+0xc0], R2 ;  /* 0x0000c002ff0075a7 */ /* 0x000ea40008001104 */
[----:B--2---:R-:W-:Y:S05]  /*3560*/  @!P0 BRA `(.L_x_60) ;  /* 0x0000008400788947 */ /* 0x004fea0003800000 */
.L_x_59:
[----:B------:R-:W-:-:S04]  /*3570*/  UIADD3 UR7, UPT, UPT, UR5, 0x1, URZ ;  /* 0x0000000105077890 */ /* 0x000fc8000fffe0ff */
[----:B------:R-:W-:-:S04]  /*3580*/  UISETP.NE.AND UP0, UPT, UR7, 0x2, UPT ;  /* 0x000000020700788c */ /* 0x000fc8000bf05270 */
[----:B------:R-:W-:Y:S02]  /*3590*/  USEL UR8, URZ, 0x1, UP0 ;  /* 0x00000001ff087887 */ /* 0x000fe40008000000 */
[----:B------:R-:W-:-:S04]  /*35a0*/  USEL UR7, UR7, URZ, UP0 ;  /* 0x000000ff07077287 */ /* 0x000fc80008000000 */
[----:B------:R-:W-:Y:S01]  /*35b0*/  ULEA UR7, UR7, UR6, 0x3 ;  /* 0x0000000607077291 */ /* 0x000fe2000f8e18ff */
[----:B--2---:R-:W-:-:S04]  /*35c0*/  LOP3.LUT R2, R12, UR8, RZ, 0x3c, !PT ;  /* 0x000000080c027c12 */ /* 0x004fc8000f8e3cff */
[----:B------:R-:W-:-:S04]  /*35d0*/  SHF.L.U32 R0, R2, 0x1f, RZ ;  /* 0x0000001f02007819 */ /* 0x000fc800000006ff */
[----:B------:R-:W2:Y:S02]  /*35e0*/  SYNCS.PHASECHK.TRANS64 P0, [UR7+0xc0], R0 ;  /* 0x0000c000ff0075a7 */ /* 0x000ea40008001007 */
[----:B-12---:R-:W-:Y:S05]  /*35f0*/  @P0 EXIT ;  /* 0x000000000000094d */ /* 0x006fea0003800000 */
[----:B------:R-:W-:Y:S02]  /*3600*/  SHF.L.U32 R2, R2, 0x1f, RZ ;  /* 0x0000001f02027819 */ /* 0x000fe400000006ff */
[----:B------:R-:W-:-:S07]  /*3610*/  MOV R0, UR7 ;  /* 0x0000000700007c02 */ /* 0x000fce0008000f00 */
.L_x_61:
[----:B-1----:R1:W2:Y:S02]  /*3620*/  SYNCS.PHASECHK.TRANS64.TRYWAIT P0, [R0+URZ+0xc0], R2 ;  /* 0x0000c002000075a7 */ /* 0x0022a400080011ff */
[----:B--2---:R-:W-:Y:S05]  /*3630*/  @!P0 NANOSLEEP.SYNCS 0x989680 ;  /* 0x009896800000895d */ /* 0x004fea0003900000 */
[----:B------:R-:W2:Y:S02]  /*3640*/  @!P0 SYNCS.PHASECHK.TRANS64 P0, [R0+URZ+0xc0], R2 ;  /* 0x0000c002000085a7 */ /* 0x000ea400080010ff */
[----:B--2---:R-:W-:Y:S05]  /*3650*/  @P0 EXIT ;  /* 0x000000000000094d */ /* 0x004fea0003800000 */
[----:B------:R-:W-:Y:S05]  /*3660*/  BRA `(.L_x_61) ;  /* 0xfffffffc00ec7947 */ /* 0x000fea000383ffff */
.L_x_54:
[----:B------:R-:W-:Y:S05]  /*3670*/  BRA.U UP6, `(.L_x_62) ;  /* 0x0000001506dc7547 */ /* 0x000fea000b800000 */
[----:B------:R-:W-:Y:S01]  /*3680*/  UMOV UR5, 0x40 ;  /* 0x0000004000057882 */ /* 0x000fe20000000000 */
[----:B------:R-:W-:Y:S01]  /*3690*/  NOP ;  /* 0x0000000000007918 */ /* 0x000fe20000000000 */
[----:B------:R-:W-:Y:S01]  /*36a0*/  ULEA UR5, UR58, UR5, 0x18 ;  /* 0x000000053a057291 */ /* 0x000fe2000f8ec0ff */
[----:B------:R-:W-:Y:S02]  /*36b0*/  UMOV UR6, 0x400 ;  /* 0x0000040000067882 */ /* 0x000fe40000000000 */
[----:B------:R-:W-:-:S06]  /*36c0*/  ULEA UR6, UR58, UR6, 0x18 ;  /* 0x000000063a067291 */ /* 0x000fcc000f8ec0ff */
[----:B------:R-:W2:Y:S02]  /*36d0*/  LDS.U8 R0, [UR5+0x1c] ;  /* 0x00001c05ff007984 */ /* 0x000ea40008000000 */
[----:B--2---:R-:W-:-:S13]  /*36e0*/  ISETP.NE.AND P0, PT, R0, RZ, PT ;  /* 0x000000ff0000720c */ /* 0x004fda0003f05270 */
[----:B------:R-:W-:Y:S05]  /*36f0*/  @P0 BRA `(.L_x_63) ;  /* 0x0000000000580947 */ /* 0x000fea0003800000 */
[----:B------:R-:W-:-:S13]  /*3700*/  ELECT P0, URZ, PT ;  /* 0x0000000000ff782f */ /* 0x000fda0003800000 */
[----:B------:R-:W-:Y:S05]  /*3710*/  @!P0 BRA `(.L_x_64) ;  /* 0x0000000000608947 */ /* 0x000fea0003800000 */
[----:B------:R-:W-:Y:S01]  /*3720*/  UMOV UR4, 0x10 ;  /* 0x0000001000047882 */ /* 0x000fe20000000000 */
[----:B------:R-:W-:Y:S01]  /*3730*/  HFMA2 R0, -RZ, RZ, 0, 5.9604644775390625e-08 ;  /* 0x00000001ff007431 */ /* 0x000fe200000001ff */
[----:B------:R-:W-:-:S03]  /*3740*/  MOV R3, 0xffff ;  /* 0x0000ffff00037802 */ /* 0x000fc60000000f00 */
[----:B------:R-:W-:Y:S04]  /*3750*/  DEPBAR.LE SB2, 0x36 ;  /* 0x0000ad800000791a */ /* 0x000fe80000000000 */
[----:B------:R-:W2:Y:S02]  /*3760*/  UTCATOMSWS.FIND_AND_SET.ALIGN UP0, UR4, UR4 ;  /* 0x00000004000475e3 */ /* 0x000ea40008000800 */
[----:B--2---:R-:W-:Y:S01]  /*3770*/  MOV R4, UR4 ;  /* 0x0000000400047c02 */ /* 0x004fe20008000f00 */
[----:B------:R-:W-:Y:S06]  /*3780*/  BRA.U UP0, `(.L_x_65) ;  /* 0x0000000100187547 */ /* 0x000fec000b800000 */
.L_x_66:
[----:B------:R-:W-:Y:S05]  /*3790*/  NANOSLEEP 0x64 ;  /* 0x000000640000795d */ /* 0x000fea0003800000 */
[----:B------:R-:W-:-:S05]  /*37a0*/  UMOV UR4, 0x10 ;  /* 0x0000001000047882 */ /* 0x000fca0000000000 */
[----:B------:R-:W-:Y:S04]  /*37b0*/  DEPBAR.LE SB2, 0x36 ;  /* 0x0000ad800000791a */ /* 0x000fe80000000000 */
[----:B------:R-:W2:Y:S02]  /*37c0*/  UTCATOMSWS.FIND_AND_SET.ALIGN UP0, UR4, UR4 ;  /* 0x00000004000475e3 */ /* 0x000ea40008000800 */
[----:B--2---:R-:W-:Y:S01]  /*37d0*/  MOV R4, UR4 ;  /* 0x0000000400047c02 */ /* 0x004fe20008000f00 */
[----:B------:R-:W-:Y:S05]  /*37e0*/  BRA.U !UP0, `(.L_x_66) ;  /* 0xfffffffd08e87547 */ /* 0x000fea000b83ffff */
.L_x_65:
[-C--:B------:R-:W-:Y:S02]  /*37f0*/  SHF.L.U32 R3, R3, R4.reuse, RZ ;  /* 0x0000000403037219 */ /* 0x080fe400000006ff */
[----:B------:R-:W-:Y:S01]  /*3800*/  SHF.L.U32 R0, R0, R4, RZ ;  /* 0x0000000400007219 */ /* 0x000fe200000006ff */
[----:B------:R-:W-:Y:S02]  /*3810*/  IMAD.SHL.U32 R4, R4, 0x20, RZ ;  /* 0x0000002004047824 */ /* 0x000fe400078e00ff */
[----:B------:R2:W-:Y:S04]  /*3820*/  ATOMS.OR RZ, [UR5+0x14], R3 ;  /* 0x00001403ffff798c */ /* 0x0005e8000b000005 */
[----:B------:R2:W-:Y:S04]  /*3830*/  ATOMS.OR RZ, [UR5+0x18], R0 ;  /* 0x00001800ffff798c */ /* 0x0005e8000b000005 */
[----:B------:R2:W-:Y:S01]  /*3840*/  STS [UR6+0x140], R4 ;  /* 0x00014004ff007988 */ /* 0x0005e20008000806 */
[----:B------:R-:W-:Y:S05]  /*3850*/  BRA `(.L_x_64) ;  /* 0x0000000000107947 */ /* 0x000fea0003800000 */
.L_x_63:
[----:B------:R-:W-:Y:S02]  /*3860*/  MOV R0, 0xffffffff ;  /* 0xffffffff00007802 */ /* 0x000fe40000000f00 */
[----:B------:R-:W-:-:S03]  /*3870*/  MOV R4, 0x38a0 ;  /* 0x000038a000047802 */ /* 0x000fc60000000f00 */
[----:B------:R2:W-:Y:S04]  /*3880*/  STS [UR6+0x140], R0 ;  /* 0x00014000ff007988 */ /* 0x0005e80008000806 */
[----:B-12--5:R-:W-:Y:S05]  /*3890*/  CALL.REL.NOINC `($__internal_1_$__cuda_sm10x_tcgen05_guardrail_trap_phase_invalid_during_alloc) ;  /* 0x0000008800787944 */ /* 0x026fea0003c00000 */
.L_x_64:
[----:B------:R-:W-:Y:S05]  /*38a0*/  WARPSYNC.ALL ;  /* 0x0000000000007948 */ /* 0x000fea0003800000 */
[----:B------:R-:W3:Y:S01]  /*38b0*/  S2UR UR43, SR_CgaCtaId ;  /* 0x00000000002b79c3 */ /* 0x000ee20000008800 */
[----:B------:R-:W-:Y:S01]  /*38c0*/  UMOV UR4, 0x400 ;  /* 0x0000040000047882 */ /* 0x000fe20000000000 */
[----:B------:R-:W-:-:S06]  /*38d0*/  NOP ;  /* 0x0000000000007918 */ /* 0x000fcc0000000000 */
[----:B------:R-:W-:Y:S06]  /*38e0*/  BAR.ARV 0x6, 0xa0 ;  /* 0x0182800000007b1d */ /* 0x000fec0000002000 */
[----:B------:R-:W4:Y:S01]  /*38f0*/  LDCU UR11, c[0x0][0x38c] ;  /* 0x00007180ff0b77ac */ /* 0x000f220008000800 */
[----:B------:R-:W-:Y:S01]  /*3900*/  LOP3.LUT R2, R2, 0xffff, RZ, 0xc0, !PT ;  /* 0x0000ffff02027812 */ /* 0x000fe200078ec0ff */
[----:B------:R-:W-:Y:S01]  /*3910*/  IMAD.MOV.U32 R10, RZ, RZ, 0x1 ;  /* 0x00000001ff0a7424 */ /* 0x000fe200078e00ff */
[----:B------:R-:W-:Y:S01]  /*3920*/  CS2R R8, SRZ ;  /* 0x0000000000087805 */ /* 0x000fe2000001ff00 */
[----:B--2---:R-:W-:Y:S01]  /*3930*/  IMAD.MOV.U32 R3, RZ, RZ, RZ ;  /* 0x000000ffff037224 */ /* 0x004fe200078e00ff */
[----:B------:R-:W-:Y:S01]  /*3940*/  R2UR UR60, R2 ;  /* 0x00000000023c72ca */ /* 0x000fe200000e0000 */
[----:B------:R-:W2:Y:S01]  /*3950*/  LDCU UR70, c[0x0][0x370] ;  /* 0x00006e00ff4677ac */ /* 0x000ea20008000800 */
[----:B---3--:R-:W-:-:S02]  /*3960*/  ULEA UR43, UR43, UR4, 0x18 ;  /* 0x000000042b2b7291 */ /* 0x008fc4000f8ec0ff */
[----:B------:R-:W-:Y:S02]  /*3970*/  UISETP.GE.AND UP5, UPT, UR42, 0x1, UPT ;  /* 0x000000012a00788c */ /* 0x000fe4000bfa6270 */
[----:B------:R-:W-:Y:S02]  /*3980*/  UIADD3 UR6, UPT, UPT, UR43, 0x3300, URZ ;  /* 0x000033002b067890 */ /* 0x000fe4000fffe0ff */
[----:B------:R-:W-:Y:S02]  /*3990*/  UIADD3 UR5, UPT, UPT, UR43, 0x1f300, URZ ;  /* 0x0001f3002b057890 */ /* 0x000fe4000fffe0ff */
[----:B----4-:R-:W-:Y:S01]  /*39a0*/  UIADD3 UR11, UPT, UPT, UR11, 0xff, URZ ;  /* 0x000000ff0b0b7890 */ /* 0x010fe2000fffe0ff */
[----:B------:R-:W1:Y:S01]  /*39b0*/  LDS R0, [UR43+0x140] ;  /* 0x0001402bff007984 */ /* 0x000e620008000800 */
[----:B------:R-:W-:Y:S02]  /*39c0*/  UIADD3 UR4, UPT, UPT, UR43, 0x2d300, URZ ;  /* 0x0002d3002b047890 */ /* 0x000fe4000fffe0ff */
[----:B------:R-:W-:-:S02]  /*39d0*/  UIADD3 UR7, UPT, UPT, UR43, 0x30b00, URZ ;  /* 0x00030b002b077890 */ /* 0x000fc4000fffe0ff */
[----:B------:R-:W-:Y:S02]  /*39e0*/  USHF.R.S32.HI UR9, URZ, 0x1f, UR11 ;  /* 0x0000001fff097899 */ /* 0x000fe4000801140b */
[----:B------:R-:W-:Y:S02]  /*39f0*/  USHF.R.U32.HI UR10, URZ, 0x4, UR6 ;  /* 0x00000004ff0a7899 */ /* 0x000fe40008011606 */
[----:B------:R-:W-:Y:S02]  /*3a00*/  USHF.R.U32.HI UR8, URZ, 0x4, UR5 ;  /* 0x00000004ff087899 */ /* 0x000fe40008011605 */
[----:B------:R-:W-:Y:S02]  /*3a10*/  USHF.R.U32.HI UR6, URZ, 0x4, UR4 ;  /* 0x00000004ff067899 */ /* 0x000fe40008011604 */
[----:B------:R-:W-:Y:S02]  /*3a20*/  USHF.R.U32.HI UR5, URZ, 0x4, UR7 ;  /* 0x00000004ff057899 */ /* 0x000fe40008011607 */
[----:B------:R-:W-:-:S02]  /*3a30*/  ULEA.HI UR4, UR9, UR11, URZ, 0x8 ;  /* 0x0000000b09047291 */ /* 0x000fc4000f8f40ff */
[----:B------:R-:W-:Y:S02]  /*3a40*/  ULOP3.LUT UR6, UR6, 0x3fff, URZ, 0xc0, !UPT ;  /* 0x00003fff06067892 */ /* 0x000fe4000f8ec0ff */
[----:B------:R-:W-:Y:S02]  /*3a50*/  ULOP3.LUT UR5, UR5, 0x3fff, URZ, 0xc0, !UPT ;  /* 0x00003fff05057892 */ /* 0x000fe4000f8ec0ff */
[----:B------:R-:W-:Y:S02]  /*3a60*/  USHF.R.S32.HI UR71, URZ, 0x8, UR4 ;  /* 0x00000008ff477899 */ /* 0x000fe40008011404 */
[----:B------:R-:W-:Y:S02]  /*3a70*/  ULOP3.LUT UR8, UR8, 0x3fff, URZ, 0xc0, !UPT ;  /* 0x00003fff08087892 */ /* 0x000fe4000f8ec0ff */
[----:B------:R-:W-:Y:S02]  /*3a80*/  ULOP3.LUT UR63, UR6, 0x10000, URZ, 0xfc, !UPT ;  /* 0x00010000063f7892 */ /* 0x000fe4000f8efcff */
[----:B------:R-:W-:-:S02]  /*3a90*/  ULOP3.LUT UR64, UR5, 0x10000, URZ, 0xfc, !UPT ;  /* 0x0001000005407892 */ /* 0x000fc4000f8efcff */
[----:B------:R-:W-:Y:S02]  /*3aa0*/  UISETP.LT.AND UP0, UPT, UR71, 0x1, UPT ;  /* 0x000000014700788c */ /* 0x000fe4000bf01270 */
[----:B------:R-:W-:Y:S02]  /*3ab0*/  ULOP3.LUT UR62, UR8, 0x10000, URZ, 0xfc, !UPT ;  /* 0x00010000083e7892 */ /* 0x000fe4000f8efcff */
[----:B------:R-:W-:Y:S02]  /*3ac0*/  ULOP3.LUT UR10, UR10, 0x3fff, URZ, 0xc0, !UPT ;  /* 0x00003fff0a0a7892 */ /* 0x000fe4000f8ec0ff */
[----:B------:R-:W-:Y:S01]  /*3ad0*/  USEL UR8, UR71, 0x1, !UP0 ;  /* 0x0000000147087887 */ /* 0x000fe2000c000000 */
[----:B------:R-:W3:Y:S01]  /*3ae0*/  LDCU UR69, c[0x0][0x374] ;  /* 0x00006e80ff4577ac */ /* 0x000ee20008000800 */
[----:B-1----:R-:W-:Y:S01]  /*3af0*/  R2UR UR36, R0 ;  /* 0x00000000002472ca */ /* 0x002fe200000e0000 */
[----:B------:R-:W-:Y:S02]  /*3b00*/  ULOP3.LUT UR61, UR10, 0x10000, URZ, 0xfc, !UPT ;  /* 0x000100000a3d7892 */ /* 0x000fe4000f8efcff */
[----:B------:R-:W-:-:S02]  /*3b10*/  UIADD3 UR76, UPT, UPT, -UR8, URZ, URZ ;  /* 0x000000ff084c7290 */ /* 0x000fc4000fffe1ff */
[----:B------:R-:W-:Y:S01]  /*3b20*/  UISETP.NE.AND UP4, UPT, UR42, 0x1, UPT ;  /* 0x000000012a00788c */ /* 0x000fe2000bf85270 */
[----:B------:R-:W-:Y:S01]  /*3b30*/  UMOV UR68, URZ ;  /* 0x000000ff00447c82 */ /* 0x000fe20008000000 */
[----:B------:R-:W-:-:S06]  /*3b40*/  UMOV UR38, URZ ;  /* 0x000000ff00267c82 */ /* 0x000fcc0008000000 */
[----:B------:R-:W-:Y:S02]  /*3b50*/  UIADD3 UR52, UPT, UPT, UR36, 0x80, URZ ;  /* 0x0000008024347890 */ /* 0x000fe4000fffe0ff */
[----:B------:R-:W-:Y:S02]  /*3b60*/  UIADD3 UR58, UPT, UPT, UR36, 0x84, URZ ;  /* 0x00000084243a7890 */ /* 0x000fe4000fffe0ff */
[----:B------:R-:W-:Y:S02]  /*3b70*/  UIADD3 UR56, UPT, UPT, UR36, 0x88, URZ ;  /* 0x0000008824387890 */ /* 0x000fe4000fffe0ff */
[----:B------:R-:W-:Y:S02]  /*3b80*/  UIADD3 UR54, UPT, UPT, UR36, 0x8c, URZ ;  /* 0x0000008c24367890 */ /* 0x000fe4000fffe0ff */
[----:B------:R-:W-:Y:S02]  /*3b90*/  USHF.R.U32.HI UR4, URZ, 0x11, UR52 ;  /* 0x00000011ff047899 */ /* 0x000fe40008011634 */
[----:B------:R-:W-:-:S02]  /*3ba0*/  USHF.R.U32.HI UR7, URZ, 0x11, UR58 ;  /* 0x00000011ff077899 */ /* 0x000fc4000801163a */
[----:B------:R-:W-:Y:S02]  /*3bb0*/  USHF.R.U32.HI UR6, URZ, 0x11, UR56 ;  /* 0x00000011ff067899 */ /* 0x000fe40008011638 */
[----:B------:R-:W-:Y:S02]  /*3bc0*/  USHF.R.U32.HI UR5, URZ, 0x11, UR54 ;  /* 0x00000011ff057899 */ /* 0x000fe40008011636 */
[----:B------:R-:W-:Y:S02]  /*3bd0*/  ULOP3.LUT UR4, UR4, 0x6000, URZ, 0xc0, !UPT ;  /* 0x0000600004047892 */ /* 0x000fe4000f8ec0ff */
[----:B------:R-:W-:Y:S02]  /*3be0*/  ULOP3.LUT UR7, UR7, 0x6000, URZ, 0xc0, !UPT ;  /* 0x0000600007077892 */ /* 0x000fe4000f8ec0ff */
[----:B------:R-:W-:Y:S02]  /*3bf0*/  ULOP3.LUT UR6, UR6, 0x6000, URZ, 0xc0, !UPT ;  /* 0x0000600006067892 */ /* 0x000fe4000f8ec0ff */
[----:B------:R-:W-:-:S02]  /*3c00*/  ULOP3.LUT UR5, UR5, 0x6000, URZ, 0xc0, !UPT ;  /* 0x0000600005057892 */ /* 0x000fc4000f8ec0ff */
[----:B------:R-:W-:Y:S02]  /*3c10*/  UIADD3 UR77, UPT, UPT, UR36, 0x90, URZ ;  /* 0x00000090244d7890 */ /* 0x000fe4000fffe0ff */
[----:B------:R-:W-:Y:S02]  /*3c20*/  ULOP3.LUT UR75, UR4, 0x810, URZ, 0xfc, !UPT ;  /* 0x00000810044b7892 */ /* 0x000fe4000f8efcff */
[----:B------:R-:W-:Y:S02]  /*3c30*/  ULOP3.LUT UR74, UR7, 0x810, URZ, 0xfc, !UPT ;  /* 0x00000810074a7892 */ /* 0x000fe4000f8efcff */
[----:B------:R-:W-:Y:S02]  /*3c40*/  ULOP3.LUT UR73, UR6, 0x810, URZ, 0xfc, !UPT ;  /* 0x0000081006497892 */ /* 0x000fe4000f8efcff */
[----:B--23--:R-:W-:-:S12]  /*3c50*/  ULOP3.LUT UR72, UR5, 0x810, URZ, 0xfc, !UPT ;  /* 0x0000081005487892 */ /* 0x00cfd8000f8efcff */
.L_x_75:
[C---:B------:R-:W-:Y:S02]  /*3c60*/  LEA R2, R9.reuse, UR43, 0x3 ;  /* 0x0000002b09027c11 */ /* 0x040fe4000f8e18ff */
[----:B------:R-:W-:Y:S02]  /*3c70*/  SHF.L.U32 R0, R8, 0x1f, RZ ;  /* 0x0000001f08007819 */ /* 0x000fe400000006ff */
[----:B------:R-:W-:Y:S02]  /*3c80*/  LEA R4, R9, UR43, 0x4 ;  /* 0x0000002b09047c11 */ /* 0x000fe4000f8e20ff */
[----:B-1----:R-:W1:Y:S02]  /*3c90*/  SYNCS.PHASECHK.TRANS64.TRYWAIT P0, [R2+URZ+0xb0], R0 ;  /* 0x0000b000020075a7 */ /* 0x002e6400080011ff */
[----:B-1-3--:R-:W-:Y:S05]  /*3ca0*/  @!P0 BRA `(.L_x_67) ;  /* 0x0000007c00c08947 */ /* 0x00afea0003800000 */
.L_x_180:
[----:B------:R-:W2:Y:S01]  /*3cb0*/  LDS.128 R4, [R4+0x120] ;  /* 0x0001200004047984 */ /* 0x000ea20000000c00 */
[----:B------:R-:W-:Y:S01]  /*3cc0*/  @!PT LDS RZ, [RZ] ;  /* 0x00000000fffff984 */ /* 0x000fe20000000800 */
[----:B------:R-:W-:Y:S01]  /*3cd0*/  @!PT LDS RZ, [RZ] ;  /* 0x00000000fffff984 */ /* 0x000fe20000000800 */
[----:B------:R-:W-:Y:S01]  /*3ce0*/  @!PT LDS RZ, [RZ] ;  /* 0x00000000fffff984 */ /* 0x000fe20000000800 */
[----:B------:R-:W-:Y:S01]  /*3cf0*/  @!PT LDS RZ, [RZ] ;  /* 0x00000000fffff984 */ /* 0x000fe20000000800 */
[----:B------:R3:W-:Y:S06]  /*3d00*/  MEMBAR.ALL.CTA ;  /* 0x0000000000007992 */ /* 0x0007ec0000008000 */
[----:B---3--:R-:W3:Y:S01]  /*3d10*/  FENCE.VIEW.ASYNC.S ;  /* 0x00000000000073c6 */ /* 0x008ee20000000000 */
[----:B--2---:R-:W-:-:S13]  /*3d20*/  LOP3.LUT P0, RZ, R6, 0x1, RZ, 0xc0, !PT ;  /* 0x0000000106ff7812 */ /* 0x004fda000780c0ff */
[----:B---3--:R-:W-:Y:S01]  /*3d30*/  VOTEU.ANY UP3, P0 ;  /* 0x0000000000ff7886 */ /* 0x008fe20000060100 */
[----:B------:R-:W-:-:S13]  /*3d40*/  PLOP3.LUT P0, PT, PT, PT, UP3, 0x80, 0x8 ;  /* 0x000000000008781c */ /* 0x000fda0003f0f038 */
[----:B-1----:R-:W-:Y:S02]  /*3d50*/  @P0 MOV R0, R4 ;  /* 0x0000000400000202 */ /* 0x002fe40000000f00 */
[----:B------:R-:W-:Y:S02]  /*3d60*/  @P0 LOP3.LUT R4, R5, 0xffff, RZ, 0xc0, !PT ;  /* 0x0000ffff05040812 */ /* 0x000fe400078ec0ff */
[----:B------:R-:W-:Y:S01]  /*3d70*/  @P0 R2UR UR5, R0 ;  /* 0x00000000000502ca */ /* 0x000fe200000e0000 */
[----:B------:R-:W-:Y:S01]  /*3d80*/  VIADD R0, R2, 0xc0 ;  /* 0x000000c002007836 */ /* 0x000fe20000000000 */
[----:B------:R-:W-:-:S04]  /*3d90*/  @P0 R2UR UR4, R4 ;  /* 0x00000000040402ca */ /* 0x000fc800000e0000 */
[----:B------:R-:W-:-:S04]  /*3da0*/  PRMT R0, RZ, 0x654, R0 ;  /* 0x00000654ff007816 */ /* 0x000fc80000000000 */
[----:B------:R1:W-:Y:S03]  /*3db0*/  SYNCS.ARRIVE.TRANS64.RED.A1T0 RZ, [R0+URZ], RZ ;  /* 0x000000ff00ff79a7 */ /* 0x0003e600081004ff */
[----:B------:R-:W-:Y:S02]  /*3dc0*/  @UP3 UMOV UR67, UR5 ;  /* 0x0000000500433c82 */ /* 0x000fe40008000000 */
[----:B------:R-:W-:Y:S01]  /*3dd0*/  @UP3 UMOV UR65, UR4 ;  /* 0x0000000400413c82 */ /* 0x000fe20008000000 */
[----:B------:R-:W-:Y:S05]  /*3de0*/  BRA.U !UP5, `(.L_x_68) ;  /* 0x000000010dd07547 */ /* 0x000fea000b800000 */
[----:B------:R-:W2:Y:S01]  /*3df0*/  LDCU.128 UR12, c[0x0][0xf10] ;  /* 0x0001e200ff0c77ac */ /* 0x000ea20008000c00 */
[----:B------:R-:W3:Y:S01]  /*3e00*/  LDCU UR22, c[0x0][0xf20] ;  /* 0x0001e400ff1677ac */ /* 0x000ee20008000800 */
[----:B------:R-:W4:Y:S01]  /*3e10*/  LDCU UR20, c[0x0][0xf0c] ;  /* 0x0001e180ff1477ac */ /* 0x000f220008000800 */
[----:B------:R-:W1:Y:S01]  /*3e20*/  LDCU.64 UR8, c[0x0][0xf28] ;  /* 0x0001e500ff0877ac */ /* 0x000e620008000a00 */
[----:B--2---:R-:W-:Y:S02]  /*3e30*/  UIMAD.WIDE.U32 UR6, UR69, UR15, URZ ;  /* 0x0000000f450672a5 */ /* 0x004fe4000f8e00ff */
[----:B------:R-:W-:Y:S02]  /*3e40*/  UIMAD.WIDE.U32 UR4, UR70, UR12, URZ ;  /* 0x0000000c460472a5 */ /* 0x000fe4000f8e00ff */
[----:B------:R-:W-:Y:S02]  /*3e50*/  UISETP.NE.AND UP0, UPT, UR14, 0x1, UPT ;  /* 0x000000010e00788c */ /* 0x000fe4000bf05270 */
[----:B------:R-:W-:Y:S01]  /*3e60*/  UIMAD.WIDE.U32 UR18, UR65, UR15, URZ ;  /* 0x0000000f411272a5 */ /* 0x000fe2000f8e00ff */
[----:B------:R-:W-:-:S02]  /*3e70*/  UMOV UR6, UR7 ;  /* 0x0000000700067c82 */ /* 0x000fc40008000000 */
[----:B------:R-:W-:Y:S01]  /*3e80*/  UMOV UR4, UR5 ;  /* 0x0000000500047c82 */ /* 0x000fe20008000000 */
[----:B---3--:R-:W-:Y:S02]  /*3e90*/  USHF.R.U32.HI UR6, URZ, UR22, UR6 ;  /* 0x00000016ff067299 */ /* 0x008fe40008011606 */
[----:B----4-:R-:W-:Y:S02]  /*3ea0*/  UISETP.NE.AND UP1, UPT, UR20, 0x1, UPT ;  /* 0x000000011400788c */ /* 0x010fe4000bf25270 */
[----:B------:R-:W-:Y:S02]  /*3eb0*/  USHF.R.U32.HI UR4, URZ, UR13, UR4 ;  /* 0x0000000dff047299 */ /* 0x000fe40008011604 */
[----:B------:R-:W-:Y:S02]  /*3ec0*/  USEL UR5, UR69, UR6, !UP0 ;  /* 0x0000000645057287 */ /* 0x000fe4000c000000 */
[----:B------:R-:W-:Y:S02]  /*3ed0*/  USEL UR6, UR70, UR4, !UP1 ;  /* 0x0000000446067287 */ /* 0x000fe4000c800000 */
[----:B-1----:R-:W-:Y:S01]  /*3ee0*/  UIMAD.WIDE.U32 UR10, UR5, UR8, URZ ;  /* 0x00000008050a72a5 */ /* 0x002fe2000f8e00ff */
[----:B------:R-:W-:Y:S01]  /*3ef0*/  UMOV UR4, UR19 ;  /* 0x0000001300047c82 */ /* 0x000fe20008000000 */
[----:B------:R-:W-:-:S02]  /*3f00*/  UIMAD.WIDE.U32 UR16, UR67, UR12, URZ ;  /* 0x0000000c431072a5 */ /* 0x000fc4000f8e00ff */
        /* <DEDUP_REMOVED lines=34> */
.L_x_68:
[----:B------:R-:W2:Y:S02]  /*4130*/  LDCU UR4, c[0x0][0xf30] ;  /* 0x0001e600ff0477ac */ /* 0x000ea40008000800 */
[----:B--2---:R-:W-:-:S09]  /*4140*/  UISETP.NE.AND UP0, UPT, UR4, 0x1, UPT ;  /* 0x000000010400788c */ /* 0x004fd2000bf05270 */
        /* <DEDUP_REMOVED lines=14> */
[----:B------:R-:W-:-:S04]  /*4230*/  UIADD3 UR4, UPT, UPT, UR5, -UR4, URZ ;  /* 0x8000000405047290 */ /* 0x000fc8000fffe0ff */
[----:B------:R-:W-:-:S12]  /*4240*/  UIMAD UR65, UR4, UR10, UR65 ;  /* 0x0000000a044172a4 */ /* 0x000fd8000f8e0241 */
.L_x_69:
[----:B------:R-:W2:Y:S01]  /*4250*/  LDCU UR4, c[0x0][0x38c] ;  /* 0x00007180ff0477ac */ /* 0x000ea20008000800 */
[----:B------:R-:W-:Y:S02]  /*4260*/  PLOP3.LUT P1, PT, PT, PT, PT, 0x80, 0x8 ;  /* 0x000000000008781c */ /* 0x000fe40003f2f070 */
[----:B------:R-:W-:Y:S01]  /*4270*/  SHF.L.U32 R2, R10, 0x1f, RZ ;  /* 0x0000001f0a027819 */ /* 0x000fe200000006ff */
[----:B------:R-:W-:Y:S02]  /*4280*/  ULEA UR66, UR68, UR43, 0x3 ;  /* 0x0000002b44427291 */ /* 0x000fe4000f8e18ff */
[----:B------:R-:W-:Y:S02]  /*4290*/  ULEA UR37, UR68, UR36, 0x6 ;  /* 0x0000002444257291 */ /* 0x000fe4000f8e30ff */
[----:B--2---:R-:W-:-:S06]  /*42a0*/  UISETP.GE.AND UP0, UPT, UR4, 0x1, UPT ;  /* 0x000000010400788c */ /* 0x004fcc000bf06270 */
[----:B------:R-:W-:-:S05]  /*42b0*/  PLOP3.LUT P0, PT, PT, PT, UP0, 0x80, 0x8 ;  /* 0x000000000008781c */ /* 0x000fca0003f0f008 */
[----:B------:R-:W-:-:S08]  /*42c0*/  @UP0 ULEA UR4, UR38, UR43, 0x3 ;  /* 0x0000002b26040291 */ /* 0x000fd0000f8e18ff */
[----:B-1----:R-:W-:-:S04]  /*42d0*/  @P0 SHF.L.U32 R0, R3, 0x1f, RZ ;  /* 0x0000001f03000819 */ /* 0x002fc800000006ff */
[----:B------:R1:W2:Y:S01]  /*42e0*/  @P0 SYNCS.PHASECHK.TRANS64.TRYWAIT P1, [UR4], R0 ;  /* 0x00000000ff0005a7 */ /* 0x0002a20008021104 */
[----:B------:R-:W-:-:S04]  /*42f0*/  ULEA.HI UR4, UR21, UR21, URZ, 0x1 ;  /* 0x0000001515047291 */ /* 0x000fc8000f8f08ff */
[----:B------:R-:W-:-:S04]  /*4300*/  ULOP3.LUT UR4, UR4, 0x7ffffffe, URZ, 0xc0, !UPT ;  /* 0x7ffffffe04047892 */ /* 0x000fc8000f8ec0ff */
[----:B------:R-:W-:-:S04]  /*4310*/  UIADD3 UR4, UPT, UPT, -UR4, UR21, URZ ;  /* 0x0000001504047290 */ /* 0x000fc8000fffe1ff */
[----:B------:R-:W-:Y:S01]  /*4320*/  ULEA UR53, UR4, UR77, 0x1 ;  /* 0x0000004d04357291 */ /* 0x000fe2000f8e08ff */
[----:B------:R-:W3:Y:S02]  /*4330*/  SYNCS.PHASECHK.TRANS64.TRYWAIT P0, [UR66+0xe0], R2 ;  /* 0x0000e002ff0075a7 */ /* 0x000ee40008001142 */
[----:B-123--:R-:W-:Y:S09]  /*4340*/  @!P0 BRA `(.L_x_70) ;  /* 0x00000078002c8947 */ /* 0x00eff20003800000 */
.L_x_182:
[----:B------:R-:W-:Y:S01]  /*4350*/  IADD3 R9, PT, PT, R9, 0x1, RZ ;  /* 0x0000000109097810 */ /* 0x000fe20007ffe0ff */
[----:B------:R-:W-:Y:S06]  /*4360*/  BRA.U !UP0, `(.L_x_71) ;  /* 0x0000000508807547 */ /* 0x000fec000b800000 */
[----:B------:R-:W-:Y:S02]  /*4370*/  USHF.R.U32.HI UR4, URZ, 0x1a, UR53 ;  /* 0x0000001aff047899 */ /* 0x000fe40008011635 */
[----:B------:R-:W-:Y:S02]  /*4380*/  UIADD3 UR59, UPT, UPT, UR53, 0x4, URZ ;  /* 0x00000004353b7890 */ /* 0x000fe4000fffe0ff */
[----:B------:R-:W-:Y:S02]  /*4390*/  UIADD3 UR57, UPT, UPT, UR53, 0x8, URZ ;  /* 0x0000000835397890 */ /* 0x000fe4000fffe0ff */
[----:B------:R-:W-:Y:S02]  /*43a0*/  UIADD3 UR55, UPT, UPT, UR53, 0xc, URZ ;  /* 0x0000000c35377890 */ /* 0x000fe4000fffe0ff */
[----:B------:R-:W-:Y:S02]  /*43b0*/  ULOP3.LUT UR6, UR4, 0x30, URZ, 0xc0, !UPT ;  /* 0x0000003004067892 */ /* 0x000fe4000f8ec0ff */
[----:B------:R-:W-:-:S02]  /*43c0*/  USHF.R.U32.HI UR5, URZ, 0x1a, UR59 ;  /* 0x0000001aff057899 */ /* 0x000fc4000801163b */
[----:B------:R-:W-:Y:S02]  /*43d0*/  USHF.R.U32.HI UR4, URZ, 0x1a, UR57 ;  /* 0x0000001aff047899 */ /* 0x000fe40008011639 */
[----:B------:R-:W-:Y:S02]  /*43e0*/  USHF.R.U32.HI UR7, URZ, 0x1a, UR55 ;  /* 0x0000001aff077899 */ /* 0x000fe40008011637 */
[----:B------:R-:W-:Y:S02]  /*43f0*/  ULOP3.LUT UR50, UR6, 0x480, URZ, 0xfc, !UPT ;  /* 0x0000048006327892 */ /* 0x000fe4000f8efcff */
[----:B------:R-:W-:Y:S02]  /*4400*/  ULOP3.LUT UR6, UR5, 0x30, URZ, 0xc0, !UPT ;  /* 0x0000003005067892 */ /* 0x000fe4000f8ec0ff */
[----:B------:R-:W-:Y:S02]  /*4410*/  ULOP3.LUT UR5, UR4, 0x30, URZ, 0xc0, !UPT ;  /* 0x0000003004057892 */ /* 0x000fe4000f8ec0ff */
[----:B------:R-:W-:-:S02]  /*4420*/  ULOP3.LUT UR4, UR7, 0x30, URZ, 0xc0, !UPT ;  /* 0x0000003007047892 */ /* 0x000fc4000f8ec0ff */
[----:B------:R-:W-:Y:S02]  /*4430*/  ULOP3.LUT UR6, UR6, 0x480, URZ, 0xfc, !UPT ;  /* 0x0000048006067892 */ /* 0x000fe4000f8efcff */
[----:B------:R-:W-:Y:S02]  /*4440*/  ULOP3.LUT UR5, UR5, 0x480, URZ, 0xfc, !UPT ;  /* 0x0000048005057892 */ /* 0x000fe4000f8efcff */
[----:B------:R-:W-:Y:S02]  /*4450*/  ULOP3.LUT UR4, UR4, 0x480, URZ, 0xfc, !UPT ;  /* 0x0000048004047892 */ /* 0x000fe4000f8efcff */
[----:B------:R-:W-:Y:S01]  /*4460*/  UPRMT UR51, UR50, 0x5410, UR75 ;  /* 0x0000541032337896 */ /* 0x000fe2000800004b */
[----:B------:R-:W-:Y:S01]  /*4470*/  UMOV UR11, URZ ;  /* 0x000000ff000b7c82 */ /* 0x000fe20008000000 */
[----:B------:R-:W-:Y:S01]  /*4480*/  UMOV UR40, UR76 ;  /* 0x0000004c00287c82 */ /* 0x000fe20008000000 */
[----:B------:R-:W-:Y:S01]  /*4490*/  UMOV UR39, UR71 ;  /* 0x0000004700277c82 */ /* 0x000fe20008000000 */
[----:B------:R-:W-:Y:S01]  /*44a0*/  UMOV UR9, UR38 ;  /* 0x0000002600097c82 */ /* 0x000fe20008000000 */
[----:B------:R-:W-:-:S02]  /*44b0*/  UPRMT UR49, UR6, 0x5410, UR74 ;  /* 0x0000541006317896 */ /* 0x000fc4000800004a */
[----:B------:R-:W-:Y:S02]  /*44c0*/  UPRMT UR47, UR5, 0x5410, UR73 ;  /* 0x00005410052f7896 */ /* 0x000fe40008000049 */
[----:B------:R-:W-:Y:S01]  /*44d0*/  UPRMT UR45, UR4, 0x5410, UR72 ;  /* 0x00005410042d7896 */ /* 0x000fe20008000048 */
[----:B------:R-:W-:Y:S01]  /*44e0*/  UMOV UR50, URZ ;  /* 0x000000ff00327c82 */ /* 0x000fe20008000000 */
[----:B------:R-:W-:Y:S01]  /*44f0*/  UMOV UR48, URZ ;  /* 0x000000ff00307c82 */ /* 0x000fe20008000000 */
[----:B------:R-:W-:Y:S01]  /*4500*/  UMOV UR46, URZ ;  /* 0x000000ff002e7c82 */ /* 0x000fe20008000000 */
[----:B------:R-:W-:-:S08]  /*4510*/  UMOV UR44, URZ ;  /* 0x000000ff002c7c82 */ /* 0x000fd00008000000 */
.L_x_74:
[----:B------:R-:W-:Y:S02]  /*4520*/  UIADD3 UR40, UPT, UPT, UR40, 0x1, URZ ;  /* 0x0000000128287890 */ /* 0x000fe4000fffe0ff */
[----:B--2---:R-:W-:Y:S02]  /*4530*/  ULEA UR7, UR9, UR43, 0x3 ;  /* 0x0000002b09077291 */ /* 0x004fe4000f8e18ff */
[----:B------:R-:W-:Y:S01]  /*4540*/  UISETP.NE.AND UP2, UPT, UR40, URZ, UPT ;  /* 0x000000ff2800728c */ /* 0x000fe2000bf45270 */
[----:B---3--:R-:W-:Y:S10]  /*4550*/  @P1 BRA `(.L_x_72) ;  /* 0x00000000000c1947 */ /* 0x008ff40003800000 */
[----:B-1----:R-:W-:Y:S04]  /*4560*/  SHF.L.U32 R2, R3, 0x1f, RZ ;  /* 0x0000001f03027819 */ /* 0x002fe800000006ff */
[----:B------:R-:W1:Y:S02]  /*4570*/  SYNCS.PHASECHK.TRANS64.TRYWAIT P0, [UR7], R2 ;  /* 0x00000002ff0075a7 */ /* 0x000e640008001107 */
[----:B-1----:R-:W-:Y:S05]  /*4580*/  @!P0 BRA `(.L_x_73) ;  /* 0x0000007400b48947 */ /* 0x002fea0003800000 */
.L_x_72:
[----:B------:R-:W-:Y:S01]  /*4590*/  UISETP.NE.AND UP0, UPT, UR39, 0x1, UPT ;  /* 0x000000012700788c */ /* 0x000fe2000bf05270 */
[----:B------:R-:W-:Y:S01]  /*45a0*/  PLOP3.LUT P1, PT, PT, PT, PT, 0x80, 0x8 ;  /* 0x000000000008781c */ /* 0x000fe20003f2f070 */
[----:B------:R-:W-:Y:S02]  /*45b0*/  UIADD3 UR4, UPT, UPT, UR9, 0x1, URZ ;  /* 0x0000000109047890 */ /* 0x000fe4000fffe0ff */
[----:B------:R-:W-:Y:S02]  /*45c0*/  ULEA UR10, UR9, UR63, 0x7 ;  /* 0x0000003f090a7291 */ /* 0x000fe4000f8e38ff */
[----:B------:R-:W-:Y:S01]  /*45d0*/  UISETP.NE.AND UP1, UPT, UR4, 0x7, UPT ;  /* 0x000000070400788c */ /* 0x000fe2000bf25270 */
[----:B------:R-:W-:Y:S01]  /*45e0*/  PLOP3.LUT P0, PT, PT, PT, UP0, 0x80, 0x8 ;  /* 0x000000000008781c */ /* 0x000fe20003f0f008 */
[----:B------:R-:W-:Y:S02]  /*45f0*/  ULEA UR8, UR9, UR64, 0x7 ;  /* 0x0000004009087291 */ /* 0x000fe4000f8e38ff */
[----:B------:R-:W-:Y:S02]  /*4600*/  USEL UR5, URZ, 0x1, UP1 ;  /* 0x00000001ff057887 */ /* 0x000fe40008800000 */
[----:B------:R-:W-:Y:S02]  /*4610*/  USEL UR38, UR4, URZ, UP1 ;  /* 0x000000ff04267287 */ /* 0x000fe40008800000 */
[----:B------:R-:W-:Y:S02]  /*4620*/  UIADD3 UR30, UPT, UPT, UR10, 0x20, URZ ;  /* 0x000000200a1e7890 */ /* 0x000fe4000fffe0ff */
[----:B------:R-:W-:Y:S01]  /*4630*/  @UP0 ULEA UR4, UR38, UR43, 0x3 ;  /* 0x0000002b26040291 */ /* 0x000fe2000f8e18ff */
[----:B------:R-:W-:Y:S01]  /*4640*/  LOP3.LUT R3, R3, UR5, RZ, 0x3c, !PT ;  /* 0x0000000503037c12 */ /* 0x000fe2000f8e3cff */
[----:B------:R-:W-:Y:S02]  /*4650*/  UIADD3 UR32, UPT, UPT, UR10, 0x40, URZ ;  /* 0x000000400a207890 */ /* 0x000fe4000fffe0ff */
[----:B------:R-:W-:Y:S01]  /*4660*/  UIADD3 UR34, UPT, UPT, UR10, 0x60, URZ ;  /* 0x000000600a227890 */ /* 0x000fe2000fffe0ff */
[----:B-1----:R-:W-:Y:S01]  /*4670*/  @P0 SHF.L.U32 R0, R3, 0x1f, RZ ;  /* 0x0000001f03000819 */ /* 0x002fe200000006ff */
[----:B------:R-:W-:Y:S02]  /*4680*/  UISETP.NE.U32.AND UP0, UPT, UR11, URZ, UPT ;  /* 0x000000ff0b00728c */ /* 0x000fe4000bf05070 */
[----:B------:R-:W-:Y:S01]  /*4690*/  ULEA UR6, UR9, UR62, 0x9 ;  /* 0x0000003e09067291 */ /* 0x000fe2000f8e48ff */
[----:B------:R2:W3:Y:S01]  /*46a0*/  @P0 SYNCS.PHASECHK.TRANS64.TRYWAIT P1, [UR4], R0 ;  /* 0x00000000ff0005a7 */ /* 0x0004e20008021104 */
[----:B------:R-:W-:Y:S02]  /*46b0*/  ULEA UR4, UR9, UR61, 0xa ;  /* 0x0000003d09047291 */ /* 0x000fe4000f8e50ff */
[----:B------:R-:W-:Y:S02]  /*46c0*/  UIADD3 UR24, UPT, UPT, UR8, 0x20, URZ ;  /* 0x0000002008187890 */ /* 0x000fe4000fffe0ff */
        /* <DEDUP_REMOVED lines=9> */
[----:B------:R-:W-:Y:S01]  /*4760*/  UIADD3 UR39, UPT, UPT, UR39, -0x1, URZ ;  /* 0xffffffff27277890 */ /* 0x000fe2000fffe0ff */
[----:B------:R-:W-:Y:S01]  /*4770*/  UMOV UR11, 0x4008 ;  /* 0x00004008000b7882 */ /* 0x000fe20000000000 */
[----:B------:R-:W-:Y:S01]  /*4780*/  UMOV UR31, 0x4008 ;  /* 0x00004008001f7882 */ /* 0x000fe20000000000 */
[----:B------:R1:W-:Y:S01]  /*4790*/  UTCCP.T.S.4x32dp128bit tmem[UR36+0x80], gdesc[UR10] ;  /* 0x0000800a240079e7 */ /* 0x0003e20009100000 */
[----:B------:R-:W-:Y:S01]  /*47a0*/  UTCCP.T.S.4x32dp128bit tmem[UR36+0x84], gdesc[UR30] ;  /* 0x0000841e240079e7 */ /* 0x000fe20009100000 */
[----:B------:R-:W-:Y:S01]  /*47b0*/  UMOV UR33, 0x4008 ;  /* 0x0000400800217882 */ /* 0x000fe20000000000 */
[----:B------:R-:W-:Y:S01]  /*47c0*/  UMOV UR35, 0x4008 ;  /* 0x0000400800237882 */ /* 0x000fe20000000000 */
[----:B------:R-:W-:Y:S01]  /*47d0*/  UTCCP.T.S.4x32dp128bit tmem[UR36+0x88], gdesc[UR32] ;  /* 0x00008820240079e7 */ /* 0x000fe20009100000 */
[----:B------:R-:W-:Y:S01]  /*47e0*/  UTCCP.T.S.4x32dp128bit tmem[UR36+0x8c], gdesc[UR34] ;  /* 0x00008c22240079e7 */ /* 0x000fe20009100000 */
[----:B------:R-:W-:Y:S01]  /*47f0*/  UMOV UR9, 0x4008 ;  /* 0x0000400800097882 */ /* 0x000fe20000000000 */
[----:B------:R-:W-:Y:S01]  /*4800*/  UMOV UR25, 0x4008 ;  /* 0x0000400800197882 */ /* 0x000fe20000000000 */
[----:B------:R4:W-:Y:S01]  /*4810*/  UTCCP.T.S.4x32dp128bit tmem[UR36+0x90], gdesc[UR8] ;  /* 0x00009008240079e7 */ /* 0x0009e20009100000 */
[----:B------:R2:W-:Y:S01]  /*4820*/  UTCCP.T.S.4x32dp128bit tmem[UR36+0x94], gdesc[UR24] ;  /* 0x00009418240079e7 */ /* 0x0005e20009100000 */
[----:B------:R-:W-:Y:S01]  /*4830*/  UMOV UR27, 0x4008 ;  /* 0x00004008001b7882 */ /* 0x000fe20000000000 */
[----:B------:R-:W-:Y:S01]  /*4840*/  UMOV UR29, 0x4008 ;  /* 0x00004008001d7882 */ /* 0x000fe20000000000 */
[----:B------:R2:W-:Y:S01]  /*4850*/  UTCCP.T.S.4x32dp128bit tmem[UR36+0x98], gdesc[UR26] ;  /* 0x0000981a240079e7 */ /* 0x0005e20009100000 */
[----:B------:R2:W-:Y:S01]  /*4860*/  UTCCP.T.S.4x32dp128bit tmem[UR36+0x9c], gdesc[UR28] ;  /* 0x00009c1c240079e7 */ /* 0x0005e20009100000 */
[----:B------:R-:W-:Y:S01]  /*4870*/  UMOV UR7, 0x40004040 ;  /* 0x4000404000077882 */ /* 0x000fe20000000000 */
[----:B------:R-:W-:Y:S01]  /*4880*/  UMOV UR5, 0x40004040 ;  /* 0x4000404000057882 */ /* 0x000fe20000000000 */
[----:B------:R-:W-:Y:S01]  /*4890*/  UMOV UR23, 0x40004040 ;  /* 0x4000404000177882 */ /* 0x000fe20000000000 */
[----:B------:R2:W-:Y:S01]  /*48a0*/  UTCOMMA.4X gdesc[UR4], gdesc[UR6], tmem[UR37], tmem[UR50], idesc[UR51], tmem[UR52], UP0 ;  /* 0x80343206040075ea */ /* 0x0005e20008000025 */
[----:B------:R-:W-:Y:S01]  /*48b0*/  UMOV UR21, 0x40004040 ;  /* 0x4000404000157882 */ /* 0x000fe20000000000 */
[----:B------:R-:W-:Y:S01]  /*48c0*/  UMOV UR19, 0x40004040 ;  /* 0x4000404000137882 */ /* 0x000fe20000000000 */
[----:B------:R2:W-:Y:S01]  /*48d0*/  UTCOMMA.4X gdesc[UR20], gdesc[UR22], tmem[UR37], tmem[UR48], idesc[UR49], tmem[UR58], UPT ;  /* 0x803a3016140075ea */ /* 0x0005e2000b800025 */
[----:B------:R-:W-:Y:S01]  /*48e0*/  UMOV UR17, 0x40004040 ;  /* 0x4000404000117882 */ /* 0x000fe20000000000 */
[----:B------:R-:W-:Y:S01]  /*48f0*/  UMOV UR15, 0x40004040 ;  /* 0x40004040000f7882 */ /* 0x000fe20000000000 */
[----:B------:R2:W-:Y:S01]  /*4900*/  UTCOMMA.4X gdesc[UR16], gdesc[UR18], tmem[UR37], tmem[UR46], idesc[UR47], tmem[UR56], UPT ;  /* 0x80382e12100075ea */ /* 0x0005e2000b800025 */
[----:B------:R-:W-:Y:S01]  /*4910*/  UMOV UR13, 0x40004040 ;  /* 0x40004040000d7882 */ /* 0x000fe20000000000 */
[----:B-1----:R-:W-:Y:S01]  /*4920*/  UMOV UR11, 0x1 ;  /* 0x00000001000b7882 */ /* 0x002fe20000000000 */
[----:B------:R2:W-:Y:S01]  /*4930*/  UTCOMMA.4X gdesc[UR12], gdesc[UR14], tmem[UR37], tmem[UR44], idesc[UR45], tmem[UR54], UPT ;  /* 0x80362c0e0c0075ea */ /* 0x0005e2000b800025 */
[----:B------:R2:W-:Y:S01]  /*4940*/  UTCBAR.MULTICAST [UR41], URZ, UR60 ;  /* 0x000000ff290073e9 */ /* 0x0005e2000800083c */
[----:B----4-:R-:W-:Y:S01]  /*4950*/  UMOV UR9, UR38 ;  /* 0x0000002600097c82 */ /* 0x010fe20008000000 */
[----:B------:R-:W-:Y:S05]  /*4960*/  BRA.U UP2, `(.L_x_74) ;  /* 0xfffffff902ec7547 */ /* 0x000fea000b83ffff */
.L_x_71:
[----:B--2---:R-:W-:Y:S01]  /*4970*/  UIADD3 UR5, UPT, UPT, UR66, 0xd0, URZ ;  /* 0x000000d042057890 */ /* 0x004fe2000fffe0ff */
[----:B------:R-:W-:Y:S01]  /*4980*/  R2UR UR6, R94 ;  /* 0x000000005e0672ca */ /* 0x000fe200000e0000 */
[----:B------:R-:W-:Y:S01]  /*4990*/  UIADD3 UR4, UPT, UPT, UR68, 0x1, URZ ;  /* 0x0000000144047890 */ /* 0x000fe2000fffe0ff */
[----:B------:R-:W-:-:S03]  /*49a0*/  ISETP.NE.AND P0, PT, R9, 0x2, PT ;  /* 0x000000020900780c */ /* 0x000fc60003f05270 */
[----:B------:R-:W-:Y:S01]  /*49b0*/  UISETP.NE.AND UP0, UPT, UR4, 0x2, UPT ;  /* 0x000000020400788c */ /* 0x000fe2000bf05270 */
[----:B-1----:R-:W-:Y:S02]  /*49c0*/  SEL R0, RZ, 0x1, P0 ;  /* 0x00000001ff007807 */ /* 0x002fe40000000000 */
[----:B------:R1:W-:Y:S01]  /*49d0*/  UTCBAR [UR5], URZ ;  /* 0x000000ff050073e9 */ /* 0x0003e200080000ff */
[----:B------:R-:W-:Y:S01]  /*49e0*/  SEL R9, R9, RZ, P0 ;  /* 0x000000ff09097207 */ /* 0x000fe20000000000 */
[----:B------:R-:W-:Y:S01]  /*49f0*/  USEL UR68, UR4, URZ, UP0 ;  /* 0x000000ff04447287 */ /* 0x000fe20008000000 */
[----:B------:R-:W-:Y:S02]  /*4a00*/  LOP3.LUT R8, R8, R0, RZ, 0x3c, !PT ;  /* 0x0000000008087212 */ /* 0x000fe400078e3cff */
[----:B------:R-:W-:Y:S02]  /*4a10*/  UIADD3 UR21, UPT, UPT, UR65, UR6, URZ ;  /* 0x0000000641157290 */ /* 0x000fe4000fffe0ff */
[----:B------:R-:W-:-:S06]  /*4a20*/  USEL UR6, URZ, 0x1, UP0 ;  /* 0x00000001ff067887 */ /* 0x000fcc0008000000 */
[----:B------:R-:W-:Y:S01]  /*4a30*/  LOP3.LUT R10, R10, UR6, RZ, 0x3c, !PT ;  /* 0x000000060a0a7c12 */ /* 0x000fe2000f8e3cff */
[----:B------:R-:W-:Y:S06]  /*4a40*/  BRA.U UP3, `(.L_x_75) ;  /* 0xfffffff103847547 */ /* 0x000fec000b83ffff */
[----:B------:R-:W2:Y:S01]  /*4a50*/  S2UR UR7, SR_CgaCtaId ;  /* 0x00000000000779c3 */ /* 0x000ea20000008800 */
[----:B------:R-:W-:Y:S01]  /*4a60*/  ELECT P0, URZ, PT ;  /* 0x0000000000ff782f */ /* 0x000fe20003800000 */
[----:B------:R-:W-:Y:S01]  /*4a70*/  IMAD.MOV.U32 R0, RZ, RZ, 0x1 ;  /* 0x00000001ff007424 */ /* 0x000fe200078e00ff */
[----:B------:R-:W-:Y:S01]  /*4a80*/  UIADD3 UR43, UPT, UPT, UR43, 0xe0, URZ ;  /* 0x000000e02b2b7890 */ /* 0x000fe2000fffe0ff */
[----:B------:R-:W-:Y:S01]  /*4a90*/  SHF.L.U32 R2, R10, 0x1f, RZ ;  /* 0x0000001f0a027819 */ /* 0x000fe200000006ff */
[----:B------:R-:W-:-:S03]  /*4aa0*/  UMOV UR4, 0x40 ;  /* 0x0000004000047882 */ /* 0x000fc60000000000 */
[----:B------:R-:W-:Y:S01]  /*4ab0*/  UVIRTCOUNT.DEALLOC.SMPOOL 0x80 ;  /* 0x000000800000784c */ /* 0x000fe20000000000 */
[----:B--2---:R-:W-:Y:S02]  /*4ac0*/  ULEA UR7, UR7, UR4, 0x18 ;  /* 0x0000000407077291 */ /* 0x004fe4000f8ec0ff */
[----:B------:R-:W-:-:S07]  /*4ad0*/  ULEA UR4, UR68, UR43, 0x3 ;  /* 0x0000002b44047291 */ /* 0x000fce000f8e18ff */
[----:B------:R2:W-:Y:S02]  /*4ae0*/  @P0 STS.U8 [UR7+0x1c], R0 ;  /* 0x00001c00ff000988 */ /* 0x0005e40008000007 */
[----:B------:R-:W4:Y:S02]  /*4af0*/  SYNCS.PHASECHK.TRANS64.TRYWAIT P0, [UR4], R2 ;  /* 0x00000002ff0075a7 */ /* 0x000f240008001104 */
[----:B--2-4-:R-:W-:Y:S05]  /*4b00*/  @!P0 BRA `(.L_x_76) ;  /* 0x00000070006c8947 */ /* 0x014fea0003800000 */
.L_x_185:
[----:B------:R-:W-:-:S04]  /*4b10*/  UIADD3 UR4, UPT, UPT, UR68, 0x1, URZ ;  /* 0x0000000144047890 */ /* 0x000fc8000fffe0ff */
[----:B------:R-:W-:-:S04]  /*4b20*/  UISETP.NE.AND UP0, UPT, UR4, 0x2, UPT ;  /* 0x000000020400788c */ /* 0x000fc8000bf05270 */
[----:B-1----:R-:W-:Y:S02]  /*4b30*/  USEL UR5, URZ, 0x1, UP0 ;  /* 0x00000001ff057887 */ /* 0x002fe40008000000 */
[----:B------:R-:W-:-:S04]  /*4b40*/  USEL UR4, UR4, URZ, UP0 ;  /* 0x000000ff04047287 */ /* 0x000fc80008000000 */
[----:B------:R-:W-:Y:S01]  /*4b50*/  ULEA UR4, UR4, UR43, 0x3 ;  /* 0x0000002b04047291 */ /* 0x000fe2000f8e18ff */
[----:B--2---:R-:W-:-:S04]  /*4b60*/  LOP3.LUT R2, R10, UR5, RZ, 0x3c, !PT ;  /* 0x000000050a027c12 */ /* 0x004fc8000f8e3cff */
[----:B------:R-:W-:-:S04]  /*4b70*/  SHF.L.U32 R2, R2, 0x1f, RZ ;  /* 0x0000001f02027819 */ /* 0x000fc800000006ff */
[----:B------:R-:W1:Y:S02]  /*4b80*/  SYNCS.PHASECHK.TRANS64.TRYWAIT P0, [UR4], R2 ;  /* 0x00000002ff0075a7 */ /* 0x000e640008001104 */
[----:B-1----:R-:W-:Y:S05]  /*4b90*/  @!P0 BRA `(.L_x_77) ;  /* 0x0000007000608947 */ /* 0x002fea0003800000 */
.L_x_187:
[----:B------:R-:W-:Y:S01]  /*4ba0*/  NOP ;  /* 0x0000000000007918 */ /* 0x000fe20000000000 */
[----:B-1----:R-:W1:Y:S01]  /*4bb0*/  LDS R0, [UR7+0x14] ;  /* 0x00001407ff007984 */ /* 0x002e620008000800 */
[----:B------:R-:W-:Y:S01]  /*4bc0*/  ULOP3.LUT UR4, UR36, 0xffff, URZ, 0xc0, !UPT ;  /* 0x0000ffff24047892 */ /* 0x000fe2000f8ec0ff */
[----:B------:R-:W-:Y:S01]  /*4bd0*/  UMOV UR5, 0xffff ;  /* 0x0000ffff00057882 */ /* 0x000fe20000000000 */
[----:B------:R-:W-:Y:S02]  /*4be0*/  UMOV UR6, 0x1 ;  /* 0x0000000100067882 */ /* 0x000fe40000000000 */
[----:B------:R-:W-:-:S04]  /*4bf0*/  USHF.R.U32.HI UR4, URZ, 0x5, UR4 ;  /* 0x00000005ff047899 */ /* 0x000fc80008011604 */
[----:B------:R-:W-:Y:S02]  /*4c00*/  USHF.L.U32 UR5, UR5, UR4, URZ ;  /* 0x0000000405057299 */ /* 0x000fe400080006ff */
[----:B------:R-:W-:-:S04]  /*4c10*/  USHF.L.U32 UR4, UR6, UR4, URZ ;  /* 0x0000000406047299 */ /* 0x000fc800080006ff */
[----:B-1----:R-:W-:-:S04]  /*4c20*/  LOP3.LUT R0, R0, UR5, RZ, 0xc0, !PT ;  /* 0x0000000500007c12 */ /* 0x002fc8000f8ec0ff */
[----:B------:R-:W-:-:S13]  /*4c30*/  ISETP.NE.AND P0, PT, R0, UR5, PT ;  /* 0x0000000500007c0c */ /* 0x000fda000bf05270 */
[----:B------:R-:W-:Y:S05]  /*4c40*/  @P0 BRA `(.L_x_78) ;  /* 0x0000000000580947 */ /* 0x000fea0003800000 */
[----:B------:R-:W1:Y:S02]  /*4c50*/  LDS R0, [UR7+0x18] ;  /* 0x00001807ff007984 */ /* 0x000e640008000800 */
[----:B-1----:R-:W-:-:S04]  /*4c60*/  LOP3.LUT R0, R0, UR4, RZ, 0xc0, !PT ;  /* 0x0000000400007c12 */ /* 0x002fc8000f8ec0ff */
[----:B------:R-:W-:-:S13]  /*4c70*/  ISETP.NE.AND P0, PT, R0, UR4, PT ;  /* 0x0000000400007c0c */ /* 0x000fda000bf05270 */
[----:B------:R-:W-:Y:S05]  /*4c80*/  @P0 BRA `(.L_x_79) ;  /* 0x00000000003c0947 */ /* 0x000fea0003800000 */
[----:B------:R-:W1:Y:S01]  /*4c90*/  S2R R2, SR_LANEID ;  /* 0x0000000000027919 */ /* 0x000e620000000000 */
[----:B------:R-:W-:-:S06]  /*4ca0*/  ULOP3.LUT UR5, URZ, UR5, URZ, 0x33, !UPT ;  /* 0x00000005ff057292 */ /* 0x000fcc000f8e33ff */
[----:B------:R-:W-:-:S04]  /*4cb0*/  IMAD.U32 R0, RZ, RZ, UR5 ;  /* 0x00000005ff007e24 */ /* 0x000fc8000f8e00ff */
[----:B------:R2:W4:Y:S02]  /*4cc0*/  REDUX UR8, R0 ;  /* 0x00000000000873c4 */ /* 0x0005240000000000 */
[----:B------:R1:W-:Y:S01]  /*4cd0*/  UTCATOMSWS.AND URZ, UR5 ;  /* 0x0000000500ff79e3 */ /* 0x0003e20008000000 */
[----:B--2---:R-:W-:Y:S01]  /*4ce0*/  LOP3.LUT R0, RZ, UR4, RZ, 0x33, !PT ;  /* 0x00000004ff007c12 */ /* 0x004fe2000f8e33ff */
[----:B------:R-:W-:Y:S02]  /*4cf0*/  VOTEU.ANY UR4, UPT, PT ;  /* 0x0000000000047886 */ /* 0x000fe400038e0100 */
[----:B------:R-:W-:Y:S02]  /*4d00*/  UFLO.U32 UR4, UR4 ;  /* 0x00000004000472bd */ /* 0x000fe400080e0000 */
[----:B------:R-:W2:Y:S04]  /*4d10*/  REDUX UR6, R0 ;  /* 0x00000000000673c4 */ /* 0x000ea80000000000 */
[----:B-1----:R-:W-:-:S02]  /*4d20*/  ISETP.EQ.U32.AND P0, PT, R2, UR4, PT ;  /* 0x0000000402007c0c */ /* 0x002fc4000bf02070 */
[----:B----4-:R-:W-:-:S11]  /*4d30*/  MOV R2, UR8 ;  /* 0x0000000800027c02 */ /* 0x010fd60008000f00 */
[----:B------:R1:W-:Y:S01]  /*4d40*/  @P0 ATOMS.AND RZ, [UR7+0x14], R2 ;  /* 0x00001402ffff098c */ /* 0x0003e2000a800007 */
[----:B--2---:R-:W-:-:S05]  /*4d50*/  IMAD.U32 R0, RZ, RZ, UR6 ;  /* 0x00000006ff007e24 */ /* 0x004fca000f8e00ff */
[----:B------:R1:W-:Y:S01]  /*4d60*/  @P0 ATOMS.AND RZ, [UR7+0x18], R0 ;  /* 0x00001800ffff098c */ /* 0x0003e2000a800007 */
[----:B------:R-:W-:Y:S05]  /*4d70*/  BRA `(.L_x_80) ;  /* 0x0000000000147947 */ /* 0x000fea0003800000 */
.L_x_79:
[----:B------:R-:W-:Y:S02]  /*4d80*/  MOV R2, 0x4da0 ;  /* 0x00004da000027802 */ /* 0x000fe40000000f00 */
[----:B---3-5:R-:W-:Y:S05]  /*4d90*/  CALL.REL.NOINC `($__internal_0_$__cuda_sm10x_tcgen05_guardrail_trap_col_being_dealloced_not_returned_by_alloc) ;  /* 0x00000074002c7944 */ /* 0x028fea0003c00000 */
[----:B------:R-:W-:Y:S05]  /*4da0*/  BRA `(.L_x_80) ;  /* 0x0000000000087947 */ /* 0x000fea0003800000 */
.L_x_78:
[----:B------:R-:W-:Y:S02]  /*4db0*/  MOV R2, 0x4dd0 ;  /* 0x00004dd000027802 */ /* 0x000fe40000000f00 */
[----:B---3-5:R-:W-:Y:S05]  /*4dc0*/  CALL.REL.NOINC `($__internal_2_$__cuda_sm10x_tcgen05_guardrail_trap_unallocated_columns_being_dealloced) ;  /* 0x0000007400387944 */ /* 0x028fea0003c00000 */
.L_x_80:
[----:B------:R-:W-:Y:S01]  /*4dd0*/  NOP ;  /* 0x0000000000007918 */ /* 0x000fe20000000000 */
[----:B------:R-:W-:Y:S05]  /*4de0*/  EXIT ;  /* 0x000000000000794d */ /* 0x000fea0003800000 */
.L_x_62:
[----:B------:R-:W-:-:S09]  /*4df0*/  UISETP.NE.OR UP0, UPT, UR24, 0x3, !UP5 ;  /* 0x000000031800788c */ /* 0x000fd2000ef05670 */
[----:B------:R-:W-:Y:S05]  /*4e00*/  BRA.U UP0, `(.L_x_81) ;  /* 0x0000001500607547 */ /* 0x000fea000b800000 */
[----:B------:R-:W2:Y:S01]  /*4e10*/  LDCU UR37, c[0x0][0x370] ;  /* 0x00006e00ff2577ac */ /* 0x000ea20008000800 */
[----:B------:R-:W3:Y:S01]  /*4e20*/  LDC.64 R16, c[0x0][0x348] ;  /* 0x0000d200ff107b82 */ /* 0x000ee20000000a00 */
[----:B------:R-:W-:Y:S02]  /*4e30*/  HFMA2 R13, -RZ, RZ, 0, 0 ;  /* 0x00000000ff0d7431 */ /* 0x000fe400000001ff */
[----:B------:R-:W-:Y:S01]  /*4e40*/  IMAD.MOV.U32 R15, RZ, RZ, 0x1 ;  /* 0x00000001ff0f7424 */ /* 0x000fe200078e00ff */
[----:B------:R-:W2:Y:S01]  /*4e50*/  LDCU.128 UR32, c[0x0][0xf10] ;  /* 0x0001e200ff2077ac */ /* 0x000ea20008000c00 */
[----:B------:R-:W-:Y:S01]  /*4e60*/  IMAD.MOV.U32 R14, RZ, RZ, RZ ;  /* 0x000000ffff0e7224 */ /* 0x000fe200078e00ff */
[----:B------:R-:W-:Y:S01]  /*4e70*/  MOV R7, 0x1000 ;  /* 0x0000100000077802 */ /* 0x000fe20000000f00 */
[----:B------:R-:W4:Y:S01]  /*4e80*/  LDCU UR31, c[0x0][0x374] ;  /* 0x00006e80ff1f77ac */ /* 0x000f220008000800 */
[----:B------:R-:W1:Y:S01]  /*4e90*/  LDC.64 R2, c[0x0][0xc88] ;  /* 0x00032200ff027b82 */ /* 0x000e620000000a00 */
[----:B------:R-:W4:Y:S01]  /*4ea0*/  LDCU UR15, c[0x0][0xf0c] ;  /* 0x0001e180ff0f77ac */ /* 0x000f220008000800 */
[----:B------:R-:W4:Y:S06]  /*4eb0*/  LDCU UR43, c[0x0][0xf20] ;  /* 0x0001e400ff2b77ac */ /* 0x000f2c0008000800 */
[----:B------:R-:W1:Y:S01]  /*4ec0*/  LDC.64 R4, c[0x0][0xc90] ;  /* 0x00032400ff047b82 */ /* 0x000e620000000a00 */
[----:B------:R-:W3:Y:S01]  /*4ed0*/  LDCU UR4, c[0x0][0xf30] ;  /* 0x0001e600ff0477ac */ /* 0x000ee20008000800 */
[----:B--2---:R-:W-:-:S02]  /*4ee0*/  UIMAD.WIDE.U32 UR8, UR37, UR32, URZ ;  /* 0x00000020250872a5 */ /* 0x004fc4000f8e00ff */
[----:B----4-:R-:W-:Y:S01]  /*4ef0*/  UIMAD.WIDE.U32 UR6, UR31, UR35, URZ ;  /* 0x000000231f0672a5 */ /* 0x010fe2000f8e00ff */
[----:B------:R-:W-:Y:S01]  /*4f00*/  UMOV UR29, 0x400 ;  /* 0x00000400001d7882 */ /* 0x000fe20000000000 */
[----:B------:R-:W-:-:S03]  /*4f10*/  UPLOP3.LUT UP1, UPT, UPT, UPT, UPT, 0x40, 0x4 ;  /* 0x000000000004789c */ /* 0x000fc60003f2e870 */
[----:B------:R-:W-:Y:S01]  /*4f20*/  UMOV UR8, UR9 ;  /* 0x0000000900087c82 */ /* 0x000fe20008000000 */
[----:B------:R-:W-:Y:S01]  /*4f30*/  UISETP.GE.AND UP0, UPT, UR42, 0x1, UPT ;  /* 0x000000012a00788c */ /* 0x000fe2000bf06270 */
[----:B------:R-:W-:Y:S01]  /*4f40*/  UMOV UR6, UR7 ;  /* 0x0000000700067c82 */ /* 0x000fe20008000000 */
[----:B------:R-:W-:Y:S01]  /*4f50*/  UISETP.NE.AND UP4, UPT, UR42, 0x1, UPT ;  /* 0x000000012a00788c */ /* 0x000fe2000bf85270 */
[----:B------:R-:W2:Y:S01]  /*4f60*/  LDCU.64 UR22, c[0x0][0xf28] ;  /* 0x0001e500ff1677ac */ /* 0x000ea20008000a00 */
[----:B------:R-:W-:Y:S02]  /*4f70*/  ULEA UR29, UR58, UR29, 0x18 ;  /* 0x0000001d3a1d7291 */ /* 0x000fe4000f8ec0ff */
[----:B------:R-:W-:Y:S02]  /*4f80*/  UISETP.NE.AND UP6, UPT, UR15, 0x1, UPT ;  /* 0x000000010f00788c */ /* 0x000fe4000bfc5270 */
[----:B------:R-:W-:Y:S02]  /*4f90*/  UISETP.NE.AND UP5, UPT, UR34, 0x1, UPT ;  /* 0x000000012200788c */ /* 0x000fe4000bfa5270 */
[----:B------:R-:W-:-:S02]  /*4fa0*/  USHF.R.U32.HI UR41, URZ, UR33, UR8 ;  /* 0x00000021ff297299 */ /* 0x000fc40008011608 */
[----:B------:R-:W-:Y:S02]  /*4fb0*/  USHF.R.U32.HI UR40, URZ, UR43, UR6 ;  /* 0x0000002bff287299 */ /* 0x000fe40008011606 */
[----:B---3--:R-:W-:Y:S01]  /*4fc0*/  UISETP.NE.AND UP3, UPT, UR4, 0x1, UPT ;  /* 0x000000010400788c */ /* 0x008fe2000bf65270 */
[----:B------:R-:W-:-:S10]  /*4fd0*/  UMOV UR12, URZ ;  /* 0x000000ff000c7c82 */ /* 0x000fd40008000000 */
.L_x_92:
[C---:B------:R-:W-:Y:S02]  /*4fe0*/  LEA R12, R14.reuse, UR29, 0x3 ;  /* 0x0000001d0e0c7c11 */ /* 0x040fe4000f8e18ff */
[----:B------:R-:W-:Y:S02]  /*4ff0*/  SHF.L.U32 R0, R13, 0x1f, RZ ;  /* 0x0000001f0d007819 */ /* 0x000fe400000006ff */
[----:B------:R-:W-:Y:S02]  /*5000*/  LEA R8, R14, UR29, 0x4 ;  /* 0x0000001d0e087c11 */ /* 0x000fe4000f8e20ff */
[----:B------:R-:W3:Y:S02]  /*5010*/  SYNCS.PHASECHK.TRANS64.TRYWAIT P0, [R12+URZ+0xb0], R0 ;  /* 0x0000b0000c0075a7 */ /* 0x000ee400080011ff */
[----:B---34-:R-:W-:Y:S05]  /*5020*/  @!P0 BRA `(.L_x_82) ;  /* 0x0000006c00548947 */ /* 0x018fea0003800000 */
.L_x_188:
        /* <DEDUP_REMOVED lines=8> */
[----:B----4-:R-:W-:Y:S11]  /*50b0*/  LOP3.LUT P0, RZ, R10, 0x1, RZ, 0xc0, !PT ;  /* 0x000000010aff7812 */ /* 0x010ff6000780c0ff */
[----:B------:R-:W-:Y:S02]  /*50c0*/  @!UPT UIADD3 URZ, UPT, UPT, URZ, URZ, URZ ;  /* 0x000000fffffff290 */ /* 0x000fe4000fffe0ff */
[----:B-1----:R-:W-:Y:S01]  /*50d0*/  VOTEU.ANY UP2, P0 ;  /* 0x0000000000ff7886 */ /* 0x002fe20000040100 */
[----:B------:R-:W-:Y:S11]  /*50e0*/  PLOP3.LUT P0, PT, PT, PT, UP2, 0x80, 0x8 ;  /* 0x000000000008781c */ /* 0x000ff60003f0f028 */
[----:B------:R-:W-:Y:S02]  /*50f0*/  @!UPT UIADD3 URZ, UPT, UPT, URZ, URZ, URZ ;  /* 0x000000fffffff290 */ /* 0x000fe4000fffe0ff */
[----:B---3--:R-:W-:Y:S02]  /*5100*/  @P0 SHF.R.U32.HI R0, RZ, 0x10, R9 ;  /* 0x00000010ff000819 */ /* 0x008fe40000011609 */
[----:B------:R-:W-:Y:S02]  /*5110*/  @P0 MOV R6, R8 ;  /* 0x0000000800060202 */ /* 0x000fe40000000f00 */
[----:B------:R-:W-:Y:S01]  /*5120*/  @P0 R2UR UR4, R0 ;  /* 0x00000000000402ca */ /* 0x000fe200000e0000 */
[----:B------:R-:W-:Y:S01]  /*5130*/  VIADD R0, R12, 0xc0 ;  /* 0x000000c00c007836 */ /* 0x000fe20000000000 */
[----:B------:R-:W-:Y:S02]  /*5140*/  @P0 LOP3.LUT R8, R9, 0xffff, RZ, 0xc0, !PT ;  /* 0x0000ffff09080812 */ /* 0x000fe400078ec0ff */
[----:B------:R-:W-:Y:S02]  /*5150*/  @P0 R2UR UR6, R6 ;  /* 0x00000000060602ca */ /* 0x000fe400000e0000 */
[----:B------:R-:W-:Y:S02]  /*5160*/  PRMT R0, RZ, 0x654, R0 ;  /* 0x00000654ff007816 */ /* 0x000fe40000000000 */
[----:B------:R-:W-:Y:S02]  /*5170*/  @P0 R2UR UR5, R8 ;  /* 0x00000000080502ca */ /* 0x000fe400000e0000 */
[----:B------:R1:W-:Y:S03]  /*5180*/  SYNCS.ARRIVE.TRANS64.RED.A1T0 RZ, [R0+URZ], RZ ;  /* 0x000000ff00ff79a7 */ /* 0x0003e600081004ff */
[----:B------:R-:W-:Y:S04]  /*5190*/  @UP2 UMOV UR30, UR4 ;  /* 0x00000004001e2c82 */ /* 0x000fe80008000000 */
[----:B------:R-:W-:Y:S04]  /*51a0*/  @UP2 UMOV UR14, UR6 ;  /* 0x00000006000e2c82 */ /* 0x000fe80008000000 */
[----:B------:R-:W-:Y:S01]  /*51b0*/  @UP2 UMOV UR13, UR5 ;  /* 0x00000005000d2c82 */ /* 0x000fe20008000000 */
[----:B------:R-:W-:Y:S05]  /*51c0*/  BRA.U !UP0, `(.L_x_83) ;  /* 0x0000000108a47547 */ /* 0x000fea000b800000 */
[----:B------:R-:W-:Y:S02]  /*51d0*/  UIMAD.WIDE.U32 UR8, UR13, UR35, URZ ;  /* 0x000000230d0872a5 */ /* 0x000fe4000f8e00ff */
[----:B------:R-:W-:Y:S02]  /*51e0*/  UIMAD.WIDE.U32 UR10, UR14, UR32, URZ ;  /* 0x000000200e0a72a5 */ /* 0x000fe4000f8e00ff */
[----:B------:R-:W-:Y:S02]  /*51f0*/  USEL UR4, UR31, UR40, !UP5 ;  /* 0x000000281f047287 */ /* 0x000fe4000e800000 */
[----:B------:R-:W-:Y:S02]  /*5200*/  USEL UR7, UR37, UR41, !UP6 ;  /* 0x0000002925077287 */ /* 0x000fe4000f000000 */
[----:B--2---:R-:W-:Y:S02]  /*5210*/  UIMAD.WIDE.U32 UR16, UR4, UR22, URZ ;  /* 0x00000016041072a5 */ /* 0x004fe4000f8e00ff */
[----:B------:R-:W-:Y:S01]  /*5220*/  UIMAD.WIDE.U32 UR18, UR7, UR22, URZ ;  /* 0x00000016071272a5 */ /* 0x000fe2000f8e00ff */
[----:B------:R-:W-:Y:S02]  /*5230*/  UMOV UR5, UR9 ;  /* 0x0000000900057c82 */ /* 0x000fe40008000000 */
[----:B------:R-:W-:Y:S03]  /*5240*/  USHF.R.U32.HI UR6, URZ, UR43, UR5 ;  /* 0x0000002bff067299 */ /* 0x000fe60008011605 */
[----:B------:R-:W-:Y:S01]  /*5250*/  UMOV UR5, UR11 ;  /* 0x0000000b00057c82 */ /* 0x000fe20008000000 */
[----:B------:R-:W-:Y:S02]  /*5260*/  USEL UR6, UR13, UR6, !UP5 ;  /* 0x000000060d067287 */ /* 0x000fe4000e800000 */
[----:B------:R-:W-:Y:S02]  /*5270*/  USHF.R.U32.HI UR8, URZ, UR33, UR5 ;  /* 0x00000021ff087299 */ /* 0x000fe40008011605 */
[----:B------:R-:W-:Y:S01]  /*5280*/  UIMAD.WIDE.U32 UR10, UR6, UR22, URZ ;  /* 0x00000016060a72a5 */ /* 0x000fe2000f8e00ff */
[----:B------:R-:W-:Y:S02]  /*5290*/  UMOV UR5, UR17 ;  /* 0x0000001100057c82 */ /* 0x000fe40008000000 */
[----:B------:R-:W-:Y:S03]  /*52a0*/  @UP4 USHF.R.U32.HI UR4, URZ, UR23, UR5 ;  /* 0x00000017ff044299 */ /* 0x000fe60008011605 */
[----:B------:R-:W-:Y:S01]  /*52b0*/  UMOV UR5, UR19 ;  /* 0x0000001300057c82 */ /* 0x000fe20008000000 */
[----:B------:R-:W-:Y:S02]  /*52c0*/  UIMAD UR4, UR42, UR4, URZ ;  /* 0x000000042a0472a4 */ /* 0x000fe4000f8e02ff */
[----:B------:R-:W-:Y:S02]  /*52d0*/  @UP4 USHF.R.U32.HI UR7, URZ, UR23, UR5 ;  /* 0x00000017ff074299 */ /* 0x000fe40008011605 */
[----:B------:R-:W-:Y:S02]  /*52e0*/  USEL UR5, UR14, UR8, !UP6 ;  /* 0x000000080e057287 */ /* 0x000fe4000f000000 */
[----:B------:R-:W-:Y:S02]  /*52f0*/  UIMAD UR8, UR42, UR7, URZ ;  /* 0x000000072a0872a4 */ /* 0x000fe4000f8e02ff */
[----:B------:R-:W-:Y:S03]  /*5300*/  UISETP.GE.AND UP0, UPT, UR6, UR4, UPT ;  /* 0x000000040600728c */ /* 0x000fe6000bf06270 */
[----:B------:R-:W-:Y:S01]  /*5310*/  UMOV UR4, UR11 ;  /* 0x0000000b00047c82 */ /* 0x000fe20008000000 */
[----:B------:R-:W-:Y:S02]  /*5320*/  UISETP.GE.OR UP0, UPT, UR5, UR8, UP0 ;  /* 0x000000080500728c */ /* 0x000fe40008706670 */
[----:B------:R-:W-:Y:S02]  /*5330*/  USHF.R.U32.HI UR4, URZ, UR23, UR4 ;  /* 0x00000017ff047299 */ /* 0x000fe40008011604 */
[----:B------:R-:W-:Y:S02]  /*5340*/  UIMAD.WIDE.U32 UR8, UR5, UR22, URZ ;  /* 0x00000016050872a5 */ /* 0x000fe4000f8e00ff */
[----:B------:R-:W-:Y:S04]  /*5350*/  USEL UR10, UR6, UR4, !UP4 ;  /* 0x00000004060a7287 */ /* 0x000fe8000e000000 */
[----:B------:R-:W-:Y:S01]  /*5360*/  UIADD3 UR11, UPT, UPT, -UR10, URZ, URZ ;  /* 0x000000ff0a0b7290 */ /* 0x000fe2000fffe1ff */
[----:B------:R-:W-:Y:S02]  /*5370*/  @!UP0 UMOV UR4, UR9 ;  /* 0x0000000900048c82 */ /* 0x000fe40008000000 */
[----:B------:R-:W-:Y:S02]  /*5380*/  @!UP0 USHF.R.U32.HI UR4, URZ, UR23, UR4 ;  /* 0x00000017ff048299 */ /* 0x000fe40008011604 */
[----:B------:R-:W-:Y:S02]  /*5390*/  UIMAD UR8, UR42, UR11, UR6 ;  /* 0x0000000b2a0872a4 */ /* 0x000fe4000f8e0206 */
[----:B------:R-:W-:Y:S04]  /*53a0*/  @!UP0 USEL UR4, UR5, UR4, !UP4 ;  /* 0x0000000405048287 */ /* 0x000fe8000e000000 */
[----:B------:R-:W-:Y:S02]  /*53b0*/  @!UP0 UIMAD UR7, UR7, UR8, UR4 ;  /* 0x00000008070782a4 */ /* 0x000fe4000f8e0204 */
[----:B------:R-:W-:Y:S02]  /*53c0*/  @!UP0 UIADD3 UR9, UPT, UPT, UR10, -UR4, URZ ;  /* 0x800000040a098290 */ /* 0x000fe4000fffe0ff */
[----:B------:R-:W-:Y:S02]  /*53d0*/  UIADD3 UR8, UPT, UPT, -UR6, URZ, URZ ;  /* 0x000000ff06087290 */ /* 0x000fe4000fffe1ff */
[----:B------:R-:W-:Y:S02]  /*53e0*/  UIADD3 UR4, UPT, UPT, -UR5, URZ, URZ ;  /* 0x000000ff05047290 */ /* 0x000fe4000fffe1ff */
[----:B------:R-:W-:Y:S03]  /*53f0*/  @!UP0 UIMAD UR6, UR9, UR42, UR5 ;  /* 0x0000002a090682a4 */ /* 0x000fe6000f8e0205 */
[----:B------:R-:W-:Y:S01]  /*5400*/  @!UP0 UMOV UR5, UR7 ;  /* 0x0000000700058c82 */ /* 0x000fe20008000000 */
[----:B------:R-:W-:Y:S02]  /*5410*/  UIMAD UR7, UR15, UR4, UR14 ;  /* 0x000000040f0772a4 */ /* 0x000fe4000f8e020e */
[----:B------:R-:W-:Y:S02]  /*5420*/  UIMAD UR4, UR34, UR8, UR13 ;  /* 0x00000008220472a4 */ /* 0x000fe4000f8e020d */
[----:B------:R-:W-:Y:S02]  /*5430*/  UIMAD UR14, UR5, UR15, UR7 ;  /* 0x0000000f050e72a4 */ /* 0x000fe4000f8e0207 */
[----:B------:R-:W-:Y:S11]  /*5440*/  UIMAD UR13, UR6, UR34, UR4 ;  /* 0x00000022060d72a4 */ /* 0x000ff6000f8e0204 */
[----:B------:R-:W-:Y:S01]  /*5450*/  @!UPT UIADD3 URZ, UPT, UPT, URZ, URZ, URZ ;  /* 0x000000fffffff290 */ /* 0x000fe2000fffe0ff */
.L_x_83:
[----:B------:R-:W3:Y:S01]  /*5460*/  @!UP3 LDCU.128 UR8, c[0x0][0xf10] ;  /* 0x0001e200ff08b7ac */ /* 0x000ee20008000c00 */
[C---:B------:R-:W-:Y:S02]  /*5470*/  ISETP.NE.U32.AND P1, PT, R4.reuse, RZ, PT ;  /* 0x000000ff0400720c */ /* 0x040fe40003f25070 */
[----:B------:R-:W-:Y:S02]  /*5480*/  ISETP.NE.U32.AND P0, PT, R4, RZ, PT ;  /* 0x000000ff0400720c */ /* 0x000fe40003f05070 */
[C---:B------:R-:W-:Y:S02]  /*5490*/  ISETP.NE.AND.EX P1, PT, R5.reuse, RZ, PT, P1 ;  /* 0x000000ff0500720c */ /* 0x040fe40003f25310 */
[----:B------:R-:W-:Y:S01]  /*54a0*/  ISETP.NE.AND.EX P0, PT, R5, RZ, PT, P0 ;  /* 0x000000ff0500720c */ /* 0x000fe20003f05300 */
[----:B------:R-:W4:Y:S01]  /*54b0*/  @!UP3 LDCU UR5, c[0x0][0xf0c] ;  /* 0x0001e180ff05b7ac */ /* 0x000f220008000800 */
[----:B------:R-:W-:Y:S02]  /*54c0*/  USHF.L.U32 UR26, UR21, 0x6, URZ ;  /* 0x00000006151a7899 */ /* 0x000fe400080006ff */
[----:B------:R-:W-:Y:S02]  /*54d0*/  USHF.L.U32 UR27, UR20, 0x7, URZ ;  /* 0x00000007141b7899 */ /* 0x000fe400080006ff */
[----:B---3--:R-:W-:Y:S07]  /*54e0*/  UIMAD.WIDE.U32 UR6, UR14, UR8, URZ ;  /* 0x000000080e0672a5 */ /* 0x008fee000f8e00ff */
[----:B------:R-:W-:Y:S01]  /*54f0*/  @!UP3 UMOV UR4, UR7 ;  /* 0x000000070004bc82 */ /* 0x000fe20008000000 */
[----:B----4-:R-:W-:Y:S02]  /*5500*/  @!UP3 UISETP.NE.AND UP0, UPT, UR5, 0x1, UPT ;  /* 0x000000010500b88c */ /* 0x010fe4000bf05270 */
[----:B------:R-:W-:Y:S02]  /*5510*/  @!UP3 USHF.R.U32.HI UR4, URZ, UR9, UR4 ;  /* 0x00000009ff04b299 */ /* 0x000fe40008011604 */
[----:B------:R-:W-:Y:S02]  /*5520*/  UIMAD.WIDE.U32 UR6, UR13, UR11, URZ ;  /* 0x0000000b0d0672a5 */ /* 0x000fe4000f8e00ff */
[----:B------:R-:W-:Y:S02]  /*5530*/  @!UP3 USEL UR8, UR14, UR4, !UP0 ;  /* 0x000000040e08b287 */ /* 0x000fe4000c000000 */
[----:B------:R-:W-:Y:S03]  /*5540*/  @!UP3 UISETP.NE.AND UP0, UPT, UR10, 0x1, UPT ;  /* 0x000000010a00b88c */ /* 0x000fe6000bf05270 */
[----:B------:R-:W-:Y:S02]  /*5550*/  @!UP3 UMOV UR6, UR7 ;  /* 0x000000070006bc82 */ /* 0x000fe40008000000 */
[----:B------:R-:W3:Y:S02]  /*5560*/  @!UP3 LDCU UR4, c[0x0][0xf20] ;  /* 0x0001e400ff04b7ac */ /* 0x000ee40008000800 */
[----:B---3--:R-:W-:Y:S04]  /*5570*/  @!UP3 USHF.R.U32.HI UR6, URZ, UR4, UR6 ;  /* 0x00000004ff06b299 */ /* 0x008fe80008011606 */
[----:B------:R-:W-:Y:S04]  /*5580*/  @!UP3 USEL UR6, UR13, UR6, !UP0 ;  /* 0x000000060d06b287 */ /* 0x000fe8000c000000 */
[----:B------:R-:W-:Y:S02]  /*5590*/  @!UP3 UIADD3 UR4, UPT, UPT, -UR8, UR6, URZ ;  /* 0x000000060804b290 */ /* 0x000fe4000fffe1ff */
[----:B------:R-:W-:Y:S02]  /*55a0*/  @!UP3 UIADD3 UR6, UPT, UPT, UR8, -UR6, URZ ;  /* 0x800000060806b290 */ /* 0x000fe4000fffe0ff */
[----:B------:R-:W-:Y:S02]  /*55b0*/  @!UP3 UIMAD UR14, UR4, UR5, UR14 ;  /* 0x00000005040eb2a4 */ /* 0x000fe4000f8e020e */
[----:B------:R-:W-:Y:S01]  /*55c0*/  @!UP3 UIMAD UR13, UR6, UR10, UR13 ;  /* 0x0000000a060db2a4 */ /* 0x000fe2000f8e020d */
[----:B------:R-:W-:Y:S11]  /*55d0*/  BRA.U UP1, `(.L_x_84) ;  /* 0x0000000101107547 */ /* 0x000ff6000b800000 */
[----:B------:R-:W-:Y:S04]  /*55e0*/  MOV R6, UR50 ;  /* 0x0000003200067c02 */ /* 0x000fe80008000f00 */
[----:B------:R-:W-:Y:S04]  /*55f0*/  SHF.L.U32 R6, R6, 0x1f, RZ ;  /* 0x0000001f06067819 */ /* 0x000fe800000006ff */
[----:B------:R-:W3:Y:S02]  /*5600*/  SYNCS.PHASECHK.TRANS64.TRYWAIT P2, [UR29+0xa8], R6 ;  /* 0x0000a806ff0075a7 */ /* 0x000ee4000804111d */
[----:B---3--:R-:W-:Y:S05]  /*5610*/  @!P2 BRA `(.L_x_85) ;  /* 0x0000006400eca947 */ /* 0x008fea0003800000 */
.L_x_84:
[----:B------:R-:W-:Y:S05]  /*5620*/  @!P1 BRA `(.L_x_86) ;  /* 0x0000000000309947 */ /* 0x000fea0003800000 */
[----:B------:R-:W-:Y:S01]  /*5630*/  ISETP.NE.U32.AND P1, PT, R2, RZ, PT ;  /* 0x000000ff0200720c */ /* 0x000fe20003f25070 */
[----:B------:R-:W3:Y:S01]  /*5640*/  LDCU.64 UR4, c[0x0][0x358] ;  /* 0x00006b00ff0477ac */ /* 0x000ee20008000a00 */
[----:B------:R-:W-:Y:S02]  /*5650*/  IMAD.MOV.U32 R89, RZ, RZ, 0x1 ;  /* 0x00000001ff597424 */ /* 0x000fe400078e00ff */
[----:B------:R-:W-:Y:S11]  /*5660*/  ISETP.NE.AND.EX P1, PT, R3, RZ, PT, P1 ;  /* 0x000000ff0300720c */ /* 0x000ff60003f25310 */
[----:B------:R-:W-:Y:S02]  /*5670*/  @!UPT UIADD3 URZ, UPT, UPT, URZ, URZ, URZ ;  /* 0x000000fffffff290 */ /* 0x000fe4000fffe0ff */
[----:B------:R-:W4:Y:S01]  /*5680*/  @P1 LDC.64 R8, c[0x0][0xc88] ;  /* 0x00032200ff081b82 */ /* 0x000f220000000a00 */
[----:B-1----:R-:W-:Y:S04]  /*5690*/  @P1 IMAD R0, R4, UR36, RZ ;  /* 0x0000002404001c24 */ /* 0x002fe8000f8e02ff */
[----:B----4-:R-:W-:Y:S04]  /*56a0*/  @P1 IMAD.WIDE R8, R0, 0x4, R8 ;  /* 0x0000000400081825 */ /* 0x010fe800078e0208 */
[----:B------:R-:W-:Y:S01]  /*56b0*/  HFMA2 R0, -RZ, RZ, 0, 5.9604644775390625e-08 ;  /* 0x00000001ff007431 */ /* 0x000fe200000001ff */
[----:B---3-5:R3:W5:Y:S04]  /*56c0*/  @P1 LDG.E R45, desc[UR4][R8.64] ;  /* 0x00000004082d1981 */ /* 0x028768000c1e1900 */
[----:B------:R-:W-:Y:S01]  /*56d0*/  @!P1 PRMT R89, R0, 0x7610, R89 ;  /* 0x0000761000599816 */ /* 0x000fe20000000059 */
[----:B---3--:R-:W4:Y:S06]  /*56e0*/  @!P1 LDC R45, c[0x0][0xc80] ;  /* 0x00032000ff2d9b82 */ /* 0x008f2c0000000800 */
.L_x_86:
[----:B----45:R-:W-:Y:S01]  /*56f0*/  @!P0 FSETP.EQ.AND P1, PT, R45, RZ, PT ;  /* 0x000000ff2d00820b */ /* 0x030fe20003f22000 */
[----:B------:R-:W-:Y:S01]  /*5700*/  @!UPT UIADD3 URZ, UPT, UPT, URZ, URZ, URZ ;  /* 0x000000fffffff290 */ /* 0x000fe2000fffe0ff */
[----:B------:R-:W-:Y:S11]  /*5710*/  @!P0 BRA `(.L_x_87) ;  /* 0x0000000000188947 */ /* 0x000ff60003800000 */
[----:B------:R-:W-:Y:S02]  /*5720*/  LOP3.LUT P0, RZ, R89, 0xff, RZ, 0xc0, !PT ;  /* 0x000000ff59ff7812 */ /* 0x000fe4000780c0ff */
[----:B------:R-:W-:Y:S04]  /*5730*/  ISETP.NE.U32.AND P1, PT, R2, RZ, PT ;  /* 0x000000ff0200720c */ /* 0x000fe80003f25070 */
[----:B------:R-:W-:Y:S04]  /*5740*/  ISETP.NE.AND.EX P1, PT, R3, RZ, PT, P1 ;  /* 0x000000ff0300720c */ /* 0x000fe80003f25310 */
[----:B------:R-:W-:Y:S03]  /*5750*/  PLOP3.LUT P1, PT, P1, PT, PT, 0x8, 0x80 ;  /* 0x000000000080781c */ /* 0x000fe60000f2e170 */
[----:B------:R-:W-:Y:S11]  /*5760*/  @P0 FSETP.EQ.AND P1, PT, R45, RZ, PT ;  /* 0x000000ff2d00020b */ /* 0x000ff60003f22000 */
[----:B------:R-:W-:Y:S02]  /*5770*/  @!UPT UIADD3 URZ, UPT, UPT, URZ, URZ, URZ ;  /* 0x000000fffffff290 */ /* 0x000fe4000fffe0ff */
.L_x_87:
[----:B------:R-:W-:Y:S01]  /*5780*/  ULEA UR4, UR12, UR29, 0x3 ;  /* 0x0000001d0c047291 */ /* 0x000fe2000f8e18ff */
[----:B------:R-:W-:Y:S02]  /*5790*/  SHF.L.U32 R9, R15, 0x1f, RZ ;  /* 0x0000001f0f097819 */ /* 0x000fe400000006ff */
[----:B------:R-:W-:Y:S04]  /*57a0*/  ELECT P0, URZ, PT ;  /* 0x0000000000ff782f */ /* 0x000fe80003800000 */
[----:B------:R-:W-:Y:S02]  /*57b0*/  PLOP3.LUT P1, PT, P1, P0, PT, 0xf2, 0x2f ;  /* 0x00000000002f781c */ /* 0x000fe40000f21e72 */
[----:B------:R-:W3:Y:S11]  /*57c0*/  SYNCS.PHASECHK.TRANS64.TRYWAIT P2, [UR4+0x88], R9 ;  /* 0x00008809ff0075a7 */ /* 0x000ef60008041104 */
[----:B------:R-:W-:Y:S05]  /*57d0*/  @!P1 IADD3 R8, P0, PT, R16, 0x980, RZ ;  /* 0x0000098010089810 */ /* 0x000fea0007f1e0ff */
[----:B-1----:R-:W-:Y:S01]  /*57e0*/  @!P1 IMAD.X R6, RZ, RZ, R17, P0 ;  /* 0x000000ffff069224 */ /* 0x002fe200000e0611 */
[----:B---3--:R-:W-:Y:S07]  /*57f0*/  @!P2 BRA `(.L_x_88) ;  /* 0x00000064008ca947 */ /* 0x008fee0003800000 */
.L_x_191:
[----:B------:R-:W-:Y:S01]  /*5800*/  @!P1 R2UR UR7, R6 ;  /* 0x00000000060792ca */ /* 0x000fe200000e0000 */
[----:B------:R-:W-:Y:S01]  /*5810*/  UIADD3 UR5, UPT, UPT, UR12, 0x1, URZ ;  /* 0x000000010c057890 */ /* 0x000fe2000fffe0ff */
[----:B------:R-:W-:Y:S01]  /*5820*/  @!P1 R2UR UR6, R8 ;  /* 0x00000000080692ca */ /* 0x000fe200000e0000 */
[----:B------:R-:W-:Y:S01]  /*5830*/  UIADD3 UR25, UPT, UPT, UR4, 0x70, URZ ;  /* 0x0000007004197890 */ /* 0x000fe2000fffe0ff */
[----:B-1----:R-:W-:Y:S01]  /*5840*/  @!P1 IMAD.MOV.U32 R0, RZ, RZ, 0x1000 ;  /* 0x00001000ff009424 */ /* 0x002fe200078e00ff */
[----:B------:R-:W-:Y:S01]  /*5850*/  UISETP.NE.AND UP0, UPT, UR5, 0x3, UPT ;  /* 0x000000030500788c */ /* 0x000fe2000bf05270 */
[----:B------:R-:W-:Y:S01]  /*5860*/  UMOV UR18, 0x0 ;  /* 0x0000000000127882 */ /* 0x000fe20000000000 */
[----:B------:R-:W-:Y:S02]  /*5870*/  UMOV UR19, 0x10000000 ;  /* 0x1000000000137882 */ /* 0x000fe40000000000 */
[----:B------:R-:W-:Y:S02]  /*5880*/  USEL UR5, UR5, URZ, UP0 ;  /* 0x000000ff05057287 */ /* 0x000fe40008000000 */
[----:B------:R-:W-:Y:S02]  /*5890*/  USEL UR9, URZ, 0x1, UP0 ;  /* 0x00000001ff097887 */ /* 0x000fe40008000000 */
[----:B------:R-:W-:Y:S01]  /*58a0*/  IMAD.U32 R9, RZ, RZ, UR7 ;  /* 0x00000007ff097e24 */ /* 0x000fe2000f8e00ff */
[----:B------:R-:W-:Y:S01]  /*58b0*/  VOTEU.ALL UP0, P1 ;  /* 0x0000000000ff7886 */ /* 0x000fe20000800000 */
[----:B------:R-:W-:Y:S01]  /*58c0*/  IMAD.U32 R8, RZ, RZ, UR6 ;  /* 0x00000006ff087e24 */ /* 0x000fe2000f8e00ff */
[----:B------:R-:W-:Y:S01]  /*58d0*/  UMOV UR28, UR36 ;  /* 0x00000024001c7c82 */ /* 0x000fe20008000000 */
[----:B------:R-:W-:Y:S01]  /*58e0*/  UMOV UR11, UR27 ;  /* 0x0000001b000b7c82 */ /* 0x000fe20008000000 */
[----:B------:R-:W-:Y:S01]  /*58f0*/  @!P1 R2UR UR17, R9 ;  /* 0x00000000091192ca */ /* 0x000fe200000e0000 */
[----:B------:R-:W-:Y:S01]  /*5900*/  @!UP0 ULEA UR6, UR12, UR29, 0xc ;  /* 0x0000001d0c068291 */ /* 0x000fe2000f8e60ff */
[----:B------:R-:W-:Y:S01]  /*5910*/  @!P1 R2UR UR16, R8 ;  /* 0x00000000081092ca */ /* 0x000fe200000e0000 */
[----:B------:R-:W-:Y:S01]  /*5920*/  @!UP0 UIADD3 UR10, UPT, UPT, UR26, 0x20, URZ ;  /* 0x000000201a0a8890 */ /* 0x000fe2000fffe0ff */
[----:B------:R-:W-:Y:S01]  /*5930*/  LOP3.LUT R9, R15, UR9, RZ, 0x3c, !PT ;  /* 0x000000090f097c12 */ /* 0x000fe2000f8e3cff */
[----:B------:R-:W-:Y:S01]  /*5940*/  @!UP0 UIADD3 UR24, UPT, UPT, UR6, 0x200, URZ ;  /* 0x0000020006188890 */ /* 0x000fe2000fffe0ff */
[----:B------:R-:W-:Y:S01]  /*5950*/  @!P1 IADD3 R8, P0, PT, R16, 0x980, RZ ;  /* 0x0000098010089810 */ /* 0x000fe20007f1e0ff */
[----:B------:R-:W-:Y:S01]  /*5960*/  @!UP0 UIADD3 UR8, UPT, UPT, UR6, 0xa00, URZ ;  /* 0x00000a0006088890 */ /* 0x000fe2000fffe0ff */
[----:B------:R-:W-:Y:S01]  /*5970*/  SHF.L.U32 R10, R9, 0x1f, RZ ;  /* 0x0000001f090a7819 */ /* 0x000fe200000006ff */
[----:B------:R-:W-:Y:S01]  /*5980*/  VOTEU.ALL UP0, P1 ;  /* 0x0000000000ff7886 */ /* 0x000fe20000800000 */
[----:B------:R-:W-:Y:S01]  /*5990*/  UMOV UR12, UR36 ;  /* 0x00000024000c7c82 */ /* 0x000fe20008000000 */
[----:B------:R-:W-:Y:S01]  /*59a0*/  UMOV UR9, UR25 ;  /* 0x0000001900097c82 */ /* 0x000fe20008000000 */
[----:B------:R-:W-:Y:S01]  /*59b0*/  UPRMT UR6, UR58, 0x654, UR25 ;  /* 0x000006543a067896 */ /* 0x000fe20008000019 */
[----:B------:R-:W-:Y:S01]  /*59c0*/  @!P1 IMAD.X R6, RZ, RZ, R17, P0 ;  /* 0x000000ffff069224 */ /* 0x000fe200000e0611 */
[----:B------:R-:W-:Y:S01]  /*59d0*/  ULEA UR7, UR5, UR29, 0x3 ;  /* 0x0000001d05077291 */ /* 0x000fe2000f8e18ff */
[----:B------:R1:W-:Y:S01]  /*59e0*/  @!UP0 UTMALDG.3D [UR24], [UR16], desc[UR18] ;  /* 0x00001218100085b4 */ /* 0x0003e20008011000 */
[----:B------:R-:W-:Y:S05]  /*59f0*/  VOTEU.ALL UP0, P1 ;  /* 0x0000000000ff7886 */ /* 0x000fea0000800000 */
[----:B------:R1:W-:Y:S01]  /*5a00*/  @!UP0 UTMALDG.3D [UR8], [UR16], desc[UR18] ;  /* 0x00001208100085b4 */ /* 0x0003e20008011000 */
[----:B------:R1:W-:Y:S01]  /*5a10*/  @!P1 SYNCS.ARRIVE.TRANS64.RED.A0TR RZ, [UR4+0x70], R0 ;  /* 0x00007000ffff99a7 */ /* 0x0003e20008300404 */
[----:B------:R-:W-:Y:S01]  /*5a20*/  SYNCS.ARRIVE.TRANS64.RED.A1T0 RZ, [UR6], RZ ;  /* 0x000000ffffff79a7 */ /* 0x000fe20008100406 */
[----:B------:R-:W3:Y:S02]  /*5a30*/  SYNCS.PHASECHK.TRANS64.TRYWAIT P2, [UR7+0x88], R10 ;  /* 0x0000880aff0075a7 */ /* 0x000ee40008041107 */
[----:B-1-3--:R-:W-:Y:S05]  /*5a40*/  @!P2 BRA `(.L_x_89) ;  /* 0x000000640010a947 */ /* 0x00afea0003800000 */
.L_x_193:
[----:B------:R-:W-:Y:S01]  /*5a50*/  @!P1 R2UR UR6, R8 ;  /* 0x00000000080692ca */ /* 0x000fe200000e0000 */
[----:B------:R-:W-:Y:S01]  /*5a60*/  UIADD3 UR4, UPT, UPT, UR5, 0x1, URZ ;  /* 0x0000000105047890 */ /* 0x000fe2000fffe0ff */
[----:B------:R-:W-:Y:S01]  /*5a70*/  @!P1 R2UR UR8, R6 ;  /* 0x00000000060892ca */ /* 0x000fe200000e0000 */
[----:B------:R-:W-:Y:S01]  /*5a80*/  UIADD3 UR17, UPT, UPT, UR7, 0x70, URZ ;  /* 0x0000007007117890 */ /* 0x000fe2000fffe0ff */
[----:B-1----:R-:W-:Y:S01]  /*5a90*/  @!P1 IMAD.MOV.U32 R0, RZ, RZ, 0x1000 ;  /* 0x00001000ff009424 */ /* 0x002fe200078e00ff */
[----:B------:R-:W-:Y:S01]  /*5aa0*/  UISETP.NE.AND UP0, UPT, UR4, 0x3, UPT ;  /* 0x000000030400788c */ /* 0x000fe2000bf05270 */
[----:B------:R-:W-:Y:S01]  /*5ab0*/  @!P1 IADD3 R8, P0, PT, R16, 0x980, RZ ;  /* 0x0000098010089810 */ /* 0x000fe20007f1e0ff */
[----:B------:R-:W-:Y:S01]  /*5ac0*/  UMOV UR38, 0x0 ;  /* 0x0000000000267882 */ /* 0x000fe20000000000 */
[----:B------:R-:W-:Y:S01]  /*5ad0*/  UMOV UR39, 0x10000000 ;  /* 0x1000000000277882 */ /* 0x000fe20000000000 */
[----:B------:R-:W-:Y:S01]  /*5ae0*/  USEL UR9, URZ, 0x1, UP0 ;  /* 0x00000001ff097887 */ /* 0x000fe20008000000 */
[----:B------:R-:W-:Y:S01]  /*5af0*/  UMOV UR18, UR26 ;  /* 0x0000001a00127c82 */ /* 0x000fe20008000000 */
[----:B------:R-:W-:Y:S02]  /*5b00*/  UMOV UR20, UR36 ;  /* 0x0000002400147c82 */ /* 0x000fe40008000000 */
[----:B------:R-:W-:Y:S01]  /*5b10*/  IMAD.U32 R10, RZ, RZ, UR6 ;  /* 0x00000006ff0a7e24 */ /* 0x000fe2000f8e00ff */
[----:B------:R-:W-:Y:S01]  /*5b20*/  USEL UR6, UR4, URZ, UP0 ;  /* 0x000000ff04067287 */ /* 0x000fe20008000000 */
[----:B------:R-:W-:Y:S01]  /*5b30*/  IMAD.U32 R11, RZ, RZ, UR8 ;  /* 0x00000008ff0b7e24 */ /* 0x000fe2000f8e00ff */
[----:B------:R-:W-:Y:S01]  /*5b40*/  VOTEU.ALL UP0, P1 ;  /* 0x0000000000ff7886 */ /* 0x000fe20000800000 */
[----:B------:R-:W-:Y:S01]  /*5b50*/  LOP3.LUT R9, R9, UR9, RZ, 0x3c, !PT ;  /* 0x0000000909097c12 */ /* 0x000fe2000f8e3cff */
[----:B------:R-:W-:Y:S01]  /*5b60*/  UMOV UR12, UR36 ;  /* 0x00000024000c7c82 */ /* 0x000fe20008000000 */
[----:B------:R-:W-:Y:S01]  /*5b70*/  @!P1 R2UR UR24, R10 ;  /* 0x000000000a1892ca */ /* 0x000fe200000e0000 */
[----:B------:R-:W-:Y:S01]  /*5b80*/  UMOV UR9, UR17 ;  /* 0x0000001100097c82 */ /* 0x000fe20008000000 */
[----:B------:R-:W-:Y:S01]  /*5b90*/  @!P1 R2UR UR25, R11 ;  /* 0x000000000b1992ca */ /* 0x000fe200000e0000 */
[----:B------:R-:W-:Y:S01]  /*5ba0*/  @!UP0 ULEA UR5, UR5, UR29, 0xc ;  /* 0x0000001d05058291 */ /* 0x000fe2000f8e60ff */
[----:B------:R-:W-:Y:S01]  /*5bb0*/  SHF.L.U32 R10, R9, 0x1f, RZ ;  /* 0x0000001f090a7819 */ /* 0x000fe200000006ff */
[----:B------:R-:W-:Y:S01]  /*5bc0*/  @!UP0 UIADD3 UR19, UPT, UPT, UR27, 0x40, URZ ;  /* 0x000000401b138890 */ /* 0x000fe2000fffe0ff */
[----:B------:R-:W-:Y:S01]  /*5bd0*/  @!P1 IMAD.X R6, RZ, RZ, R17, P0 ;  /* 0x000000ffff069224 */ /* 0x000fe200000e0611 */
[----:B------:R-:W-:Y:S02]  /*5be0*/  @!UP0 UIADD3 UR16, UPT, UPT, UR5, 0x200, URZ ;  /* 0x0000020005108890 */ /* 0x000fe4000fffe0ff */
[----:B------:R-:W-:Y:S02]  /*5bf0*/  @!UP0 UIADD3 UR8, UPT, UPT, UR5, 0xa00, URZ ;  /* 0x00000a0005088890 */ /* 0x000fe4000fffe0ff */
[----:B------:R-:W-:Y:S01]  /*5c00*/  @!UP0 UIADD3 UR10, UPT, UPT, UR26, 0x20, URZ ;  /* 0x000000201a0a8890 */ /* 0x000fe2000fffe0ff */
[----:B------:R-:W-:Y:S01]  /*5c10*/  VOTEU.ALL UP0, P1 ;  /* 0x0000000000ff7886 */ /* 0x000fe20000800000 */
[----:B------:R-:W-:Y:S01]  /*5c20*/  UMOV UR11, UR19 ;  /* 0x00000013000b7c82 */ /* 0x000fe20008000000 */
[----:B------:R-:W-:Y:S02]  /*5c30*/  UPRMT UR4, UR58, 0x654, UR17 ;  /* 0x000006543a047896 */ /* 0x000fe40008000011 */
        /* <DEDUP_REMOVED lines=8> */
.L_x_195:
[----:B------:R-:W-:Y:S01]  /*5cc0*/  @!P1 R2UR UR7, R6 ;  /* 0x00000000060792ca */ /* 0x000fe200000e0000 */
[----:B------:R-:W-:Y:S01]  /*5cd0*/  UIADD3 UR4, UPT, UPT, UR6, 0x1, URZ ;  /* 0x0000000106047890 */ /* 0x000fe2000fffe0ff */
[----:B------:R-:W-:Y:S01]  /*5ce0*/  @!P1 R2UR UR8, R8 ;  /* 0x00000000080892ca */ /* 0x000fe200000e0000 */
[----:B------:R-:W-:Y:S01]  /*5cf0*/  UIADD3 UR18, UPT, UPT, UR26, 0x10, URZ ;  /* 0x000000101a127890 */ /* 0x000fe2000fffe0ff */
[----:B-1----:R-:W-:Y:S01]  /*5d00*/  @!P1 IMAD.MOV.U32 R0, RZ, RZ, 0x1000 ;  /* 0x00001000ff009424 */ /* 0x002fe200078e00ff */
[----:B------:R-:W-:Y:S01]  /*5d10*/  UISETP.NE.AND UP0, UPT, UR4, 0x3, UPT ;  /* 0x000000030400788c */ /* 0x000fe2000bf05270 */
[----:B------:R-:W-:Y:S01]  /*5d20*/  VIADD R14, R14, 0x1 ;  /* 0x000000010e0e7836 */ /* 0x000fe20000000000 */
[----:B------:R-:W-:Y:S02]  /*5d30*/  UIADD3 UR17, UPT, UPT, UR5, 0x70, URZ ;  /* 0x0000007005117890 */ /* 0x000fe4000fffe0ff */
[----:B------:R-:W-:Y:S01]  /*5d40*/  USEL UR21, UR4, URZ, UP0 ;  /* 0x000000ff04157287 */ /* 0x000fe20008000000 */
[----:B------:R-:W-:Y:S01]  /*5d50*/  UMOV UR38, 0x0 ;  /* 0x0000000000267882 */ /* 0x000fe20000000000 */
[----:B------:R-:W-:Y:S02]  /*5d60*/  UMOV UR39, 0x10000000 ;  /* 0x1000000000277882 */ /* 0x000fe40000000000 */
[----:B------:R-:W-:Y:S01]  /*5d70*/  IMAD.U32 R11, RZ, RZ, UR7 ;  /* 0x00000007ff0b7e24 */ /* 0x000fe2000f8e00ff */
[----:B------:R-:W-:Y:S01]  /*5d80*/  USEL UR7, URZ, 0x1, UP0 ;  /* 0x00000001ff077887 */ /* 0x000fe20008000000 */
[----:B------:R-:W-:Y:S01]  /*5d90*/  IMAD.U32 R10, RZ, RZ, UR8 ;  /* 0x00000008ff0a7e24 */ /* 0x000fe2000f8e00ff */
[----:B------:R-:W-:Y:S01]  /*5da0*/  VOTEU.ALL UP0, P1 ;  /* 0x0000000000ff7886 */ /* 0x000fe20000800000 */
[----:B------:R-:W-:Y:S01]  /*5db0*/  UMOV UR19, UR27 ;  /* 0x0000001b00137c82 */ /* 0x000fe20008000000 */
[----:B------:R-:W-:Y:S01]  /*5dc0*/  @!P1 R2UR UR25, R11 ;  /* 0x000000000b1992ca */ /* 0x000fe200000e0000 */
[----:B------:R-:W-:Y:S01]  /*5dd0*/  UMOV UR20, UR36 ;  /* 0x0000002400147c82 */ /* 0x000fe20008000000 */
[----:B------:R-:W-:Y:S01]  /*5de0*/  @!P1 R2UR UR24, R10 ;  /* 0x000000000a1892ca */ /* 0x000fe200000e0000 */
[----:B------:R-:W-:Y:S01]  /*5df0*/  @!UP0 ULEA UR4, UR6, UR29, 0xc ;  /* 0x0000001d06048291 */ /* 0x000fe2000f8e60ff */
[----:B------:R-:W-:Y:S01]  /*5e00*/  LOP3.LUT R9, R9, UR7, RZ, 0x3c, !PT ;  /* 0x0000000709097c12 */ /* 0x000fe2000f8e3cff */
[----:B------:R-:W-:Y:S02]  /*5e10*/  @!UP0 UIADD3 UR10, UPT, UPT, UR26, 0x30, URZ ;  /* 0x000000301a0a8890 */ /* 0x000fe4000fffe0ff */
[----:B------:R-:W-:Y:S01]  /*5e20*/  @!UP0 UIADD3 UR16, UPT, UPT, UR4, 0x200, URZ ;  /* 0x0000020004108890 */ /* 0x000fe2000fffe0ff */
[----:B------:R-:W-:Y:S01]  /*5e30*/  SHF.L.U32 R6, R9, 0x1f, RZ ;  /* 0x0000001f09067819 */ /* 0x000fe200000006ff */
[----:B------:R-:W-:Y:S01]  /*5e40*/  @!UP0 UIADD3 UR8, UPT, UPT, UR4, 0xa00, URZ ;  /* 0x00000a0004088890 */ /* 0x000fe2000fffe0ff */
[----:B------:R-:W-:Y:S01]  /*5e50*/  VOTEU.ALL UP0, P1 ;  /* 0x0000000000ff7886 */ /* 0x000fe20000800000 */
[----:B------:R-:W-:Y:S01]  /*5e60*/  UMOV UR11, UR27 ;  /* 0x0000001b000b7c82 */ /* 0x000fe20008000000 */
[----:B------:R-:W-:Y:S01]  /*5e70*/  UMOV UR12, UR36 ;  /* 0x00000024000c7c82 */ /* 0x000fe20008000000 */
[----:B------:R-:W-:Y:S01]  /*5e80*/  UMOV UR9, UR17 ;  /* 0x0000001100097c82 */ /* 0x000fe20008000000 */
[----:B------:R-:W-:Y:S02]  /*5e90*/  UPRMT UR6, UR58, 0x654, UR17 ;  /* 0x000006543a067896 */ /* 0x000fe40008000011 */
[----:B------:R1:W-:Y:S01]  /*5ea0*/  @!UP0 UTMALDG.3D [UR16], [UR24], desc[UR38] ;  /* 0x00002610180085b4 */ /* 0x0003e20008011000 */
[----:B------:R-:W-:Y:S01]  /*5eb0*/  VOTEU.ALL UP0, P1 ;  /* 0x0000000000ff7886 */ /* 0x000fe20000800000 */
[----:B------:R-:W-:Y:S04]  /*5ec0*/  ULEA UR4, UR21, UR29, 0x3 ;  /* 0x0000001d15047291 */ /* 0x000fe8000f8e18ff */
[----:B------:R1:W-:Y:S01]  /*5ed0*/  @!UP0 UTMALDG.3D [UR8], [UR24], desc[UR38] ;  /* 0x00002608180085b4 */ /* 0x0003e20008011000 */
[----:B------:R1:W-:Y:S01]  /*5ee0*/  @!P1 SYNCS.ARRIVE.TRANS64.RED.A0TR RZ, [UR5+0x70], R0 ;  /* 0x00007000ffff99a7 */ /* 0x0003e20008300405 */
[----:B------:R-:W-:Y:S03]  /*5ef0*/  SYNCS.ARRIVE.TRANS64.RED.A1T0 RZ, [UR6], RZ ;  /* 0x000000ffffff79a7 */ /* 0x000fe60008100406 */
[----:B------:R-:W3:Y:S02]  /*5f00*/  SYNCS.PHASECHK.TRANS64.TRYWAIT P0, [UR4+0x88], R6 ;  /* 0x00008806ff0075a7 */ /* 0x000ee40008001104 */
[----:B-1-3--:R-:W-:Y:S05]  /*5f10*/  @!P0 BRA `(.L_x_91) ;  /* 0x00000060000c8947 */ /* 0x00afea0003800000 */
.L_x_197:
[----:B------:R-:W-:Y:S01]  /*5f20*/  UIADD3 UR17, UPT, UPT, UR4, 0x70, URZ ;  /* 0x0000007004117890 */ /* 0x000fe2000fffe0ff */
[----:B-1----:R-:W-:Y:S01]  /*5f30*/  @!P1 IADD3 R6, P0, PT, R16, 0x980, RZ ;  /* 0x0000098010069810 */ /* 0x002fe20007f1e0ff */
[----:B------:R-:W-:Y:S01]  /*5f40*/  UPLOP3.LUT UP1, UPT, UPT, UPT, UPT, 0x80, 0x8 ;  /* 0x000000000008789c */ /* 0x000fe20003f2f070 */
[----:B------:R-:W-:Y:S01]  /*5f50*/  R2UR UR38, R94 ;  /* 0x000000005e2672ca */ /* 0x000fe200000e0000 */
[----:B------:R-:W-:Y:S01]  /*5f60*/  UMOV UR24, 0x0 ;  /* 0x0000000000187882 */ /* 0x000fe20000000000 */
[----:B------:R-:W-:Y:S01]  /*5f70*/  @!P1 R2UR UR6, R6 ;  /* 0x00000000060692ca */ /* 0x000fe200000e0000 */
[----:B------:R-:W-:Y:S01]  /*5f80*/  @!P1 IMAD.X R0, RZ, RZ, R17, P0 ;  /* 0x000000ffff009224 */ /* 0x000fe200000e0611 */
[----:B------:R-:W-:Y:S01]  /*5f90*/  UMOV UR25, 0x10000000 ;  /* 0x1000000000197882 */ /* 0x000fe20000000000 */
[----:B------:R-:W-:Y:S01]  /*5fa0*/  UMOV UR20, UR36 ;  /* 0x0000002400147c82 */ /* 0x000fe20008000000 */
[----:B------:R-:W-:Y:S01]  /*5fb0*/  UMOV UR12, UR36 ;  /* 0x00000024000c7c82 */ /* 0x000fe20008000000 */
[----:B------:R-:W-:Y:S01]  /*5fc0*/  UMOV UR9, UR17 ;  /* 0x0000001100097c82 */ /* 0x000fe20008000000 */
[----:B------:R-:W-:Y:S01]  /*5fd0*/  @!P1 R2UR UR5, R0 ;  /* 0x00000000000592ca */ /* 0x000fe200000e0000 */
[----:B------:R-:W-:Y:S01]  /*5fe0*/  VOTEU.ALL UP0, P1 ;  /* 0x0000000000ff7886 */ /* 0x000fe20000800000 */
[----:B------:R-:W-:Y:S01]  /*5ff0*/  R2UR UR28, R95 ;  /* 0x000000005f1c72ca */ /* 0x000fe200000e0000 */
[----:B------:R-:W-:Y:S01]  /*6000*/  UMOV UR36, UR30 ;  /* 0x0000001e00247c82 */ /* 0x000fe20008000000 */
[C---:B------:R-:W-:Y:S02]  /*6010*/  ISETP.NE.AND P0, PT, R14.reuse, 0x2, PT ;  /* 0x000000020e00780c */ /* 0x040fe40003f05270 */
[----:B------:R-:W-:Y:S01]  /*6020*/  @!UP0 UIADD3 UR19, UPT, UPT, UR27, 0x40, URZ ;  /* 0x000000401b138890 */ /* 0x000fe2000fffe0ff */
[----:B------:R-:W-:Y:S01]  /*6030*/  IMAD.U32 R10, RZ, RZ, UR6 ;  /* 0x00000006ff0a7e24 */ /* 0x000fe2000f8e00ff */
[----:B------:R-:W-:Y:S01]  /*6040*/  @!UP0 UIADD3 UR10, UPT, UPT, UR26, 0x30, URZ ;  /* 0x000000301a0a8890 */ /* 0x000fe2000fffe0ff */
[----:B------:R-:W-:Y:S02]  /*6050*/  SEL R0, RZ, 0x1, P0 ;  /* 0x00000001ff007807 */ /* 0x000fe40000000000 */
[----:B------:R-:W-:Y:S02]  /*6060*/  SEL R14, R14, RZ, P0 ;  /* 0x000000ff0e0e7207 */ /* 0x000fe40000000000 */
[----:B------:R-:W-:Y:S01]  /*6070*/  IMAD.U32 R11, RZ, RZ, UR5 ;  /* 0x00000005ff0b7e24 */ /* 0x000fe2000f8e00ff */
[----:B------:R-:W-:Y:S01]  /*6080*/  @!P1 R2UR UR6, R10 ;  /* 0x000000000a0692ca */ /* 0x000fe200000e0000 */
[----:B------:R-:W-:Y:S01]  /*6090*/  @!UP0 ULEA UR5, UR21, UR29, 0xc ;  /* 0x0000001d15058291 */ /* 0x000fe2000f8e60ff */
[----:B------:R-:W-:Y:S01]  /*60a0*/  LOP3.LUT R13, R13, R0, RZ, 0x3c, !PT ;  /* 0x000000000d0d7212 */ /* 0x000fe200078e3cff */
[----:B------:R-:W-:Y:S01]  /*60b0*/  UMOV UR11, UR19 ;  /* 0x00000013000b7c82 */ /* 0x000fe20008000000 */
[----:B------:R-:W-:Y:S01]  /*60c0*/  @!P1 R2UR UR7, R11 ;  /* 0x000000000b0792ca */ /* 0x000fe200000e0000 */
[----:B------:R-:W-:Y:S02]  /*60d0*/  @!UP0 UIADD3 UR16, UPT, UPT, UR5, 0x200, URZ ;  /* 0x0000020005108890 */ /* 0x000fe4000fffe0ff */
[----:B------:R-:W-:Y:S01]  /*60e0*/  @!UP0 UIADD3 UR8, UPT, UPT, UR5, 0xa00, URZ ;  /* 0x00000a0005088890 */ /* 0x000fe2000fffe0ff */
[----:B------:R-:W-:Y:S01]  /*60f0*/  VOTEU.ALL UP0, P1 ;  /* 0x0000000000ff7886 */ /* 0x000fe20000800000 */
[----:B------:R-:W-:Y:S08]  /*6100*/  UPRMT UR5, UR58, 0x654, UR17 ;  /* 0x000006543a057896 */ /* 0x000ff00008000011 */
[----:B------:R1:W-:Y:S01]  /*6110*/  @!UP0 UTMALDG.3D [UR16], [UR6], desc[UR24] ;  /* 0x00001810060085b4 */ /* 0x0003e20008011000 */
[----:B------:R-:W-:Y:S05]  /*6120*/  VOTEU.ALL UP0, P1 ;  /* 0x0000000000ff7886 */ /* 0x000fea0000800000 */
[----:B------:R3:W-:Y:S01]  /*6130*/  @!UP0 UTMALDG.3D [UR8], [UR6], desc[UR24] ;  /* 0x00001808060085b4 */ /* 0x0007e20008011000 */
[----:B------:R4:W-:Y:S01]  /*6140*/  @!P1 SYNCS.ARRIVE.TRANS64.RED.A0TR RZ, [UR4+0x70], R7 ;  /* 0x00007007ffff99a7 */ /* 0x0009e20008300404 */
[----:B------:R-:W-:Y:S02]  /*6150*/  UIADD3 UR4, UPT, UPT, UR21, 0x1, URZ ;  /* 0x0000000115047890 */ /* 0x000fe4000fffe0ff */
[----:B------:R-:W-:Y:S02]  /*6160*/  UIADD3 UR21, UPT, UPT, UR13, UR38, URZ ;  /* 0x000000260d157290 */ /* 0x000fe4000fffe0ff */
[----:B------:R-:W-:Y:S01]  /*6170*/  UISETP.NE.AND UP0, UPT, UR4, 0x3, UPT ;  /* 0x000000030400788c */ /* 0x000fe2000bf05270 */
[----:B------:R-:W-:Y:S03]  /*6180*/  SYNCS.ARRIVE.TRANS64.RED.A1T0 RZ, [UR5], RZ ;  /* 0x000000ffffff79a7 */ /* 0x000fe60008100405 */
[----:B------:R-:W-:Y:S06]  /*6190*/  USEL UR5, URZ, 0x1, UP0 ;  /* 0x00000001ff057887 */ /* 0x000fec0008000000 */
[----:B------:R-:W-:Y:S01]  /*61a0*/  LOP3.LUT R15, R9, UR5, RZ, 0x3c, !PT ;  /* 0x00000005090f7c12 */ /* 0x000fe2000f8e3cff */
[----:B-1----:R-:W-:Y:S02]  /*61b0*/  UIADD3 UR20, UPT, UPT, UR14, UR28, URZ ;  /* 0x0000001c0e147290 */ /* 0x002fe4000fffe0ff */
[----:B---3--:R-:W-:Y:S01]  /*61c0*/  USEL UR12, UR4, URZ, UP0 ;  /* 0x000000ff040c7287 */ /* 0x008fe20008000000 */
[----:B------:R-:W-:Y:S11]  /*61d0*/  BRA.U UP2, `(.L_x_92) ;  /* 0xffffffed02807547 */ /* 0x000ff6000b83ffff */
[----:B------:R-:W-:Y:S01]  /*61e0*/  UIADD3 UR29, UPT, UPT, UR29, 0x88, URZ ;  /* 0x000000881d1d7890 */ /* 0x000fe2000fffe0ff */
[----:B------:R-:W-:-:S03]  /*61f0*/  SHF.L.U32 R2, R15, 0x1f, RZ ;  /* 0x0000001f0f027819 */ /* 0x000fc600000006ff */
[----:B------:R-:W-:-:S09]  /*6200*/  ULEA UR4, UR12, UR29, 0x3 ;  /* 0x0000001d0c047291 */ /* 0x000fd2000f8e18ff */
[----:B------:R-:W1:Y:S02]  /*6210*/  SYNCS.PHASECHK.TRANS64.TRYWAIT P0, [UR4], R2 ;  /* 0x00000002ff0075a7 */ /* 0x000e640008001104 */
[----:B-1----:R-:W-:Y:S05]  /*6220*/  @!P0 BRA `(.L_x_93) ;  /* 0x0000005c00608947 */ /* 0x002fea0003800000 */
.L_x_199:
        /* <DEDUP_REMOVED lines=9> */
.L_x_201:
[----:B------:R-:W-:-:S04]  /*62c0*/  UIADD3 UR4, UPT, UPT, UR4, 0x1, URZ ;  /* 0x0000000104047890 */ /* 0x000fc8000fffe0ff */
[----:B------:R-:W-:-:S04]  /*62d0*/  UISETP.NE.AND UP0, UPT, UR4, 0x3, UPT ;  /* 0x000000030400788c */ /* 0x000fc8000bf05270 */
[----:B------:R-:W-:Y:S02]  /*62e0*/  USEL UR5, URZ, 0x1, UP0 ;  /* 0x00000001ff057887 */ /* 0x000fe40008000000 */
[----:B------:R-:W-:-:S04]  /*62f0*/  USEL UR4, UR4, URZ, UP0 ;  /* 0x000000ff04047287 */ /* 0x000fc80008000000 */
[----:B------:R-:W-:Y:S01]  /*6300*/  ULEA UR4, UR4, UR29, 0x3 ;  /* 0x0000001d04047291 */ /* 0x000fe2000f8e18ff */
[----:B-1----:R-:W-:-:S04]  /*6310*/  LOP3.LUT R2, R15, UR5, RZ, 0x3c, !PT ;  /* 0x000000050f027c12 */ /* 0x002fc8000f8e3cff */
[----:B------:R-:W-:Y:S01]  /*6320*/  SHF.L.U32 R2, R2, 0x1f, RZ ;  /* 0x0000001f02027819 */ /* 0x000fe200000006ff */
[----:B------:R-:W-:-:S07]  /*6330*/  IMAD.U32 R0, RZ, RZ, UR4 ;  /* 0x00000004ff007e24 */ /* 0x000fce000f8e00ff */
.L_x_95:
[----:B-1----:R1:W3:Y:S02]  /*6340*/  SYNCS.PHASECHK.TRANS64.TRYWAIT P0, [R0+URZ], R2 ;  /* 0x00000002000075a7 */ /* 0x0022e400080011ff */
[----:B---3--:R-:W-:Y:S05]  /*6350*/  @!P0 NANOSLEEP.SYNCS 0x989680 ;  /* 0x009896800000895d */ /* 0x008fea0003900000 */
[----:B------:R-:W3:Y:S02]  /*6360*/  @!P0 SYNCS.PHASECHK.TRANS64 P0, [R0+URZ], R2 ;  /* 0x00000002000085a7 */ /* 0x000ee400080010ff */
[----:B--23--:R-:W-:Y:S05]  /*6370*/  @P0 EXIT ;  /* 0x000000000000094d */ /* 0x00cfea0003800000 */
[----:B------:R-:W-:Y:S05]  /*6380*/  BRA `(.L_x_95) ;  /* 0xfffffffc00ec7947 */ /* 0x000fea000383ffff */
.L_x_81:
[----:B------:R-:W-:-:S06]  /*6390*/  UISETP.GE.AND UP0, UPT, UR24, 0x4, UPT ;  /* 0x000000041800788c */ /* 0x000fcc000bf06270 */
[----:B------:R-:W-:-:S13]  /*63a0*/  PLOP3.LUT P0, PT, PT, PT, UP0, 0x80, 0x8 ;  /* 0x000000000008781c */ /* 0x000fda0003f0f008 */
[----:B-1----:R-:W-:Y:S05]  /*63b0*/  @!P0 EXIT ;  /* 0x000000000000894d */ /* 0x002fea0003800000 */
[----:B------:R-:W-:Y:S01]  /*63c0*/  BAR.SYNC.DEFER_BLOCKING 0x6, 0xa0 ;  /* 0x0182800000007b1d */ /* 0x000fe20000010000 */
[C---:B------:R-:W-:Y:S01]  /*63d0*/  IMAD.SHL.U32 R87, R85.reuse, 0x10, RZ ;  /* 0x0000001055577824 */ /* 0x040fe200078e00ff */
[C---:B------:R-:W-:Y:S01]  /*63e0*/  LOP3.LUT R88, R90.reuse, 0x3, RZ, 0xc0, !PT ;  /* 0x000000035a587812 */ /* 0x040fe200078ec0ff */
[C---:B------:R-:W-:Y:S01]  /*63f0*/  IMAD.SHL.U32 R86, R85.reuse, 0x2, RZ ;  /* 0x0000000255567824 */ /* 0x040fe200078e00ff */
[----:B------:R-:W-:Y:S01]  /*6400*/  CS2R R82, SRZ ;  /* 0x0000000000527805 */ /* 0x000fe2000001ff00 */
[----:B------:R-:W-:Y:S01]  /*6410*/  IMAD.U32 R85, R85, 0x10000, RZ ;  /* 0x0001000055557824 */ /* 0x000fe200078e00ff */
[----:B------:R-:W-:Y:S01]  /*6420*/  UMOV UR44, 0x400 ;  /* 0x00000400002c7882 */ /* 0x000fe20000000000 */
[----:B------:R-:W1:Y:S01]  /*6430*/  LDCU UR4, c[0x0][0x370] ;  /* 0x00006e00ff0477ac */ /* 0x000e620008000800 */
[----:B------:R-:W2:Y:S01]  /*6440*/  LDC.64 R76, c[0x0][0xc88] ;  /* 0x00032200ff4c7b82 */ /* 0x000ea20000000a00 */
[----:B------:R-:W-:Y:S01]  /*6450*/  IMAD.SHL.U32 R2, R90, 0x200, RZ ;  /* 0x000002005a027824 */ /* 0x000fe200078e00ff */
[C---:B------:R-:W-:Y:S01]  /*6460*/  LOP3.LUT R6, R87.reuse, 0x40, RZ, 0xc0, !PT ;  /* 0x0000004057067812 */ /* 0x040fe200078ec0ff */
[----:B------:R-:W-:Y:S01]  /*6470*/  ULEA UR44, UR58, UR44, 0x18 ;  /* 0x0000002c3a2c7291 */ /* 0x000fe2000f8ec0ff */
[----:B------:R-:W-:Y:S01]  /*6480*/  LOP3.LUT R3, R87, 0x1b0, RZ, 0xc0, !PT ;  /* 0x000001b057037812 */ /* 0x000fe200078ec0ff */
[----:B------:R-:W-:Y:S01]  /*6490*/  IMAD.MOV.U32 R84, RZ, RZ, RZ ;  /* 0x000000ffff547224 */ /* 0x000fe200078e00ff */
[----:B------:R-:W-:Y:S01]  /*64a0*/  LOP3.LUT R85, R85, 0x200000, RZ, 0xc0, !PT ;  /* 0x0020000055557812 */ /* 0x000fe200078ec0ff */
[----:B------:R-:W-:Y:S01]  /*64b0*/  IMAD.MOV.U32 R81, RZ, RZ, RZ ;  /* 0x000000ffff517224 */ /* 0x000fe200078e00ff */
[----:B------:R-:W3:Y:S01]  /*64c0*/  LDC.64 R78, c[0x0][0xc90] ;  /* 0x00032400ff4e7b82 */ /* 0x000ee20000000a00 */
[----:B------:R-:W-:Y:S01]  /*64d0*/  LOP3.LUT R86, R6, 0x8, R86, 0xf8, !PT ;  /* 0x0000000806567812 */ /* 0x000fe200078ef856 */
[----:B------:R-:W4:Y:S01]  /*64e0*/  LDCU UR43, c[0x0][0xf0c] ;  /* 0x0001e180ff2b77ac */ /* 0x000f220008000800 */
[----:B------:R-:W-:-:S02]  /*64f0*/  LOP3.LUT R2, R3, 0x200, R2, 0xf8, !PT ;  /* 0x0000020003027812 */ /* 0x000fc400078ef802 */
[----:B------:R-:W-:Y:S01]  /*6500*/  LOP3.LUT P0, RZ, R87, 0x40, RZ, 0xc0, !PT ;  /* 0x0000004057ff7812 */ /* 0x000fe2000780c0ff */
[----:B------:R-:W2:Y:S01]  /*6510*/  LDCU UR39, c[0x0][0xf30] ;  /* 0x0001e600ff2777ac */ /* 0x000ea20008000800 */
[----:B------:R-:W-:Y:S01]  /*6520*/  LOP3.LUT R86, R2, R86, RZ, 0xfc, !PT ;  /* 0x0000005602567212 */ /* 0x000fe200078efcff */
[----:B------:R-:W4:Y:S01]  /*6530*/  LDS R0, [UR44+0x140] ;  /* 0x0001402cff007984 */ /* 0x000f220008000800 */
[----:B-1----:R-:W-:Y:S01]  /*6540*/  IMAD.U32 R93, RZ, RZ, UR4 ;  /* 0x00000004ff5d7e24 */ /* 0x002fe2000f8e00ff */
[----:B------:R-:W1:Y:S01]  /*6550*/  LDCU.64 UR4, c[0x0][0xc88] ;  /* 0x00019100ff0477ac */ /* 0x000e620008000a00 */
[----:B------:R-:W2:Y:S01]  /*6560*/  LDC.64 R74, c[0x0][0xcb0] ;  /* 0x00032c00ff4a7b82 */ /* 0x000ea20000000a00 */
[----:B------:R-:W2:Y:S01]  /*6570*/  LDCU.64 UR40, c[0x0][0xf28] ;  /* 0x0001e500ff2877ac */ /* 0x000ea20008000a00 */
[----:B------:R-:W2:Y:S06]  /*6580*/  LDCU.128 UR60, c[0x0][0xf10] ;  /* 0x0001e200ff3c77ac */ /* 0x000eac0008000c00 */
[----:B------:R-:W2:Y:S01]  /*6590*/  LDC.64 R72, c[0x0][0xca8] ;  /* 0x00032a00ff487b82 */ /* 0x000ea20000000a00 */
[----:B------:R-:W2:Y:S01]  /*65a0*/  LDCU UR59, c[0x0][0x374] ;  /* 0x00006e80ff3b77ac */ /* 0x000ea20008000800 */
[----:B------:R-:W-:Y:S01]  /*65b0*/  UMOV UR57, 0x1 ;  /* 0x0000000100397882 */ /* 0x000fe20000000000 */
[----:B------:R-:W-:Y:S01]  /*65c0*/  UMOV UR45, URZ ;  /* 0x000000ff002d7c82 */ /* 0x000fe20008000000 */
[----:B-1----:R-:W-:Y:S01]  /*65d0*/  IMAD.U32 R92, RZ, RZ, UR4 ;  /* 0x00000004ff5c7e24 */ /* 0x002fe2000f8e00ff */
[----:B------:R-:W-:Y:S01]  /*65e0*/  UIADD3 UR4, UPT, UPT, UR44, 0x200, URZ ;  /* 0x000002002c047890 */ /* 0x000fe2000fffe0ff */
[----:B------:R-:W-:Y:S01]  /*65f0*/  MOV R91, UR5 ;  /* 0x00000005005b7c02 */ /* 0x000fe20008000f00 */
[----:B------:R-:W-:Y:S01]  /*6600*/  UMOV UR56, URZ ;  /* 0x000000ff00387c82 */ /* 0x000fe20008000000 */
[----:B------:R-:W-:-:S03]  /*6610*/  UMOV UR52, URZ ;  /* 0x000000ff00347c82 */ /* 0x000fc60008000000 */
[----:B------:R-:W-:Y:S01]  /*6620*/  MOV R101, UR4 ;  /* 0x0000000400657c02 */ /* 0x000fe20008000f00 */
[----:B----4-:R-:W-:Y:S01]  /*6630*/  IMAD.IADD R85, R0, 0x1, R85 ;  /* 0x0000000100557824 */ /* 0x010fe200078e0255 */
[----:B---3--:R-:W-:-:S07]  /*6640*/  P2R R0, PR, RZ, 0x1 ;  /* 0x00000001ff007803 */ /* 0x008fce0000000000 */
.L_x_154:
[C---:B------:R-:W-:Y:S02]  /*6650*/  LEA R0, R81.reuse, UR44, 0x3 ;  /* 0x0000002c51007c11 */ /* 0x040fe4000f8e18ff */
[----:B------:R-:W-:Y:S02]  /*6660*/  SHF.L.U32 R2, R82, 0x1f, RZ ;  /* 0x0000001f52027819 */ /* 0x000fe400000006ff */
[----:B------:R-:W-:Y:S02]  /*6670*/  LEA R4, R81, UR44, 0x4 ;  /* 0x0000002c51047c11 */ /* 0x000fe4000f8e20ff */
[----:B-1----:R-:W1:Y:S02]  /*6680*/  SYNCS.PHASECHK.TRANS64.TRYWAIT P0, [R0+URZ+0xb0], R2 ;  /* 0x0000b002000075a7 */ /* 0x002e6400080011ff */
[----:B-1----:R-:W-:Y:S05]  /*6690*/  @!P0 BRA `(.L_x_96) ;  /* 0x0000005800748947 */ /* 0x002fea0003800000 */
.L_x_202:
[----:B------:R-:W-:Y:S01]  /*66a0*/  R2UR UR7, R100 ;  /* 0x00000000640772ca */ /* 0x000fe200000e0000 */
[----:B------:R-:W3:Y:S01]  /*66b0*/  LDS.128 R4, [R4+0x120] ;  /* 0x0001200004047984 */ /* 0x000ee20000000c00 */
[----:B-1----:R-:W-:Y:S01]  /*66c0*/  VIADD R0, R0, 0xc0 ;  /* 0x000000c000007836 */ /* 0x002fe20000000000 */
[----:B------:R-:W-:Y:S04]  /*66d0*/  UISETP.GE.AND UP0, UPT, UR42, 0x1, UPT ;  /* 0x000000012a00788c */ /* 0x000fe8000bf06270 */
[----:B------:R-:W-:Y:S01]  /*66e0*/  PRMT R0, RZ, 0x654, R0 ;  /* 0x00000654ff007816 */ /* 0x000fe20000000000 */
[----:B------:R-:W-:Y:S01]  /*66f0*/  @!PT LDS RZ, [RZ] ;  /* 0x00000000fffff984 */ /* 0x000fe20000000800 */
[----:B------:R-:W-:Y:S01]  /*6700*/  @!PT LDS RZ, [RZ] ;  /* 0x00000000fffff984 */ /* 0x000fe20000000800 */
[----:B------:R-:W-:Y:S01]  /*6710*/  @!PT LDS RZ, [RZ] ;  /* 0x00000000fffff984 */ /* 0x000fe20000000800 */
[----:B------:R-:W-:Y:S01]  /*6720*/  @!PT LDS RZ, [RZ] ;  /* 0x00000000fffff984 */ /* 0x000fe20000000800 */
[----:B------:R1:W-:Y:S06]  /*6730*/  MEMBAR.ALL.CTA ;  /* 0x0000000000007992 */ /* 0x0003ec0000008000 */
[----:B-1----:R-:W1:Y:S02]  /*6740*/  FENCE.VIEW.ASYNC.S ;  /* 0x00000000000073c6 */ /* 0x002e640000000000 */
[----:B-1----:R1:W-:Y:S01]  /*6750*/  SYNCS.ARRIVE.TRANS64.RED.A1T0 RZ, [R0+URZ], RZ ;  /* 0x000000ff00ff79a7 */ /* 0x0023e200081004ff */
[----:B---3--:R-:W-:Y:S11]  /*6760*/  LOP3.LUT P0, RZ, R6, 0x1, RZ, 0xc0, !PT ;  /* 0x0000000106ff7812 */ /* 0x008ff6000780c0ff */
[----:B------:R-:W-:Y:S02]  /*6770*/  @!UPT UIADD3 URZ, UPT, UPT, URZ, URZ, URZ ;  /* 0x000000fffffff290 */ /* 0x000fe4000fffe0ff */
[----:B------:R-:W-:Y:S01]  /*6780*/  VOTEU.ANY UP1, P0 ;  /* 0x0000000000ff7886 */ /* 0x000fe20000020100 */
[----:B------:R-:W-:Y:S01]  /*6790*/  PLOP3.LUT P0, PT, PT, PT, UP1, 0x80, 0x8 ;  /* 0x000000000008781c */ /* 0x000fe20003f0f018 */
[----:B------:R-:W-:Y:S06]  /*67a0*/  UP2UR UR4, UPR, URZ, 0x2 ;  /* 0x00000002ff047883 */ /* 0x000fec0008000000 */
[----:B------:R-:W-:Y:S06]  /*67b0*/  IMAD.U32 R102, RZ, RZ, UR4 ;  /* 0x00000004ff667e24 */ /* 0x000fec000f8e00ff */
[----:B------:R-:W-:Y:S02]  /*67c0*/  @P0 SHF.R.U32.HI R2, RZ, 0x10, R5 ;  /* 0x00000010ff020819 */ /* 0x000fe40000011605 */
[----:B------:R-:W-:Y:S02]  /*67d0*/  @P0 MOV R3, R4 ;  /* 0x0000000400030202 */ /* 0x000fe40000000f00 */
[----:B------:R-:W-:Y:S02]  /*67e0*/  @P0 R2UR UR4, R2 ;  /* 0x00000000020402ca */ /* 0x000fe400000e0000 */
[----:B------:R-:W-:Y:S02]  /*67f0*/  @P0 LOP3.LUT R4, R5, 0xffff, RZ, 0xc0, !PT ;  /* 0x0000ffff05040812 */ /* 0x000fe400078ec0ff */
[----:B------:R-:W-:Y:S02]  /*6800*/  @P0 R2UR UR6, R3 ;  /* 0x00000000030602ca */ /* 0x000fe400000e0000 */
[----:B------:R-:W-:Y:S07]  /*6810*/  @P0 R2UR UR5, R4 ;  /* 0x00000000040502ca */ /* 0x000fee00000e0000 */
[----:B------:R-:W-:Y:S02]  /*6820*/  @UP1 UMOV UR7, UR4 ;  /* 0x0000000400071c82 */ /* 0x000fe40008000000 */
[----:B------:R-:W-:Y:S02]  /*6830*/  IMAD.U32 R100, RZ, RZ, UR7 ;  /* 0x00000007ff647e24 */ /* 0x000fe4000f8e00ff */
[----:B------:R-:W-:Y:S02]  /*6840*/  @UP1 UMOV UR38, UR6 ;  /* 0x0000000600261c82 */ /* 0x000fe40008000000 */
[----:B------:R-:W-:Y:S01]  /*6850*/  @UP1 UMOV UR37, UR5 ;  /* 0x0000000500251c82 */ /* 0x000fe20008000000 */
[----:B-1----:R-:W-:Y:S05]  /*6860*/  BRA.U !UP0, `(.L_x_97) ;  /* 0x0000000108d07547 */ /* 0x002fea000b800000 */
[----:B------:R-:W1:Y:S01]  /*6870*/  LDCU UR13, c[0x0][0xf20] ;  /* 0x0001e400ff0d77ac */ /* 0x000e620008000800 */
[----:B------:R-:W-:Y:S01]  /*6880*/  R2UR UR12, R93 ;  /* 0x000000005d0c72ca */ /* 0x000fe200000e0000 */
[----:B--2---:R-:W-:Y:S02]  /*6890*/  UIMAD.WIDE.U32 UR4, UR59, UR63, URZ ;  /* 0x0000003f3b0472a5 */ /* 0x004fe4000f8e00ff */
[----:B------:R-:W-:Y:S02]  /*68a0*/  UISETP.NE.AND UP0, UPT, UR62, 0x1, UPT ;  /* 0x000000013e00788c */ /* 0x000fe4000bf05270 */
[----:B------:R-:W-:Y:S02]  /*68b0*/  UIMAD.WIDE.U32 UR8, UR37, UR63, URZ ;  /* 0x0000003f250872a5 */ /* 0x000fe4000f8e00ff */
[----:B------:R-:W-:Y:S02]  /*68c0*/  UISETP.NE.AND UP1, UPT, UR43, 0x1, UPT ;  /* 0x000000012b00788c */ /* 0x000fe4000bf25270 */
[----:B------:R-:W-:Y:S04]  /*68d0*/  UIMAD.WIDE.U32 UR10, UR38, UR60, URZ ;  /* 0x0000003c260a72a5 */ /* 0x000fe8000f8e00ff */
[----:B------:R-:W-:Y:S02]  /*68e0*/  UIMAD.WIDE.U32 UR6, UR12, UR60, URZ ;  /* 0x0000003c0c0672a5 */ /* 0x000fe4000f8e00ff */
[----:B------:R-:W-:Y:S01]  /*68f0*/  UISETP.NE.AND UP2, UPT, UR42, 0x1, UPT ;  /* 0x000000012a00788c */ /* 0x000fe2000bf45270 */
[----:B------:R-:W-:Y:S02]  /*6900*/  UMOV UR4, UR5 ;  /* 0x0000000500047c82 */ /* 0x000fe40008000000 */
[----:B-1----:R-:W-:Y:S03]  /*6910*/  USHF.R.U32.HI UR5, URZ, UR13, UR4 ;  /* 0x0000000dff057299 */ /* 0x002fe60008011604 */
[----:B------:R-:W-:Y:S02]  /*6920*/  UMOV UR4, UR7 ;  /* 0x0000000700047c82 */ /* 0x000fe40008000000 */
[----:B------:R-:W-:Y:S02]  /*6930*/  USHF.R.U32.HI UR7, URZ, UR61, UR4 ;  /* 0x0000003dff077299 */ /* 0x000fe40008011604 */
[----:B------:R-:W-:Y:S02]  /*6940*/  USEL UR4, UR59, UR5, !UP0 ;  /* 0x000000053b047287 */ /* 0x000fe4000c000000 */
[----:B------:R-:W-:Y:S01]  /*6950*/  USEL UR7, UR12, UR7, !UP1 ;  /* 0x000000070c077287 */ /* 0x000fe2000c800000 */
[----:B------:R-:W-:Y:S01]  /*6960*/  UMOV UR5, UR9 ;  /* 0x0000000900057c82 */ /* 0x000fe20008000000 */
[----:B------:R-:W-:Y:S02]  /*6970*/  UIMAD.WIDE.U32 UR8, UR4, UR40, URZ ;  /* 0x00000028040872a5 */ /* 0x000fe4000f8e00ff */
[----:B------:R-:W-:Y:S03]  /*6980*/  USHF.R.U32.HI UR6, URZ, UR13, UR5 ;  /* 0x0000000dff067299 */ /* 0x000fe60008011605 */
[----:B------:R-:W-:Y:S01]  /*6990*/  UMOV UR5, UR11 ;  /* 0x0000000b00057c82 */ /* 0x000fe20008000000 */
[----:B------:R-:W-:Y:S02]  /*69a0*/  UIMAD.WIDE.U32 UR10, UR7, UR40, URZ ;  /* 0x00000028070a72a5 */ /* 0x000fe4000f8e00ff */
[----:B------:R-:W-:Y:S02]  /*69b0*/  USEL UR6, UR37, UR6, !UP0 ;  /* 0x0000000625067287 */ /* 0x000fe4000c000000 */
[----:B------:R-:W-:Y:S01]  /*69c0*/  USHF.R.U32.HI UR5, URZ, UR61, UR5 ;  /* 0x0000003dff057299 */ /* 0x000fe20008011605 */
[----:B------:R-:W-:Y:S02]  /*69d0*/  UMOV UR8, UR9 ;  /* 0x0000000900087c82 */ /* 0x000fe40008000000 */
[----:B------:R-:W-:Y:S01]  /*69e0*/  UMOV UR10, UR11 ;  /* 0x0000000b000a7c82 */ /* 0x000fe20008000000 */
[----:B------:R-:W-:Y:S02]  /*69f0*/  @UP2 USHF.R.U32.HI UR4, URZ, UR41, UR8 ;  /* 0x00000029ff042299 */ /* 0x000fe40008011608 */
[----:B------:R-:W-:Y:S02]  /*6a00*/  @UP2 USHF.R.U32.HI UR7, URZ, UR41, UR10 ;  /* 0x00000029ff072299 */ /* 0x000fe4000801160a */
[----:B------:R-:W-:Y:S02]  /*6a10*/  UIMAD UR4, UR42, UR4, URZ ;  /* 0x000000042a0472a4 */ /* 0x000fe4000f8e02ff */
[----:B------:R-:W-:Y:S02]  /*6a20*/  UIMAD.WIDE.U32 UR10, UR6, UR40, URZ ;  /* 0x00000028060a72a5 */ /* 0x000fe4000f8e00ff */
[----:B------:R-:W-:Y:S02]  /*6a30*/  USEL UR5, UR38, UR5, !UP1 ;  /* 0x0000000526057287 */ /* 0x000fe4000c800000 */
[----:B------:R-:W-:Y:S02]  /*6a40*/  UIMAD UR8, UR42, UR7, URZ ;  /* 0x000000072a0872a4 */ /* 0x000fe4000f8e02ff */
[----:B------:R-:W-:Y:S03]  /*6a50*/  UISETP.GE.AND UP0, UPT, UR6, UR4, UPT ;  /* 0x000000040600728c */ /* 0x000fe6000bf06270 */
[----:B------:R-:W-:Y:S01]  /*6a60*/  UMOV UR4, UR11 ;  /* 0x0000000b00047c82 */ /* 0x000fe20008000000 */
[----:B------:R-:W-:Y:S02]  /*6a70*/  UISETP.GE.OR UP0, UPT, UR5, UR8, UP0 ;  /* 0x000000080500728c */ /* 0x000fe40008706670 */
[----:B------:R-:W-:Y:S02]  /*6a80*/  USHF.R.U32.HI UR4, URZ, UR41, UR4 ;  /* 0x00000029ff047299 */ /* 0x000fe40008011604 */
[----:B------:R-:W-:Y:S02]  /*6a90*/  UIMAD.WIDE.U32 UR8, UR5, UR40, URZ ;  /* 0x00000028050872a5 */ /* 0x000fe4000f8e00ff */
[----:B------:R-:W-:Y:S02]  /*6aa0*/  USEL UR11, UR6, UR4, !UP2 ;  /* 0x00000004060b7287 */ /* 0x000fe4000d000000 */
[----:B------:R-:W-:Y:S02]  /*6ab0*/  UIADD3 UR8, UPT, UPT, -UR5, URZ, URZ ;  /* 0x000000ff05087290 */ /* 0x000fe4000fffe1ff */
[----:B------:R-:W-:Y:S01]  /*6ac0*/  UIADD3 UR10, UPT, UPT, -UR11, URZ, URZ ;  /* 0x000000ff0b0a7290 */ /* 0x000fe2000fffe1ff */
[----:B------:R-:W-:Y:S01]  /*6ad0*/  @!UP0 UMOV UR4, UR9 ;  /* 0x0000000900048c82 */ /* 0x000fe20008000000 */
[----:B------:R-:W-:Y:S02]  /*6ae0*/  UIADD3 UR9, UPT, UPT, -UR6, URZ, URZ ;  /* 0x000000ff06097290 */ /* 0x000fe4000fffe1ff */
[----:B------:R-:W-:Y:S02]  /*6af0*/  @!UP0 USHF.R.U32.HI UR4, URZ, UR41, UR4 ;  /* 0x00000029ff048299 */ /* 0x000fe40008011604 */
[----:B------:R-:W-:Y:S02]  /*6b00*/  UIMAD UR10, UR42, UR10, UR6 ;  /* 0x0000000a2a0a72a4 */ /* 0x000fe4000f8e0206 */
[----:B------:R-:W-:Y:S04]  /*6b10*/  @!UP0 USEL UR4, UR5, UR4, !UP2 ;  /* 0x0000000405048287 */ /* 0x000fe8000d000000 */
[----:B------:R-:W-:Y:S02]  /*6b20*/  @!UP0 UIMAD UR10, UR7, UR10, UR4 ;  /* 0x0000000a070a82a4 */ /* 0x000fe4000f8e0204 */
[----:B------:R-:W-:Y:S02]  /*6b30*/  @!UP0 UIADD3 UR11, UPT, UPT, UR11, -UR4, URZ ;  /* 0x800000040b0b8290 */ /* 0x000fe4000fffe0ff */
[----:B------:R-:W-:Y:S02]  /*6b40*/  UIMAD UR7, UR43, UR8, UR38 ;  /* 0x000000082b0772a4 */ /* 0x000fe4000f8e0226 */
[----:B------:R-:W-:Y:S02]  /*6b50*/  @!UP0 UIMAD UR6, UR11, UR42, UR5 ;  /* 0x0000002a0b0682a4 */ /* 0x000fe4000f8e0205 */
[----:B------:R-:W-:Y:S01]  /*6b60*/  UIMAD UR4, UR62, UR9, UR37 ;  /* 0x000000093e0472a4 */ /* 0x000fe2000f8e0225 */
[----:B------:R-:W-:Y:S02]  /*6b70*/  @!UP0 UMOV UR5, UR10 ;  /* 0x0000000a00058c82 */ /* 0x000fe40008000000 */
[----:B------:R-:W-:Y:S02]  /*6b80*/  UIMAD UR38, UR5, UR43, UR7 ;  /* 0x0000002b052672a4 */ /* 0x000fe4000f8e0207 */
[----:B------:R-:W-:Y:S11]  /*6b90*/  UIMAD UR37, UR6, UR62, UR4 ;  /* 0x0000003e062572a4 */ /* 0x000ff6000f8e0204 */
[----:B------:R-:W-:Y:S01]  /*6ba0*/  @!UPT UIADD3 URZ, UPT, UPT, URZ, URZ, URZ ;  /* 0x000000fffffff290 */ /* 0x000fe2000fffe0ff */
.L_x_97:
[----:B--2---:R-:W-:Y:S01]  /*6bb0*/  UISETP.NE.AND UP0, UPT, UR39, 0x1, UPT ;  /* 0x000000012700788c */ /* 0x004fe2000bf05270 */
[----:B------:R-:W-:Y:S01]  /*6bc0*/  R2UR UR11, R101 ;  /* 0x00000000650b72ca */ /* 0x000fe200000e0000 */
[----:B------:R-:W-:Y:S01]  /*6bd0*/  USHF.L.U32 UR50, UR20, 0x7, URZ ;  /* 0x0000000714327899 */ /* 0x000fe200080006ff */
[----:B------:R-:W-:Y:S01]  /*6be0*/  IADD3 R81, PT, PT, R81, 0x1, RZ ;  /* 0x0000000151517810 */ /* 0x000fe20007ffe0ff */
[----:B------:R-:W-:Y:S07]  /*6bf0*/  USHF.L.U32 UR49, UR21, 0x6, URZ ;  /* 0x0000000615317899 */ /* 0x000fee00080006ff */
[----:B------:R-:W1:Y:S01]  /*6c00*/  @!UP0 LDCU.128 UR12, c[0x0][0xf10] ;  /* 0x0001e200ff0c87ac */ /* 0x000e620008000c00 */
[----:B------:R-:W2:Y:S01]  /*6c10*/  @!UP0 LDCU UR5, c[0x0][0xf0c] ;  /* 0x0001e180ff0587ac */ /* 0x000ea20008000800 */
[----:B------:R-:W3:Y:S01]  /*6c20*/  @!UP0 LDCU UR10, c[0x0][0xf20] ;  /* 0x0001e400ff0a87ac */ /* 0x000ee20008000800 */
[----:B-1----:R-:W-:Y:S02]  /*6c30*/  UIMAD.WIDE.U32 UR8, UR38, UR12, URZ ;  /* 0x0000000c260872a5 */ /* 0x002fe4000f8e00ff */
[----:B------:R-:W-:Y:S02]  /*6c40*/  UIMAD.WIDE.U32 UR6, UR37, UR15, URZ ;  /* 0x0000000f250672a5 */ /* 0x000fe4000f8e00ff */
[----:B------:R-:W-:Y:S03]  /*6c50*/  @!UP0 UISETP.NE.AND UP1, UPT, UR14, 0x1, UPT ;  /* 0x000000010e00888c */ /* 0x000fe6000bf25270 */
[----:B------:R-:W-:Y:S01]  /*6c60*/  @!UP0 UMOV UR4, UR9 ;  /* 0x0000000900048c82 */ /* 0x000fe20008000000 */
[----:B--2---:R-:W-:Y:S02]  /*6c70*/  @!UP0 UISETP.NE.AND UP2, UPT, UR5, 0x1, UPT ;  /* 0x000000010500888c */ /* 0x004fe4000bf45270 */
[----:B------:R-:W-:Y:S01]  /*6c80*/  @!UP0 USHF.R.U32.HI UR4, URZ, UR13, UR4 ;  /* 0x0000000dff048299 */ /* 0x000fe20008011604 */
[----:B------:R-:W-:Y:S02]  /*6c90*/  @!UP0 UMOV UR6, UR7 ;  /* 0x0000000700068c82 */ /* 0x000fe40008000000 */
[----:B---3--:R-:W-:Y:S02]  /*6ca0*/  @!UP0 USHF.R.U32.HI UR6, URZ, UR10, UR6 ;  /* 0x0000000aff068299 */ /* 0x008fe40008011606 */
[----:B------:R-:W-:Y:S02]  /*6cb0*/  @!UP0 USEL UR7, UR38, UR4, !UP2 ;  /* 0x0000000426078287 */ /* 0x000fe4000d000000 */
[----:B------:R-:W-:Y:S04]  /*6cc0*/  @!UP0 USEL UR6, UR37, UR6, !UP1 ;  /* 0x0000000625068287 */ /* 0x000fe8000c800000 */
[----:B------:R-:W-:Y:S02]  /*6cd0*/  @!UP0 UIADD3 UR4, UPT, UPT, -UR7, UR6, URZ ;  /* 0x0000000607048290 */ /* 0x000fe4000fffe1ff */
[----:B------:R-:W-:Y:S02]  /*6ce0*/  @!UP0 UIADD3 UR6, UPT, UPT, UR7, -UR6, URZ ;  /* 0x8000000607068290 */ /* 0x000fe4000fffe0ff */
[----:B------:R-:W-:Y:S02]  /*6cf0*/  @!UP0 UIMAD UR38, UR4, UR5, UR38 ;  /* 0x00000005042682a4 */ /* 0x000fe4000f8e0226 */
[----:B------:R-:W-:Y:S02]  /*6d00*/  @!UP0 UIMAD UR37, UR6, UR14, UR37 ;  /* 0x0000000e062582a4 */ /* 0x000fe4000f8e0225 */
[----:B------:R-:W-:Y:S09]  /*6d10*/  ULOP3.LUT UP0, URZ, UR11, 0x90, URZ, 0xc0, !UPT ;  /* 0x000000900bff7892 */ /* 0x000ff2000f80c0ff */
[----:B------:R-:W-:Y:S05]  /*6d20*/  BRA.U !UP0, `(.L_x_98) ;  /* 0x00000001087c7547 */ /* 0x000fea000b800000 */
[----:B------:R-:W1:Y:S01]  /*6d30*/  LDCU.64 UR8, c[0x4][0x80] ;  /* 0x01001000ff0877ac */ /* 0x000e620008000a00 */
[----:B------:R-:W-:Y:S01]  /*6d40*/  MOV R2, 0x0 ;  /* 0x0000000000027802 */ /* 0x000fe20000000f00 */
[----:B------:R-:W-:Y:S02]  /*6d50*/  HFMA2 R12, -RZ, RZ, 0, 5.9604644775390625e-08 ;  /* 0x00000001ff0c7431 */ /* 0x000fe400000001ff */
[----:B------:R-:W-:Y:S01]  /*6d60*/  IMAD.MOV.U32 R8, RZ, RZ, 0x70 ;  /* 0x00000070ff087424 */ /* 0x000fe200078e00ff */
[----:B------:R2:W3:Y:S01]  /*6d70*/  LDC.64 R14, c[0x4][R2] ;  /* 0x01000000020e7b82 */ /* 0x0004e20000000a00 */
[----:B------:R-:W4:Y:S01]  /*6d80*/  LDCU.64 UR6, c[0x4][0x88] ;  /* 0x01001100ff0677ac */ /* 0x000f220008000a00 */
[----:B------:R-:W-:Y:S01]  /*6d90*/  IMAD.MOV.U32 R13, RZ, RZ, RZ ;  /* 0x000000ffff0d7224 */ /* 0x000fe200078e00ff */
[----:B------:R-:W2:Y:S01]  /*6da0*/  LDCU.64 UR4, c[0x4][0x8] ;  /* 0x01000100ff0477ac */ /* 0x000ea20008000a00 */
[----:B-1----:R-:W-:Y:S01]  /*6db0*/  MOV R5, UR9 ;  /* 0x0000000900057c02 */ /* 0x002fe20008000f00 */
[----:B------:R-:W-:Y:S01]  /*6dc0*/  IMAD.U32 R4, RZ, RZ, UR8 ;  /* 0x00000008ff047e24 */ /* 0x000fe2000f8e00ff */
[----:B----4-:R-:W-:Y:S01]  /*6dd0*/  MOV R7, UR7 ;  /* 0x0000000700077c02 */ /* 0x010fe20008000f00 */
[----:B------:R-:W-:Y:S01]  /*6de0*/  IMAD.U32 R6, RZ, RZ, UR6 ;  /* 0x00000006ff067e24 */ /* 0x000fe2000f8e00ff */
[----:B--2---:R-:W-:Y:S01]  /*6df0*/  MOV R11, UR5 ;  /* 0x00000005000b7c02 */ /* 0x004fe20008000f00 */
[----:B------:R-:W-:Y:S02]  /*6e00*/  IMAD.U32 R10, RZ, RZ, UR4 ;  /* 0x00000004ff0a7e24 */ /* 0x000fe4000f8e00ff */
[----:B------:R-:W-:Y:S07]  /*6e10*/  LEPC R20, `(.L_x_99) ;  /* 0x000000001014794e */ /* 0x000fee0000000000 */
[----:B---3-5:R-:W-:Y:S05]  /*6e20*/  CALL.ABS.NOINC R14 ;  /* 0x000000000e007343 */ /* 0x028fea0003c00000 */
.L_x_99:
[----:B------:R-:W1:Y:S01]  /*6e30*/  LDCU.64 UR8, c[0x4][0x80] ;  /* 0x01001000ff0877ac */ /* 0x000e620008000a00 */
[----:B------:R-:W2:Y:S01]  /*6e40*/  LDC.64 R2, c[0x4][R2] ;  /* 0x0100000002027b82 */ /* 0x000ea20000000a00 */
[----:B------:R-:W-:Y:S02]  /*6e50*/  HFMA2 R12, -RZ, RZ, 0, 5.9604644775390625e-08 ;  /* 0x00000001ff0c7431 */ /* 0x000fe400000001ff */
[----:B------:R-:W-:Y:S02]  /*6e60*/  IMAD.MOV.U32 R8, RZ, RZ, 0x70 ;  /* 0x00000070ff087424 */ /* 0x000fe400078e00ff */
[----:B------:R-:W-:Y:S01]  /*6e70*/  IMAD.MOV.U32 R13, RZ, RZ, RZ ;  /* 0x000000ffff0d7224 */ /* 0x000fe200078e00ff */
[----:B------:R-:W3:Y:S01]  /*6e80*/  LDCU.64 UR6, c[0x4][0x88] ;  /* 0x01001100ff0677ac */ /* 0x000ee20008000a00 */
[----:B------:R-:W4:Y:S01]  /*6e90*/  LDCU.64 UR4, c[0x4][0x8] ;  /* 0x01000100ff0477ac */ /* 0x000f220008000a00 */
[----:B-1----:R-:W-:Y:S02]  /*6ea0*/  MOV R4, UR8 ;  /* 0x0000000800047c02 */ /* 0x002fe40008000f00 */
[----:B------:R-:W-:Y:S02]  /*6eb0*/  MOV R5, UR9 ;  /* 0x0000000900057c02 */ /* 0x000fe40008000f00 */
[----:B---3--:R-:W-:Y:S01]  /*6ec0*/  MOV R7, UR7 ;  /* 0x0000000700077c02 */ /* 0x008fe20008000f00 */
[----:B------:R-:W-:Y:S01]  /*6ed0*/  IMAD.U32 R6, RZ, RZ, UR6 ;  /* 0x00000006ff067e24 */ /* 0x000fe2000f8e00ff */
[----:B----4-:R-:W-:Y:S01]  /*6ee0*/  MOV R11, UR5 ;  /* 0x00000005000b7c02 */ /* 0x010fe20008000f00 */
[----:B------:R-:W-:Y:S02]  /*6ef0*/  IMAD.U32 R10, RZ, RZ, UR4 ;  /* 0x00000004ff0a7e24 */ /* 0x000fe4000f8e00ff */
[----:B------:R-:W-:Y:S07]  /*6f00*/  LEPC R20, `(.L_x_98) ;  /* 0x000000001014794e */ /* 0x000fee0000000000 */
[----:B--2---:R-:W-:Y:S05]  /*6f10*/  CALL.ABS.NOINC R2 ;  /* 0x0000000002007343 */ /* 0x004fea0003c00000 */
.L_x_98:
[----:B------:R-:W-:Y:S02]  /*6f20*/  R2UR UR5, R92 ;  /* 0x000000005c0572ca */ /* 0x000fe400000e0000 */
[----:B------:R-:W-:Y:S02]  /*6f30*/  R2UR UR4, R91 ;  /* 0x000000005b0472ca */ /* 0x000fe400000e0000 */
[C---:B------:R-:W-:Y:S02]  /*6f40*/  ISETP.NE.U32.AND P1, PT, R78.reuse, RZ, PT ;  /* 0x000000ff4e00720c */ /* 0x040fe40003f25070 */
[----:B------:R-:W-:Y:S02]  /*6f50*/  ISETP.NE.U32.AND P4, PT, R78, RZ, PT ;  /* 0x000000ff4e00720c */ /* 0x000fe40003f85070 */
[C---:B------:R-:W-:Y:S02]  /*6f60*/  ISETP.NE.AND.EX P1, PT, R79.reuse, RZ, PT, P1 ;  /* 0x000000ff4f00720c */ /* 0x040fe40003f25310 */
[----:B------:R-:W-:Y:S02]  /*6f70*/  ISETP.NE.U32.AND P5, PT, R74, RZ, PT ;  /* 0x000000ff4a00720c */ /* 0x000fe40003fa5070 */
[----:B------:R-:W-:Y:S02]  /*6f80*/  PLOP3.LUT P2, PT, PT, PT, PT, 0x8, 0x80 ;  /* 0x000000000080781c */ /* 0x000fe40003f4e170 */
[----:B------:R-:W-:Y:S02]  /*6f90*/  ISETP.NE.U32.AND P0, PT, RZ, UR5, PT ;  /* 0x00000005ff007c0c */ /* 0x000fe4000bf05070 */
[----:B------:R-:W-:Y:S02]  /*6fa0*/  ISETP.NE.U32.AND P3, PT, RZ, UR5, PT ;  /* 0x00000005ff007c0c */ /* 0x000fe4000bf65070 */
[----:B------:R-:W-:Y:S02]  /*6fb0*/  ISETP.NE.AND.EX P0, PT, RZ, UR4, PT, P0 ;  /* 0x00000004ff007c0c */ /* 0x000fe4000bf05300 */
[----:B------:R-:W-:Y:S02]  /*6fc0*/  ISETP.NE.AND.EX P3, PT, RZ, UR4, PT, P3 ;  /* 0x00000004ff007c0c */ /* 0x000fe4000bf65330 */
[----:B------:R-:W-:Y:S02]  /*6fd0*/  ISETP.NE.AND.EX P4, PT, R79, RZ, P0, P4 ;  /* 0x000000ff4f00720c */ /* 0x000fe40000785340 */
[----:B------:R-:W-:Y:S11]  /*6fe0*/  ISETP.NE.AND.EX P5, PT, R75, RZ, PT, P5 ;  /* 0x000000ff4b00720c */ /* 0x000ff60003fa5350 */
[----:B------:R-:W-:Y:S01]  /*6ff0*/  @!P4 PLOP3.LUT P2, PT, P1, PT, PT, 0x80, 0x8 ;  /* 0x000000000008c81c */ /* 0x000fe20000f4f070 */
[----:B------:R-:W-:Y:S01]  /*7000*/  @!UPT UIADD3 URZ, UPT, UPT, URZ, URZ, URZ ;  /* 0x000000fffffff290 */ /* 0x000fe2000fffe0ff */
[----:B------:R-:W-:Y:S11]  /*7010*/  @!P1 BRA `(.L_x_100) ;  /* 0x0000000000309947 */ /* 0x000ff60003800000 */
[----:B------:R-:W-:Y:S01]  /*7020*/  ISETP.NE.U32.AND P0, PT, R76, RZ, PT ;  /* 0x000000ff4c00720c */ /* 0x000fe20003f05070 */
[----:B------:R-:W1:Y:S01]  /*7030*/  LDCU.64 UR4, c[0x0][0x358] ;  /* 0x00006b00ff0477ac */ /* 0x000e620008000a00 */
[----:B------:R-:W-:Y:S02]  /*7040*/  IMAD.MOV.U32 R89, RZ, RZ, 0x1 ;  /* 0x00000001ff597424 */ /* 0x000fe400078e00ff */
[----:B------:R-:W-:Y:S11]  /*7050*/  ISETP.NE.AND.EX P0, PT, R77, RZ, PT, P0 ;  /* 0x000000ff4d00720c */ /* 0x000ff60003f05300 */
[----:B------:R-:W-:Y:S02]  /*7060*/  @!UPT UIADD3 URZ, UPT, UPT, URZ, URZ, URZ ;  /* 0x000000fffffff290 */ /* 0x000fe4000fffe0ff */
[----:B------:R-:W2:Y:S01]  /*7070*/  @P0 LDC.64 R2, c[0x0][0xc88] ;  /* 0x00032200ff020b82 */ /* 0x000ea20000000a00 */
[----:B------:R-:W-:Y:S04]  /*7080*/  @P0 IMAD R0, R78, UR36, RZ ;  /* 0x000000244e000c24 */ /* 0x000fe8000f8e02ff */
[----:B--2---:R-:W-:Y:S04]  /*7090*/  @P0 IMAD.WIDE R2, R0, 0x4, R2 ;  /* 0x0000000400020825 */ /* 0x004fe800078e0202 */
[----:B------:R-:W-:Y:S01]  /*70a0*/  HFMA2 R0, -RZ, RZ, 0, 5.9604644775390625e-08 ;  /* 0x00000001ff007431 */ /* 0x000fe200000001ff */
[----:B-1---5:R1:W5:Y:S04]  /*70b0*/  @P0 LDG.E R45, desc[UR4][R2.64] ;  /* 0x00000004022d0981 */ /* 0x022368000c1e1900 */
[----:B------:R-:W-:Y:S01]  /*70c0*/  @!P0 PRMT R89, R0, 0x7610, R89 ;  /* 0x0000761000598816 */ /* 0x000fe20000000059 */
[----:B-1----:R-:W2:Y:S06]  /*70d0*/  @!P0 LDC R45, c[0x0][0xc80] ;  /* 0x00032000ff2d8b82 */ /* 0x002eac0000000800 */
.L_x_100:
[----:B------:R-:W-:Y:S05]  /*70e0*/  @!P5 BRA `(.L_x_101) ;  /* 0x000000000024d947 */ /* 0x000fea0003800000 */
[----:B------:R-:W-:Y:S01]  /*70f0*/  ISETP.NE.U32.AND P0, PT, R72, RZ, PT ;  /* 0x000000ff4800720c */ /* 0x000fe20003f05070 */
[----:B------:R-:W1:Y:S03]  /*7100*/  LDCU.64 UR4, c[0x0][0x358] ;  /* 0x00006b00ff0477ac */ /* 0x000e660008000a00 */
[----:B------:R-:W-:Y:S11]  /*7110*/  ISETP.NE.AND.EX P0, PT, R73, RZ, PT, P0 ;  /* 0x000000ff4900720c */ /* 0x000ff60003f05300 */
[----:B------:R-:W-:Y:S02]  /*7120*/  @!UPT UIADD3 URZ, UPT, UPT, URZ, URZ, URZ ;  /* 0x000000fffffff290 */ /* 0x000fe4000fffe0ff */
[----:B------:R-:W3:Y:S01]  /*7130*/  @P0 LDC.64 R2, c[0x0][0xca8] ;  /* 0x00032a00ff020b82 */ /* 0x000ee20000000a00 */
[----:B------:R-:W-:Y:S04]  /*7140*/  @P0 IMAD R0, R74, UR36, RZ ;  /* 0x000000244a000c24 */ /* 0x000fe8000f8e02ff */
[----:B---3--:R-:W-:Y:S05]  /*7150*/  @P0 IMAD.WIDE R2, R0, 0x4, R2 ;  /* 0x0000000400020825 */ /* 0x008fea00078e0202 */
[----:B-1---5:R1:W5:Y:S02]  /*7160*/  @P0 LDG.E R43, desc[UR4][R2.64] ;  /* 0x00000004022b0981 */ /* 0x022364000c1e1900 */
[----:B-1----:R-:W3:Y:S02]  /*7170*/  @!P0 LDC R43, c[0x0][0xca0] ;  /* 0x00032800ff2b8b82 */ /* 0x002ee40000000800 */
.L_x_101:
[----:B--2--5:R-:W-:Y:S01]  /*7180*/  FSETP.NEU.AND P0, PT, R45, RZ, PT ;  /* 0x000000ff2d00720b */ /* 0x024fe20003f0d000 */
[----:B------:R-:W-:Y:S01]  /*7190*/  ULOP3.LUT UR4, UR57, 0x1, URZ, 0x3c, !UPT ;  /* 0x0000000139047892 */ /* 0x000fe2000f8e3cff */
[----:B------:R-:W-:Y:S01]  /*71a0*/  SEL R4, RZ, 0xffffffff, P3 ;  /* 0xffffffffff047807 */ /* 0x000fe20001800000 */
[----:B------:R-:W-:Y:S01]  /*71b0*/  IMAD.U32 R51, RZ, RZ, UR45 ;  /* 0x0000002dff337e24 */ /* 0x000fe2000f8e00ff */
[----:B------:R-:W-:Y:S01]  /*71c0*/  @!P4 LOP3.LUT P3, RZ, R89, 0xff, RZ, 0xc0, !PT ;  /* 0x000000ff59ffc812 */ /* 0x000fe2000786c0ff */
[----:B------:R-:W-:Y:S01]  /*71d0*/  IMAD.MOV.U32 R104, RZ, RZ, 0x10 ;  /* 0x00000010ff687424 */ /* 0x000fe200078e00ff */
[----:B------:R-:W-:Y:S01]  /*71e0*/  @!P4 SEL R0, RZ, 0xffffffff, P0 ;  /* 0xffffffffff00c807 */ /* 0x000fe20000000000 */
[----:B------:R-:W-:Y:S01]  /*71f0*/  IMAD.U32 R114, RZ, RZ, UR4 ;  /* 0x00000004ff727e24 */ /* 0x000fe2000f8e00ff */
[----:B------:R-:W-:Y:S01]  /*7200*/  LEA R106, R84, UR44, 0x3 ;  /* 0x0000002c546a7c11 */ /* 0x000fe2000f8e18ff */
[----:B------:R-:W-:Y:S01]  /*7210*/  IMAD.SHL.U32 R105, R86, 0x2, RZ ;  /* 0x0000000256697824 */ /* 0x000fe200078e00ff */
[----:B------:R-:W-:Y:S01]  /*7220*/  @P2 SEL R0, R4, R0, !P3 ;  /* 0x0000000004002207 */ /* 0x000fe20005800000 */
[----:B------:R-:W-:Y:S01]  /*7230*/  IMAD.SHL.U32 R51, R51, 0x1000, RZ ;  /* 0x0000100033337824 */ /* 0x000fe200078e00ff */
[----:B------:R-:W-:Y:S01]  /*7240*/  SEL R3, RZ, 0xffffffff, P0 ;  /* 0xffffffffff037807 */ /* 0x000fe20000000000 */
[----:B------:R-:W-:Y:S01]  /*7250*/  BSSY B1, `(.L_x_102) ;  /* 0x000003a000017945 */ /* 0x000fe20003800000 */
[----:B------:R-:W-:Y:S01]  /*7260*/  @!P4 LOP3.LUT R0, R0, 0x1, RZ, 0xc0, !PT ;  /* 0x000000010000c812 */ /* 0x000fe200078ec0ff */
[----:B------:R-:W-:Y:S01]  /*7270*/  IMAD.MOV.U32 R113, RZ, RZ, 0x1 ;  /* 0x00000001ff717424 */ /* 0x000fe200078e00ff */
[----:B------:R-:W-:Y:S01]  /*7280*/  LOP3.LUT P6, RZ, R87, 0x40, RZ, 0xc0, !PT ;  /* 0x0000004057ff7812 */ /* 0x000fe200078cc0ff */
[----:B------:R-:W-:Y:S01]  /*7290*/  IMAD R107, R84, 0x40, R85 ;  /* 0x00000040546b7824 */ /* 0x000fe200078e0255 */
[----:B------:R-:W-:Y:S01]  /*72a0*/  ISETP.NE.U32.OR P5, PT, R0, 0x1, P4 ;  /* 0x000000010000780c */ /* 0x000fe200027a5470 */
[----:B------:R-:W-:Y:S01]  /*72b0*/  IMAD.U32 R0, RZ, RZ, UR45 ;  /* 0x0000002dff007e24 */ /* 0x000fe2000f8e00ff */
[----:B------:R-:W-:Y:S01]  /*72c0*/  LOP3.LUT P4, R80, R89, 0xff, RZ, 0xc0, !PT ;  /* 0x000000ff59507812 */ /* 0x000fe2000788c0ff */
[----:B------:R-:W-:Y:S01]  /*72d0*/  IMAD.U32 R112, RZ, RZ, UR45 ;  /* 0x0000002dff707e24 */ /* 0x000fe2000f8e00ff */
[----:B------:R-:W-:Y:S02]  /*72e0*/  SEL R104, R104, 0xfffffff0, !P6 ;  /* 0xfffffff068687807 */ /* 0x000fe40007000000 */
[----:B------:R-:W-:Y:S02]  /*72f0*/  CS2R R70, SRZ ;  /* 0x0000000000467805 */ /* 0x000fe4000001ff00 */
[----:B------:R-:W-:Y:S02]  /*7300*/  LEA R0, R0, UR44, 0x3 ;  /* 0x0000002c00007c11 */ /* 0x000fe4000f8e18ff */
[----:B------:R-:W-:Y:S02]  /*7310*/  CS2R R68, SRZ ;  /* 0x0000000000447805 */ /* 0x000fe4000001ff00 */
[----:B------:R-:W-:Y:S02]  /*7320*/  @P1 SEL R3, R4, R3, !P4 ;  /* 0x0000000304031207 */ /* 0x000fe40006000000 */
[----:B------:R-:W-:Y:S02]  /*7330*/  CS2R R66, SRZ ;  /* 0x0000000000427805 */ /* 0x000fe4000001ff00 */
[----:B------:R-:W-:Y:S02]  /*7340*/  IADD3 R50, PT, PT, R51, UR44, R105 ;  /* 0x0000002c33327c10 */ /* 0x000fe4000fffe069 */
[----:B------:R-:W-:Y:S02]  /*7350*/  CS2R R64, SRZ ;  /* 0x0000000000407805 */ /* 0x000fe4000001ff00 */
[----:B------:R-:W-:Y:S02]  /*7360*/  LOP3.LUT R3, R3, 0x1, RZ, 0xc0, !PT ;  /* 0x0000000103037812 */ /* 0x000fe400078ec0ff */
[----:B------:R-:W-:Y:S02]  /*7370*/  CS2R R58, SRZ ;  /* 0x00000000003a7805 */ /* 0x000fe4000001ff00 */
[----:B------:R-:W-:Y:S02]  /*7380*/  @P5 SHF.L.U32 R2, R114, 0x1f, RZ ;  /* 0x0000001f72025819 */ /* 0x000fe400000006ff */
[----:B------:R-:W-:Y:S02]  /*7390*/  CS2R R56, SRZ ;  /* 0x0000000000387805 */ /* 0x000fe4000001ff00 */
[----:B------:R-:W-:Y:S02]  /*73a0*/  ISETP.NE.U32.AND P0, PT, R3, 0x1, PT ;  /* 0x000000010300780c */ /* 0x000fe40003f05070 */
[----:B------:R-:W-:Y:S01]  /*73b0*/  CS2R R54, SRZ ;  /* 0x0000000000367805 */ /* 0x000fe2000001ff00 */
[----:B------:R1:W2:Y:S01]  /*73c0*/  @P5 SYNCS.PHASECHK.TRANS64.TRYWAIT P3, [R0+URZ+0x70], R2 ;  /* 0x00007002000055a7 */ /* 0x0002a200080611ff */
[----:B------:R-:W-:Y:S02]  /*73d0*/  P2R R103, PR, RZ, 0x20 ;  /* 0x00000020ff677803 */ /* 0x000fe40000000000 */
[----:B------:R-:W-:Y:S02]  /*73e0*/  CS2R R52, SRZ ;  /* 0x0000000000347805 */ /* 0x000fe4000001ff00 */
[----:B------:R-:W-:Y:S01]  /*73f0*/  P2R R115, PR, RZ, 0x1 ;  /* 0x00000001ff737803 */ /* 0x000fe20000000000 */
[----:B------:R-:W-:Y:S01]  /*7400*/  IMAD.IADD R49, R50, 0x1, R104 ;  /* 0x0000000132317824 */ /* 0x000fe200078e0268 */
[----:B-1----:R-:W-:Y:S04]  /*7410*/  SHF.L.U32 R2, R83, 0x1f, RZ ;  /* 0x0000001f53027819 */ /* 0x002fe800000006ff */
[----:B------:R1:W4:Y:S01]  /*7420*/  SYNCS.PHASECHK.TRANS64.TRYWAIT P2, [R106+URZ+0xd0], R2 ;  /* 0x0000d0026a0075a7 */ /* 0x00032200080411ff */
[----:B--2---:R-:W-:Y:S01]  /*7430*/  @P5 SEL R113, RZ, 0x1, !P3 ;  /* 0x00000001ff715807 */ /* 0x004fe20005800000 */
[----:B-1----:R-:W-:Y:S06]  /*7440*/  @!P5 BRA `(.L_x_103) ;  /* 0x000000000068d947 */ /* 0x002fec0003800000 */
[----:B------:R-:W-:Y:S01]  /*7450*/  ISETP.NE.AND P0, PT, R113, RZ, PT ;  /* 0x000000ff7100720c */ /* 0x000fe20003f05270 */
[----:B------:R-:W-:Y:S01]  /*7460*/  BSSY B0, `(.L_x_104) ;  /* 0x000000d000007945 */ /* 0x000fe20003800000 */
[----:B------:R-:W-:Y:S02]  /*7470*/  CS2R R54, SRZ ;  /* 0x0000000000367805 */ /* 0x000fe4000001ff00 */
[----:B------:R-:W-:Y:S02]  /*7480*/  CS2R R52, SRZ ;  /* 0x0000000000347805 */ /* 0x000fe4000001ff00 */
[----:B------:R-:W-:Y:S02]  /*7490*/  CS2R R58, SRZ ;  /* 0x00000000003a7805 */ /* 0x000fe4000001ff00 */
[----:B------:R-:W-:Y:S02]  /*74a0*/  CS2R R56, SRZ ;  /* 0x0000000000387805 */ /* 0x000fe4000001ff00 */
[----:B------:R-:W-:Y:S02]  /*74b0*/  CS2R R66, SRZ ;  /* 0x0000000000427805 */ /* 0x000fe4000001ff00 */
[----:B------:R-:W-:Y:S02]  /*74c0*/  CS2R R64, SRZ ;  /* 0x0000000000407805 */ /* 0x000fe4000001ff00 */
[----:B------:R-:W-:Y:S02]  /*74d0*/  CS2R R70, SRZ ;  /* 0x0000000000467805 */ /* 0x000fe4000001ff00 */
[----:B------:R-:W-:Y:S01]  /*74e0*/  CS2R R68, SRZ ;  /* 0x0000000000447805 */ /* 0x000fe2000001ff00 */
[----:B------:R-:W-:Y:S06]  /*74f0*/  @P0 BRA `(.L_x_105) ;  /* 0x00000000000c0947 */ /* 0x000fec0003800000 */
[----:B------:R-:W-:Y:S04]  /*7500*/  SHF.L.U32 R3, R114, 0x1f, RZ ;  /* 0x0000001f72037819 */ /* 0x000fe800000006ff */
[----:B------:R-:W1:Y:S02]  /*7510*/  SYNCS.PHASECHK.TRANS64.TRYWAIT P0, [R0+URZ+0x70], R3 ;  /* 0x00007003000075a7 */ /* 0x000e6400080011ff */
[----:B-1----:R-:W-:Y:S05]  /*7520*/  @!P0 BRA `(.L_x_106) ;  /* 0x0000004800e48947 */ /* 0x002fea0003800000 */
.L_x_105:
[----:B------:R-:W-:Y:S05]  /*7530*/  BSYNC B0 ;  /* 0x0000000000007941 */ /* 0x000fea0003800000 */
.L_x_104:
[----:B------:R-:W-:Y:S01]  /*7540*/  ISETP.NE.AND P0, PT, R115, RZ, PT ;  /* 0x000000ff7300720c */ /* 0x000fe20003f05270 */
[----:B------:R-:W-:Y:S04]  /*7550*/  UIADD3 UR4, UPT, UPT, UR45, 0x1, URZ ;  /* 0x000000012d047890 */ /* 0x000fe8000fffe0ff */
[----:B------:R-:W-:Y:S04]  /*7560*/  UISETP.NE.AND UP0, UPT, UR4, 0x3, UPT ;  /* 0x000000030400788c */ /* 0x000fe8000bf05270 */
[----:B------:R-:W-:Y:S02]  /*7570*/  USEL UR5, URZ, 0x1, UP0 ;  /* 0x00000001ff057887 */ /* 0x000fe40008000000 */
[----:B------:R-:W-:Y:S02]  /*7580*/  USEL UR4, UR4, URZ, UP0 ;  /* 0x000000ff04047287 */ /* 0x000fe40008000000 */
[----:B------:R2:W1:Y:S02]  /*7590*/  @P0 LDS.128 R52, [R50+0x200] ;  /* 0x0002000032340984 */ /* 0x0004640000000c00 */
[----:B------:R-:W-:Y:S02]  /*75a0*/  LOP3.LUT R114, R114, UR5, RZ, 0x3c, !PT ;  /* 0x0000000572727c12 */ /* 0x000fe4000f8e3cff */
[----:B------:R2:W1:Y:S01]  /*75b0*/  @P0 LDS.128 R56, [R49+0x200] ;  /* 0x0002000031380984 */ /* 0x0004620000000c00 */
[----:B------:R-:W-:Y:S03]  /*75c0*/  IMAD.U32 R112, RZ, RZ, UR4 ;  /* 0x00000004ff707e24 */ /* 0x000fe6000f8e00ff */
[----:B------:R2:W1:Y:S04]  /*75d0*/  @P0 LDS.128 R64, [R50+0xa00] ;  /* 0x000a000032400984 */ /* 0x0004680000000c00 */
[----:B------:R2:W1:Y:S02]  /*75e0*/  @P0 LDS.128 R68, [R49+0xa00] ;  /* 0x000a000031440984 */ /* 0x0004640000000c00 */
.L_x_103:
[----:B------:R-:W-:Y:S05]  /*75f0*/  BSYNC B1 ;  /* 0x0000000000017941 */ /* 0x000fea0003800000 */
.L_x_102:
[----:B------:R-:W-:Y:S01]  /*7600*/  HFMA2 R39, -RZ, RZ, 0, 0 ;  /* 0x00000000ff277431 */ /* 0x000fe200000001ff */
[----:B-1----:R-:W-:Y:S01]  /*7610*/  SHF.R.U32.HI R0, RZ, 0x15, R107 ;  /* 0x00000015ff007819 */ /* 0x002fe2000001166b */
[----:B----4-:R-:W-:Y:S06]  /*7620*/  @P2 BRA `(.L_x_107) ;  /* 0x0000000000082947 */ /* 0x010fec0003800000 */
[----:B------:R-:W1:Y:S02]  /*7630*/  SYNCS.PHASECHK.TRANS64.TRYWAIT P0, [R106+URZ+0xd0], R2 ;  /* 0x0000d0026a0075a7 */ /* 0x000e6400080011ff */
[----:B-1----:R-:W-:Y:S05]  /*7640*/  @!P0 BRA `(.L_x_108) ;  /* 0x0000004800b08947 */ /* 0x002fea0003800000 */
.L_x_107:
[----:B-1----:R-:W-:Y:S01]  /*7650*/  LOP3.LUT R2, R0, 0x3, RZ, 0xc0, !PT ;  /* 0x0000000300027812 */ /* 0x002fe200078ec0ff */
[----:B------:R-:W-:Y:S01]  /*7660*/  IMAD.MOV.U32 R38, RZ, RZ, RZ ;  /* 0x000000ffff267224 */ /* 0x000fe200078e00ff */
[----:B------:R-:W-:Y:S02]  /*7670*/  CS2R R36, SRZ ;  /* 0x0000000000247805 */ /* 0x000fe4000001ff00 */
[----:B------:R-:W-:Y:S02]  /*7680*/  CS2R R34, SRZ ;  /* 0x0000000000227805 */ /* 0x000fe4000001ff00 */
[----:B------:R-:W-:Y:S02]  /*7690*/  ISETP.NE.AND P0, PT, R88, R2, PT ;  /* 0x000000025800720c */ /* 0x000fe40003f05270 */
[----:B------:R-:W-:Y:S02]  /*76a0*/  CS2R R32, SRZ ;  /* 0x0000000000207805 */ /* 0x000fe4000001ff00 */
        /* <DEDUP_REMOVED lines=13> */
[----:B------:R-:W-:Y:S11]  /*7780*/  LOP3.LUT P0, RZ, R0, 0x3, R90, 0x48, !PT ;  /* 0x0000000300ff7812 */ /* 0x000ff6000780485a */
[----:B------:R-:W-:Y:S02]  /*7790*/  @!UPT UIADD3 URZ, UPT, UPT, URZ, URZ, URZ ;  /* 0x000000fffffff290 */ /* 0x000fe4000fffe0ff */
[----:B------:R-:W-:Y:S05]  /*77a0*/  @!P0 BRA `(.L_x_110) ;  /* 0x0000000000408947 */ /* 0x000fea0003800000 */
[----:B------:R-:W1:Y:S01]  /*77b0*/  LDCU.64 UR8, c[0x4][0x70] ;  /* 0x01000e00ff0877ac */ /* 0x000e620008000a00 */
[----:B------:R-:W-:Y:S01]  /*77c0*/  MOV R15, 0x0 ;  /* 0x00000000000f7802 */ /* 0x000fe20000000f00 */
[----:B------:R-:W-:Y:S02]  /*77d0*/  HFMA2 R12, -RZ, RZ, 0, 5.9604644775390625e-08 ;  /* 0x00000001ff0c7431 */ /* 0x000fe400000001ff */
[----:B------:R-:W-:Y:S02]  /*77e0*/  IMAD.MOV.U32 R8, RZ, RZ, 0x192 ;  /* 0x00000192ff087424 */ /* 0x000fe400078e00ff */
[----:B------:R-:W-:Y:S01]  /*77f0*/  IMAD.MOV.U32 R13, RZ, RZ, RZ ;  /* 0x000000ffff0d7224 */ /* 0x000fe200078e00ff */
[----:B------:R-:W4:Y:S01]  /*7800*/  LDCU.64 UR6, c[0x4][0x78] ;  /* 0x01000f00ff0677ac */ /* 0x000f220008000a00 */
[----:B------:R-:W2:Y:S01]  /*7810*/  LDC.64 R14, c[0x4][R15] ;  /* 0x010000000f0e7b82 */ /* 0x000ea20000000a00 */
[----:B------:R-:W5:Y:S01]  /*7820*/  LDCU.64 UR4, c[0x4][0x10] ;  /* 0x01000200ff0477ac */ /* 0x000f620008000a00 */
[----:B-1----:R-:W-:Y:S01]  /*7830*/  MOV R5, UR9 ;  /* 0x0000000900057c02 */ /* 0x002fe20008000f00 */
[----:B------:R-:W-:Y:S01]  /*7840*/  IMAD.U32 R4, RZ, RZ, UR8 ;  /* 0x00000008ff047e24 */ /* 0x000fe2000f8e00ff */
[----:B----4-:R-:W-:Y:S01]  /*7850*/  MOV R7, UR7 ;  /* 0x0000000700077c02 */ /* 0x010fe20008000f00 */
[----:B------:R-:W-:Y:S01]  /*7860*/  IMAD.U32 R6, RZ, RZ, UR6 ;  /* 0x00000006ff067e24 */ /* 0x000fe2000f8e00ff */
[----:B-----5:R-:W-:Y:S01]  /*7870*/  MOV R11, UR5 ;  /* 0x00000005000b7c02 */ /* 0x020fe20008000f00 */
[----:B------:R-:W-:Y:S02]  /*7880*/  IMAD.U32 R10, RZ, RZ, UR4 ;  /* 0x00000004ff0a7e24 */ /* 0x000fe4000f8e00ff */
[----:B------:R-:W-:Y:S07]  /*7890*/  LEPC R20, `(.L_x_110) ;  /* 0x000000001014794e */ /* 0x000fee0000000000 */
[----:B--23--:R-:W-:Y:S05]  /*78a0*/  CALL.ABS.NOINC R14 ;  /* 0x000000000e007343 */ /* 0x00cfea0003c00000 */
.L_x_110:
[----:B------:R-:W-:Y:S05]  /*78b0*/  WARPSYNC.ALL ;  /* 0x0000000000007948 */ /* 0x000fea0003800000 */
[C---:B------:R-:W-:Y:S01]  /*78c0*/  R2UR UR4, R107.reuse ;  /* 0x000000006b0472ca */ /* 0x040fe200000e0000 */
[----:B------:R-:W-:Y:S05]  /*78d0*/  VIADD R0, R107, 0x20 ;  /* 0x000000206b007836 */ /* 0x000fea0000000000 */
[----:B------:R-:W-:Y:S04]  /*78e0*/  SHF.R.U32.HI R0, RZ, 0x15, R0 ;  /* 0x00000015ff007819 */ /* 0x000fe80000011600 */
[----:B------:R-:W-:Y:S03]  /*78f0*/  LOP3.LUT P0, RZ, R0, 0x3, R90, 0x48, !PT ;  /* 0x0000000300ff7812 */ /* 0x000fe6000780485a */
[----:B------:R-:W1:Y:S10]  /*7900*/  LDTM.x16 R24, tmem[UR4] ;  /* 0x00000004001879ee */ /* 0x000e740008240000 */
[----:B-1----:R-:W-:Y:S05]  /*7910*/  @!P0 BRA `(.L_x_111) ;  /* 0x0000000000408947 */ /* 0x002fea0003800000 */
        /* <DEDUP_REMOVED lines=16> */
.L_x_111:
[----:B------:R-:W-:Y:S05]  /*7a20*/  WARPSYNC.ALL ;  /* 0x0000000000007948 */ /* 0x000fea0003800000 */
[----:B------:R-:W-:Y:S11]  /*7a30*/  R2UR UR4, R107 ;  /* 0x000000006b0472ca */ /* 0x000ff600000e0000 */
[----:B------:R-:W-:Y:S02]  /*7a40*/  @!UPT UIADD3 URZ, UPT, UPT, URZ, URZ, URZ ;  /* 0x000000fffffff290 */ /* 0x000fe4000fffe0ff */
[----:B------:R-:W1:Y:S02]  /*7a50*/  LDTM.x16 R4, tmem[UR4+0x20] ;  /* 0x00002004000479ee */ /* 0x000e640008240000 */
[----:B-1----:R-:W-:Y:S01]  /*7a60*/  NOP ;  /* 0x0000000000007918 */ /* 0x002fe20000000000 */
.L_x_109:
[----:B------:R-:W-:Y:S01]  /*7a70*/  SHF.L.U32 R20, R52, 0x10, RZ ;  /* 0x0000001034147819 */ /* 0x000fe200000006ff */
[C---:B---3--:R-:W-:Y:S01]  /*7a80*/  FMUL R0, R43.reuse, R24 ;  /* 0x000000182b007220 */ /* 0x048fe20000400000 */
[----:B------:R-:W-:Y:S01]  /*7a90*/  ISETP.NE.AND P0, PT, R88, R2, PT ;  /* 0x000000025800720c */ /* 0x000fe20003f05270 */
[----:B------:R-:W-:Y:S01]  /*7aa0*/  FMUL R2, R43, R25 ;  /* 0x000000192b027220 */ /* 0x000fe20000400000 */
[----:B------:R-:W-:Y:S01]  /*7ab0*/  LOP3.LUT R21, R52, 0xffff0000, RZ, 0xc0, !PT ;  /* 0xffff000034157812 */ /* 0x000fe200078ec0ff */
[----:B------:R-:W-:Y:S01]  /*7ac0*/  FFMA R0, R45, R20, R0 ;  /* 0x000000142d007223 */ /* 0x000fe20000000000 */
[----:B------:R-:W-:Y:S01]  /*7ad0*/  SHF.L.U32 R22, R53, 0x10, RZ ;  /* 0x0000001035167819 */ /* 0x000fe200000006ff */
[----:B------:R-:W-:Y:S01]  /*7ae0*/  FMUL R3, R43, R26 ;  /* 0x0000001a2b037220 */ /* 0x000fe20000400000 */
[----:B------:R-:W-:Y:S01]  /*7af0*/  LOP3.LUT R23, R53, 0xffff0000, RZ, 0xc0, !PT ;  /* 0xffff000035177812 */ /* 0x000fe200078ec0ff */
[----:B------:R-:W-:Y:S01]  /*7b00*/  FFMA R2, R45, R21, R2 ;  /* 0x000000152d027223 */ /* 0x000fe20000000002 */
[C---:B------:R-:W-:Y:S01]  /*7b10*/  SHF.L.U32 R40, R54.reuse, 0x10, RZ ;  /* 0x0000001036287819 */ /* 0x040fe200000006ff */
[----:B------:R-:W-:Y:S01]  /*7b20*/  FMUL R20, R43, R27 ;  /* 0x0000001b2b147220 */ /* 0x000fe20000400000 */
[----:B------:R-:W-:Y:S01]  /*7b30*/  LOP3.LUT R41, R54, 0xffff0000, RZ, 0xc0, !PT ;  /* 0xffff000036297812 */ /* 0x000fe200078ec0ff */
[----:B------:R-:W-:Y:S01]  /*7b40*/  FFMA R3, R45, R22, R3 ;  /* 0x000000162d037223 */ /* 0x000fe20000000003 */
[----:B------:R-:W-:Y:S01]  /*7b50*/  F2FP.BF16.F32.PACK_AB R60, R2, R0 ;  /* 0x00000000023c723e */ /* 0x000fe200000010ff */
[----:B------:R-:W-:Y:S01]  /*7b60*/  FMUL R21, R43, R28 ;  /* 0x0000001c2b157220 */ /* 0x000fe20000400000 */
[----:B------:R-:W-:Y:S01]  /*7b70*/  LOP3.LUT R42, R69, 0xffff0000, RZ, 0xc0, !PT ;  /* 0xffff0000452a7812 */ /* 0x000fe200078ec0ff */
[----:B------:R-:W-:Y:S01]  /*7b80*/  FMUL R22, R43, R29 ;  /* 0x0000001d2b167220 */ /* 0x000fe20000400000 */
[----:B------:R-:W-:Y:S01]  /*7b90*/  SHF.L.U32 R44, R70, 0x10, RZ ;  /* 0x00000010462c7819 */ /* 0x000fe200000006ff */
[----:B------:R-:W-:Y:S01]  /*7ba0*/  FFMA R20, R45, R23, R20 ;  /* 0x000000172d147223 */ /* 0x000fe20000000014 */
[----:B------:R-:W-:Y:S01]  /*7bb0*/  SHF.L.U32 R23, R55, 0x10, RZ ;  /* 0x0000001037177819 */ /* 0x000fe200000006ff */
[----:B------:R-:W-:Y:S01]  /*7bc0*/  FFMA R21, R45, R40, R21 ;  /* 0x000000282d157223 */ /* 0x000fe20000000015 */
[----:B------:R-:W-:Y:S01]  /*7bd0*/  LOP3.LUT R40, R55, 0xffff0000, RZ, 0xc0, !PT ;  /* 0xffff000037287812 */ /* 0x000fe200078ec0ff */
[----:B------:R-:W-:Y:S01]  /*7be0*/  FFMA R22, R45, R41, R22 ;  /* 0x000000292d167223 */ /* 0x000fe20000000016 */
[----:B------:R-:W-:Y:S01]  /*7bf0*/  F2FP.BF16.F32.PACK_AB R61, R20, R3 ;  /* 0x00000003143d723e */ /* 0x000fe200000010ff */
[C---:B------:R-:W-:Y:S01]  /*7c00*/  FMUL R0, R43.reuse, R30 ;  /* 0x0000001e2b007220 */ /* 0x040fe20000400000 */
[----:B------:R-:W-:Y:S01]  /*7c10*/  LOP3.LUT R41, R58, 0xffff0000, RZ, 0xc0, !PT ;  /* 0xffff00003a297812 */ /* 0x000fe200078ec0ff */
[----:B------:R-:W-:Y:S01]  /*7c20*/  FMUL R2, R43, R31 ;  /* 0x0000001f2b027220 */ /* 0x000fe20000400000 */
[----:B------:R-:W-:Y:S01]  /*7c30*/  F2FP.BF16.F32.PACK_AB R62, R22, R21 ;  /* 0x00000015163e723e */ /* 0x000fe200000010ff */
[C---:B------:R-:W-:Y:S01]  /*7c40*/  FFMA R0, R45.reuse, R23, R0 ;  /* 0x000000172d007223 */ /* 0x040fe20000000000 */
[C---:B------:R-:W-:Y:S01]  /*7c50*/  SHF.L.U32 R22, R56.reuse, 0x10, RZ ;  /* 0x0000001038167819 */ /* 0x040fe200000006ff */
[----:B------:R-:W-:Y:S01]  /*7c60*/  FFMA R2, R45, R40, R2 ;  /* 0x000000282d027223 */ /* 0x000fe20000000002 */
[----:B------:R-:W-:Y:S01]  /*7c70*/  LOP3.LUT R23, R56, 0xffff0000, RZ, 0xc0, !PT ;  /* 0xffff000038177812 */ /* 0x000fe200078ec0ff */
[----:B------:R-:W-:Y:S01]  /*7c80*/  FMUL R3, R43, R32 ;  /* 0x000000202b037220 */ /* 0x000fe20000400000 */
[----:B------:R-:W-:Y:S01]  /*7c90*/  SHF.L.U32 R40, R57, 0x10, RZ ;  /* 0x0000001039287819 */ /* 0x000fe200000006ff */
[C---:B------:R-:W-:Y:S01]  /*7ca0*/  FMUL R20, R43.reuse, R33 ;  /* 0x000000212b147220 */ /* 0x040fe20000400000 */
[----:B------:R-:W-:Y:S01]  /*7cb0*/  F2FP.BF16.F32.PACK_AB R63, R2, R0 ;  /* 0x00000000023f723e */ /* 0x000fe200000010ff */
[----:B------:R-:W-:Y:S01]  /*7cc0*/  FMUL R21, R43, R34 ;  /* 0x000000222b157220 */ /* 0x000fe20000400000 */
[----:B------:R-:W-:Y:S01]  /*7cd0*/  LOP3.LUT R46, R70, 0xffff0000, RZ, 0xc0, !PT ;  /* 0xffff0000462e7812 */ /* 0x000fe200078ec0ff */
[----:B------:R-:W-:Y:S01]  /*7ce0*/  FFMA R3, R45, R22, R3 ;  /* 0x000000162d037223 */ /* 0x000fe20000000003 */
[----:B------:R-:W-:Y:S01]  /*7cf0*/  SHF.L.U32 R47, R71, 0x10, RZ ;  /* 0x00000010472f7819 */ /* 0x000fe200000006ff */
[----:B------:R-:W-:Y:S01]  /*7d00*/  FFMA R20, R45, R23, R20 ;  /* 0x000000172d147223 */ /* 0x000fe20000000014 */
[----:B------:R-:W-:Y:S01]  /*7d10*/  LOP3.LUT R23, R57, 0xffff0000, RZ, 0xc0, !PT ;  /* 0xffff000039177812 */ /* 0x000fe200078ec0ff */
[----:B------:R-:W-:Y:S01]  /*7d20*/  FFMA R21, R45, R40, R21 ;  /* 0x000000282d157223 */ /* 0x000fe20000000015 */
[----:B------:R-:W-:Y:S01]  /*7d30*/  SHF.L.U32 R40, R58, 0x10, RZ ;  /* 0x000000103a287819 */ /* 0x000fe200000006ff */
[C---:B------:R-:W-:Y:S01]  /*7d40*/  FMUL R0, R43.reuse, R35 ;  /* 0x000000232b007220 */ /* 0x040fe20000400000 */
[----:B------:R-:W-:Y:S01]  /*7d50*/  F2FP.BF16.F32.PACK_AB R96, R20, R3 ;  /* 0x000000031460723e */ /* 0x000fe200000010ff */
[----:B------:R-:W-:Y:S01]  /*7d60*/  FMUL R2, R43, R36 ;  /* 0x000000242b027220 */ /* 0x000fe20000400000 */
[----:B------:R-:W-:Y:S01]  /*7d70*/  LOP3.LUT R48, R71, 0xffff0000, RZ, 0xc0, !PT ;  /* 0xffff000047307812 */ /* 0x000fe200078ec0ff */
[----:B------:R-:W-:Y:S01]  /*7d80*/  FMUL R22, R43, R37 ;  /* 0x000000252b167220 */ /* 0x000fe20000400000 */
[----:B------:R-:W-:Y:S01]  /*7d90*/  ISETP.NE.AND P1, PT, R88, RZ, PT ;  /* 0x000000ff5800720c */ /* 0x000fe20003f25270 */
[----:B------:R-:W-:Y:S01]  /*7da0*/  FFMA R0, R45, R23, R0 ;  /* 0x000000172d007223 */ /* 0x000fe20000000000 */
[----:B------:R-:W-:Y:S01]  /*7db0*/  SHF.L.U32 R23, R59, 0x10, RZ ;  /* 0x000000103b177819 */ /* 0x000fe200000006ff */
[----:B------:R-:W-:Y:S01]  /*7dc0*/  FFMA R2, R45, R40, R2 ;  /* 0x000000282d027223 */ /* 0x000fe20000000002 */
[----:B------:R-:W-:Y:S01]  /*7dd0*/  LOP3.LUT R40, R59, 0xffff0000, RZ, 0xc0, !PT ;  /* 0xffff00003b287812 */ /* 0x000fe200078ec0ff */
[----:B------:R1:W-:Y:S01]  /*7de0*/  @!P0 STS.128 [R50+0x200], R60 ;  /* 0x0002003c32008388 */ /* 0x0003e20000000c00 */
[----:B------:R-:W-:Y:S01]  /*7df0*/  F2FP.BF16.F32.PACK_AB R97, R0, R21 ;  /* 0x000000150061723e */ /* 0x000fe200000010ff */
[----:B------:R-:W-:Y:S01]  /*7e00*/  FFMA R22, R45, R41, R22 ;  /* 0x000000292d167223 */ /* 0x000fe20000000016 */
[----:B------:R-:W-:Y:S01]  /*7e10*/  LOP3.LUT R41, R66, 0xffff0000, RZ, 0xc0, !PT ;  /* 0xffff000042297812 */ /* 0x000fe200078ec0ff */
[C---:B------:R-:W-:Y:S01]  /*7e20*/  FMUL R3, R43.reuse, R38 ;  /* 0x000000262b037220 */ /* 0x040fe20000400000 */
[C---:B------:R-:W-:Y:S01]  /*7e30*/  FMUL R20, R43.reuse, R39 ;  /* 0x000000272b147220 */ /* 0x040fe20000400000 */
        /* <DEDUP_REMOVED lines=8> */
[----:B------:R-:W-:Y:S01]  /*7ec0*/  FMUL R21, R43, R6 ;  /* 0x000000062b157220 */ /* 0x000fe20000400000 */
[C---:B------:R-:W-:Y:S01]  /*7ed0*/  FFMA R0, R45.reuse, R22, R0 ;  /* 0x000000162d007223 */ /* 0x040fe20000000000 */
[C---:B------:R-:W-:Y:S01]  /*7ee0*/  FFMA R2, R45.reuse, R23, R2 ;  /* 0x000000172d027223 */ /* 0x040fe20000000002 */
[----:B------:R-:W-:Y:S01]  /*7ef0*/  F2FP.BF16.F32.PACK_AB R99, R20, R3 ;  /* 0x000000031463723e */ /* 0x000fe200000010ff */
[----:B------:R-:W-:Y:S01]  /*7f00*/  FFMA R21, R45, R40, R21 ;  /* 0x000000282d157223 */ /* 0x000fe20000000015 */
[----:B------:R-:W-:Y:S01]  /*7f10*/  LOP3.LUT R23, R65, 0xffff0000, RZ, 0xc0, !PT ;  /* 0xffff000041177812 */ /* 0x000fe200078ec0ff */
[C---:B------:R-:W-:Y:S01]  /*7f20*/  FMUL R3, R43.reuse, R7 ;  /* 0x000000072b037220 */ /* 0x040fe20000400000 */
[----:B------:R-:W-:Y:S01]  /*7f30*/  SHF.L.U32 R40, R66, 0x10, RZ ;  /* 0x0000001042287819 */ /* 0x000fe200000006ff */
[----:B------:R1:W-:Y:S01]  /*7f40*/  @!P0 STS.128 [R49+0x200], R96 ;  /* 0x0002006031008388 */ /* 0x0003e20000000c00 */
[C---:B------:R-:W-:Y:S01]  /*7f50*/  FMUL R20, R43.reuse, R8 ;  /* 0x000000082b147220 */ /* 0x040fe20000400000 */
[----:B------:R-:W-:Y:S01]  /*7f60*/  FMUL R22, R43, R9 ;  /* 0x000000092b167220 */ /* 0x000fe20000400000 */
[C---:B------:R-:W-:Y:S01]  /*7f70*/  FFMA R3, R45.reuse, R23, R3 ;  /* 0x000000172d037223 */ /* 0x040fe20000000003 */
[----:B------:R-:W-:Y:S01]  /*7f80*/  F2FP.BF16.F32.PACK_AB R108, R2, R0 ;  /* 0x00000000026c723e */ /* 0x000fe200000010ff */
[----:B------:R-:W-:Y:S01]  /*7f90*/  FFMA R20, R45, R40, R20 ;  /* 0x000000282d147223 */ /* 0x000fe20000000014 */
[----:B------:R-:W-:Y:S01]  /*7fa0*/  SHF.L.U32 R23, R67, 0x10, RZ ;  /* 0x0000001043177819 */ /* 0x000fe200000006ff */
[----:B------:R-:W-:Y:S01]  /*7fb0*/  FMUL R0, R43, R10 ;  /* 0x0000000a2b007220 */ /* 0x000fe20000400000 */
[----:B------:R-:W-:Y:S01]  /*7fc0*/  LOP3.LUT R40, R67, 0xffff0000, RZ, 0xc0, !PT ;  /* 0xffff000043287812 */ /* 0x000fe200078ec0ff */
[----:B------:R-:W-:Y:S01]  /*7fd0*/  FFMA R22, R45, R41, R22 ;  /* 0x000000292d167223 */ /* 0x000fe20000000016 */
[----:B------:R-:W-:Y:S01]  /*7fe0*/  FMUL R2, R43, R11 ;  /* 0x0000000b2b027220 */ /* 0x000fe20000400000 */
[----:B------:R-:W-:Y:S01]  /*7ff0*/  FFMA R0, R45, R23, R0 ;  /* 0x000000172d007223 */ /* 0x000fe20000000000 */
[----:B------:R-:W-:Y:S01]  /*8000*/  F2FP.BF16.F32.PACK_AB R109, R3, R21 ;  /* 0x00000015036d723e */ /* 0x000fe200000010ff */
[----:B------:R-:W-:Y:S01]  /*8010*/  FMUL R3, R43, R12 ;  /* 0x0000000c2b037220 */ /* 0x000fe20000400000 */
[----:B------:R-:W-:Y:S01]  /*8020*/  FFMA R2, R45, R40, R2 ;  /* 0x000000282d027223 */ /* 0x000fe20000000002 */
[----:B------:R-:W-:Y:S01]  /*8030*/  SHF.L.U32 R23, R68, 0x10, RZ ;  /* 0x0000001044177819 */ /* 0x000fe200000006ff */
[C---:B------:R-:W-:Y:S01]  /*8040*/  FMUL R21, R43.reuse, R14 ;  /* 0x0000000e2b157220 */ /* 0x040fe20000400000 */
[----:B------:R-:W-:Y:S01]  /*8050*/  F2FP.BF16.F32.PACK_AB R110, R22, R20 ;  /* 0x00000014166e723e */ /* 0x000fe200000010ff */
[C---:B------:R-:W-:Y:S01]  /*8060*/  FMUL R20, R43.reuse, R13 ;  /* 0x0000000d2b147220 */ /* 0x040fe20000400000 */
[----:B------:R-:W-:Y:S01]  /*8070*/  LOP3.LUT R40, R68, 0xffff0000, RZ, 0xc0, !PT ;  /* 0xffff000044287812 */ /* 0x000fe200078ec0ff */
[----:B------:R-:W-:Y:S01]  /*8080*/  FMUL R22, R43, R15 ;  /* 0x0000000f2b167220 */ /* 0x000fe20000400000 */
[----:B------:R-:W-:Y:S01]  /*8090*/  SHF.L.U32 R41, R69, 0x10, RZ ;  /* 0x0000001045297819 */ /* 0x000fe200000006ff */
[----:B------:R-:W-:Y:S01]  /*80a0*/  FFMA R3, R45, R23, R3 ;  /* 0x000000172d037223 */ /* 0x000fe20000000003 */
[----:B------:R-:W-:Y:S01]  /*80b0*/  FMUL R23, R43, R16 ;  /* 0x000000102b177220 */ /* 0x000fe20000400000 */
[----:B------:R-:W-:Y:S01]  /*80c0*/  FFMA R20, R45, R40, R20 ;  /* 0x000000282d147223 */ /* 0x000fe20000000014 */
[----:B------:R-:W-:Y:S01]  /*80d0*/  FMUL R40, R43, R17 ;  /* 0x000000112b287220 */ /* 0x000fe20000400000 */
[C---:B------:R-:W-:Y:S01]  /*80e0*/  FFMA R21, R45.reuse, R41, R21 ;  /* 0x000000292d157223 */ /* 0x040fe20000000015 */
[----:B------:R-:W-:Y:S01]  /*80f0*/  FFMA R22, R45, R42, R22 ;  /* 0x0000002a2d167223 */ /* 0x000fe20000000016 */
[C---:B------:R-:W-:Y:S01]  /*8100*/  FMUL R41, R43.reuse, R18 ;  /* 0x000000122b297220 */ /* 0x040fe20000400000 */
[----:B------:R-:W-:Y:S01]  /*8110*/  FMUL R42, R43, R19 ;  /* 0x000000132b2a7220 */ /* 0x000fe20000400000 */
[----:B------:R-:W-:Y:S01]  /*8120*/  F2FP.BF16.F32.PACK_AB R111, R2, R0 ;  /* 0x00000000026f723e */ /* 0x000fe200000010ff */
[C---:B------:R-:W-:Y:S01]  /*8130*/  FFMA R23, R45.reuse, R44, R23 ;  /* 0x0000002c2d177223 */ /* 0x040fe20000000017 */
[C---:B------:R-:W-:Y:S01]  /*8140*/  FFMA R40, R45.reuse, R46, R40 ;  /* 0x0000002e2d287223 */ /* 0x040fe20000000028 */
[C---:B------:R-:W-:Y:S01]  /*8150*/  FFMA R41, R45.reuse, R47, R41 ;  /* 0x0000002f2d297223 */ /* 0x040fe20000000029 */
[----:B------:R-:W-:Y:S01]  /*8160*/  FFMA R42, R45, R48, R42 ;  /* 0x000000302d2a7223 */ /* 0x000fe2000000002a */
[----:B------:R1:W-:Y:S01]  /*8170*/  @!P0 STS.128 [R50+0xa00], R108 ;  /* 0x000a006c32008388 */ /* 0x0003e20000000c00 */
[----:B------:R-:W-:Y:S02]  /*8180*/  F2FP.BF16.F32.PACK_AB R21, R22, R21 ;  /* 0x000000151615723e */ /* 0x000fe400000010ff */
[----:B------:R-:W-:Y:S02]  /*8190*/  F2FP.BF16.F32.PACK_AB R22, R40, R23 ;  /* 0x000000172816723e */ /* 0x000fe400000010ff */
[----:B------:R-:W-:Y:S02]  /*81a0*/  F2FP.BF16.F32.PACK_AB R20, R20, R3 ;  /* 0x000000031414723e */ /* 0x000fe400000010ff */
[----:B------:R-:W-:Y:S05]  /*81b0*/  F2FP.BF16.F32.PACK_AB R23, R42, R41 ;  /* 0x000000292a17723e */ /* 0x000fea00000010ff */
[----:B------:R1:W-:Y:S01]  /*81c0*/  @!P0 STS.128 [R49+0xa00], R20 ;  /* 0x000a001431008388 */ /* 0x0003e20000000c00 */
[----:B------:R-:W-:Y:S01]  /*81d0*/  @!PT LDS RZ, [RZ] ;  /* 0x00000000fffff984 */ /* 0x000fe20000000800 */
[----:B------:R-:W-:Y:S01]  /*81e0*/  @!PT LDS RZ, [RZ] ;  /* 0x00000000fffff984 */ /* 0x000fe20000000800 */
[----:B------:R-:W-:Y:S01]  /*81f0*/  @!PT LDS RZ, [RZ] ;  /* 0x00000000fffff984 */ /* 0x000fe20000000800 */
[----:B------:R-:W-:Y:S01]  /*8200*/  @!PT LDS RZ, [RZ] ;  /* 0x00000000fffff984 */ /* 0x000fe20000000800 */
[----:B------:R3:W-:Y:S07]  /*8210*/  MEMBAR.ALL.CTA ;  /* 0x0000000000007992 */ /* 0x0007ee0000008000 */
[----:B---3--:R-:W3:Y:S01]  /*8220*/  FENCE.VIEW.ASYNC.S ;  /* 0x00000000000073c6 */ /* 0x008ee20000000000 */
[----:B------:R-:W-:Y:S05]  /*8230*/  WARPSYNC.ALL ;  /* 0x0000000000007948 */ /* 0x000fea0003800000 */
[----:B------:R-:W-:Y:S01]  /*8240*/  BSSY.RECONVERGENT B0, `(.L_x_112) ;  /* 0x0000011000007945 */ /* 0x000fe20003800200 */
[----:B---3--:R-:W-:Y:S06]  /*8250*/  BAR.SYNC.DEFER_BLOCKING 0x1, 0x80 ;  /* 0x0042000000007b1d */ /* 0x008fec0000010000 */
[----:B------:R-:W-:Y:S05]  /*8260*/  @P1 BRA `(.L_x_113) ;  /* 0x0000000000381947 */ /* 0x000fea0003800000 */
[----:B------:R-:W3:Y:S01]  /*8270*/  LDCU.64 UR6, c[0x0][0x348] ;  /* 0x00006900ff0677ac */ /* 0x000ee20008000a00 */
[----:B------:R-:W-:Y:S01]  /*8280*/  R2UR UR5, R51 ;  /* 0x00000000330572ca */ /* 0x000fe200000e0000 */
[----:B------:R-:W-:Y:S01]  /*8290*/  UMOV UR51, UR36 ;  /* 0x0000002400337c82 */ /* 0x000fe20008000000 */
[----:B------:R-:W-:Y:S01]  /*82a0*/  UIADD3 UR9, UPT, UPT, UR49, 0x20, URZ ;  /* 0x0000002031097890 */ /* 0x000fe2000fffe0ff */
[----:B------:R-:W-:Y:S01]  /*82b0*/  UMOV UR10, UR50 ;  /* 0x00000032000a7c82 */ /* 0x000fe20008000000 */
[----:B------:R-:W-:Y:S09]  /*82c0*/  UMOV UR11, UR36 ;  /* 0x00000024000b7c82 */ /* 0x000ff20008000000 */
[----:B------:R-:W-:Y:S02]  /*82d0*/  UIADD3 UR5, UPT, UPT, UR44, UR5, URZ ;  /* 0x000000052c057290 */ /* 0x000fe4000fffe0ff */
[----:B---3--:R-:W-:Y:S02]  /*82e0*/  UIADD3 UR4, UP0, UPT, UR6, 0xa80, URZ ;  /* 0x00000a8006047890 */ /* 0x008fe4000ff1e0ff */
[----:B------:R-:W-:Y:S02]  /*82f0*/  UIADD3 UR48, UPT, UPT, UR5, 0x200, URZ ;  /* 0x0000020005307890 */ /* 0x000fe4000fffe0ff */
[----:B------:R-:W-:Y:S02]  /*8300*/  UIADD3 UR8, UPT, UPT, UR5, 0xa00, URZ ;  /* 0x00000a0005087890 */ /* 0x000fe4000fffe0ff */
[----:B------:R-:W-:Y:S09]  /*8310*/  UIADD3.X UR5, UPT, UPT, URZ, UR7, URZ, UP0, !UPT ;  /* 0x00000007ff057290 */ /* 0x000ff200087fe4ff */
[----:B------:R3:W-:Y:S01]  /*8320*/  UTMASTG.3D [UR48], [UR4] ;  /* 0x00000030040073b5 */ /* 0x0007e20008010000 */
[----:B------:R3:W-:Y:S02]  /*8330*/  UTMASTG.3D [UR8], [UR4] ;  /* 0x00000008040073b5 */ /* 0x0007e40008010000 */
[----:B---3--:R0:W-:Y:S02]  /*8340*/  UTMACMDFLUSH ;  /* 0x00000000000079b7 */ /* 0x0081e40000000000 */
.L_x_113:
[----:B------:R-:W-:Y:S05]  /*8350*/  BSYNC.RECONVERGENT B0 ;  /* 0x0000000000007941 */ /* 0x000fea0003800200 */
.L_x_112:
[----:B------:R-:W-:Y:S01]  /*8360*/  UIADD3 UR47, UPT, UPT, UR45, 0x1, URZ ;  /* 0x000000012d2f7890 */ /* 0x000fe2000fffe0ff */
[----:B------:R-:W-:Y:S03]  /*8370*/  BSSY.RECONVERGENT B0, `(.L_x_114) ;  /* 0x0000005000007945 */ /* 0x000fe60003800200 */
[----:B------:R-:W-:Y:S04]  /*8380*/  UISETP.NE.AND UP0, UPT, UR47, 0x3, UPT ;  /* 0x000000032f00788c */ /* 0x000fe8000bf05270 */
[----:B------:R-:W-:Y:S01]  /*8390*/  USEL UR46, UR47, URZ, UP0 ;  /* 0x000000ff2f2e7287 */ /* 0x000fe20008000000 */
[----:B------:R-:W-:Y:S11]  /*83a0*/  @P1 BRA `(.L_x_115) ;  /* 0x0000000000041947 */ /* 0x000ff60003800000 */
[----:B------:R-:W-:Y:S04]  /*83b0*/  DEPBAR.LE SB0, 0x1 ;  /* 0x000080400000791a */ /* 0x000fe80000000000 */
.L_x_115:
[----:B------:R-:W-:Y:S05]  /*83c0*/  BSYNC.RECONVERGENT B0 ;  /* 0x0000000000007941 */ /* 0x000fea0003800200 */
.L_x_114:
[----:B------:R-:W-:Y:S01]  /*83d0*/  BAR.SYNC.DEFER_BLOCKING 0x1, 0x80 ;  /* 0x0042000000007b1d */ /* 0x000fe20000010000 */
[----:B------:R-:W-:Y:S01]  /*83e0*/  ISETP.NE.AND P1, PT, R103, RZ, PT ;  /* 0x000000ff6700720c */ /* 0x000fe20003f25270 */
[----:B------:R-:W-:Y:S01]  /*83f0*/  UISETP.NE.AND UP0, UPT, UR56, URZ, UPT ;  /* 0x000000ff3800728c */ /* 0x000fe2000bf05270 */
[----:B------:R-:W-:Y:S11]  /*8400*/  LEA R2, R112, UR44, 0x3 ;  /* 0x0000002c70027c11 */ /* 0x000ff6000f8e18ff */
[----:B------:R-:W-:Y:S01]  /*8410*/  @P1 SHF.L.U32 R3, R114, 0x1f, RZ ;  /* 0x0000001f72031819 */ /* 0x000fe200000006ff */
[----:B------:R-:W-:Y:S06]  /*8420*/  BRA.U !UP0, `(.L_x_116) ;  /* 0x0000000108247547 */ /* 0x000fec000b800000 */
[----:B-1----:R-:W-:Y:S01]  /*8430*/  IMAD.U32 R20, RZ, RZ, UR52 ;  /* 0x00000034ff147e24 */ /* 0x002fe2000f8e00ff */
[----:B------:R-:W-:Y:S01]  /*8440*/  MOV R0, UR58 ;  /* 0x0000003a00007c02 */ /* 0x000fe20008000f00 */
[----:B------:R-:W-:Y:S03]  /*8450*/  UIADD3 UR4, UPT, UPT, UR52, 0x1, URZ ;  /* 0x0000000134047890 */ /* 0x000fe6000fffe0ff */
[----:B------:R-:W-:Y:S01]  /*8460*/  @P1 LEA R20, R20, UR44, 0x3 ;  /* 0x0000002c14141c11 */ /* 0x000fe2000f8e18ff */
[----:B------:R-:W-:Y:S04]  /*8470*/  UISETP.NE.AND UP0, UPT, UR4, 0x3, UPT ;  /* 0x000000030400788c */ /* 0x000fe8000bf05270 */
[----:B------:R-:W-:Y:S01]  /*8480*/  @P1 VIADD R20, R20, 0x88 ;  /* 0x0000008814141836 */ /* 0x000fe20000000000 */
[----:B------:R-:W-:Y:S04]  /*8490*/  USEL UR52, UR4, URZ, UP0 ;  /* 0x000000ff04347287 */ /* 0x000fe80008000000 */
[----:B------:R-:W-:Y:S04]  /*84a0*/  @P1 PRMT R0, R0, 0x654, R20 ;  /* 0x0000065400001816 */ /* 0x000fe80000000014 */
[----:B------:R3:W-:Y:S04]  /*84b0*/  @P1 SYNCS.ARRIVE.TRANS64.RED.A1T0 RZ, [R0+URZ], RZ ;  /* 0x000000ff00ff19a7 */ /* 0x0007e800081004ff */
.L_x_116:
[----:B------:R-:W4:Y:S01]  /*84c0*/  @P1 SYNCS.PHASECHK.TRANS64.TRYWAIT P0, [R2+URZ+0x70], R3 ;  /* 0x00007003020015a7 */ /* 0x000f2200080011ff */
[----:B------:R-:W-:Y:S01]  /*84d0*/  BSSY B1, `(.L_x_117) ;  /* 0x0000019000017945 */ /* 0x000fe20003800000 */
[----:B----4-:R-:W-:Y:S03]  /*84e0*/  @P1 SEL R113, RZ, 0x1, !P0 ;  /* 0x00000001ff711807 */ /* 0x010fe60004000000 */
[----:B------:R-:W-:Y:S05]  /*84f0*/  @!P1 BRA `(.L_x_118) ;  /* 0x0000000000589947 */ /* 0x000fea0003800000 */
[----:B------:R-:W-:Y:S01]  /*8500*/  ISETP.NE.AND P1, PT, R115, RZ, PT ;  /* 0x000000ff7300720c */ /* 0x000fe20003f25270 */
[----:B------:R-:W-:Y:S01]  /*8510*/  BSSY B0, `(.L_x_119) ;  /* 0x0000009000007945 */ /* 0x000fe20003800000 */
[----:B------:R-:W-:Y:S11]  /*8520*/  ISETP.NE.AND P0, PT, R113, RZ, PT ;  /* 0x000000ff7100720c */ /* 0x000ff60003f05270 */
[----:B-1----:R-:W-:Y:S05]  /*8530*/  @P1 IMAD R20, R112, 0x1000, R105 ;  /* 0x0000100070141824 */ /* 0x002fea00078e0269 */
[----:B------:R-:W-:Y:S05]  /*8540*/  @P1 IADD3 R3, PT, PT, R20, UR44, RZ ;  /* 0x0000002c14031c10 */ /* 0x000fea000fffe0ff */
[----:B------:R-:W-:Y:S01]  /*8550*/  @P1 IMAD.IADD R3, R104, 0x1, R3 ;  /* 0x0000000168031824 */ /* 0x000fe200078e0203 */
[----:B------:R-:W-:Y:S06]  /*8560*/  @P0 BRA `(.L_x_120) ;  /* 0x00000000000c0947 */ /* 0x000fec0003800000 */
[----:B---3--:R-:W-:Y:S04]  /*8570*/  SHF.L.U32 R0, R114, 0x1f, RZ ;  /* 0x0000001f72007819 */ /* 0x008fe800000006ff */
[----:B------:R-:W1:Y:S02]  /*8580*/  SYNCS.PHASECHK.TRANS64.TRYWAIT P0, [R2+URZ+0x70], R0 ;  /* 0x00007000020075a7 */ /* 0x000e6400080011ff */
[----:B-1----:R-:W-:Y:S05]  /*8590*/  @!P0 BRA `(.L_x_121) ;  /* 0x0000003800f08947 */ /* 0x002fea0003800000 */
.L_x_120:
[----:B------:R-:W-:Y:S05]  /*85a0*/  BSYNC B0 ;  /* 0x0000000000007941 */ /* 0x000fea0003800000 */
.L_x_119:
[----:B------:R-:W-:Y:S01]  /*85b0*/  ISETP.NE.AND P0, PT, R115, RZ, PT ;  /* 0x000000ff7300720c */ /* 0x000fe20003f05270 */
[----:B------:R-:W-:Y:S11]  /*85c0*/  VIADD R112, R112, 0x1 ;  /* 0x0000000170707836 */ /* 0x000ff60000000000 */
[----:B------:R-:W-:Y:S01]  /*85d0*/  @!UPT UIADD3 URZ, UPT, UPT, URZ, URZ, URZ ;  /* 0x000000fffffff290 */ /* 0x000fe2000fffe0ff */
[----:B------:R4:W2:Y:S04]  /*85e0*/  @P0 LDS.128 R52, [R20+UR44+0x200] ;  /* 0x0002002c14340984 */ /* 0x0008a80008000c00 */
[----:B------:R4:W2:Y:S04]  /*85f0*/  @P0 LDS.128 R64, [R20+UR44+0xa00] ;  /* 0x000a002c14400984 */ /* 0x0008a80008000c00 */
[----:B------:R4:W2:Y:S04]  /*8600*/  @P0 LDS.128 R56, [R3+0x200] ;  /* 0x0002000003380984 */ /* 0x0008a80000000c00 */
[----:B------:R4:W2:Y:S01]  /*8610*/  @P0 LDS.128 R68, [R3+0xa00] ;  /* 0x000a000003440984 */ /* 0x0008a20000000c00 */
[C---:B------:R-:W-:Y:S04]  /*8620*/  ISETP.NE.AND P0, PT, R112.reuse, 0x3, PT ;  /* 0x000000037000780c */ /* 0x040fe80003f05270 */
[----:B-1-3--:R-:W-:Y:S02]  /*8630*/  SEL R0, RZ, 0x1, P0 ;  /* 0x00000001ff007807 */ /* 0x00afe40000000000 */
[----:B------:R-:W-:Y:S02]  /*8640*/  SEL R112, R112, RZ, P0 ;  /* 0x000000ff70707207 */ /* 0x000fe40000000000 */
[----:B------:R-:W-:Y:S02]  /*8650*/  LOP3.LUT R114, R114, R0, RZ, 0x3c, !PT ;  /* 0x0000000072727212 */ /* 0x000fe400078e3cff */
.L_x_118:
[----:B------:R-:W-:Y:S05]  /*8660*/  BSYNC B1 ;  /* 0x0000000000017941 */ /* 0x000fea0003800000 */
.L_x_117:
[----:B----4-:R-:W-:Y:S05]  /*8670*/  VIADD R3, R107, 0x400000 ;  /* 0x004000006b037836 */ /* 0x010fea0000000000 */
[----:B---3--:R-:W-:Y:S04]  /*8680*/  SHF.R.U32.HI R0, RZ, 0x15, R3 ;  /* 0x00000015ff007819 */ /* 0x008fe80000011603 */
[----:B------:R-:W-:Y:S04]  /*8690*/  LOP3.LUT R2, R0, 0x3, RZ, 0xc0, !PT ;  /* 0x0000000300027812 */ /* 0x000fe800078ec0ff */
[----:B------:R-:W-:Y:S11]  /*86a0*/  ISETP.NE.AND P0, PT, R88, R2, PT ;  /* 0x000000025800720c */ /* 0x000ff60003f05270 */
[----:B------:R-:W-:Y:S02]  /*86b0*/  @!UPT UIADD3 URZ, UPT, UPT, URZ, URZ, URZ ;  /* 0x000000fffffff290 */ /* 0x000fe4000fffe0ff */
[----:B------:R-:W-:Y:S05]  /*86c0*/  @P0 BRA `(.L_x_122) ;  /* 0x0000000000bc0947 */ /* 0x000fea0003800000 */
[----:B------:R-:W-:Y:S02]  /*86d0*/  LOP3.LUT P0, RZ, R0, 0x3, R90, 0x48, !PT ;  /* 0x0000000300ff7812 */ /* 0x000fe4000780485a */
[----:B------:R-:W-:Y:S11]  /*86e0*/  MOV R16, R3 ;  /* 0x0000000300107202 */ /* 0x000ff60000000f00 */
[----:B------:R-:W-:Y:S05]  /*86f0*/  @!P0 BRA `(.L_x_123) ;  /* 0x0000000000408947 */ /* 0x000fea0003800000 */
[----:B------:R-:W3:Y:S01]  /*8700*/  LDCU.64 UR8, c[0x4][0x70] ;  /* 0x01000e00ff0877ac */ /* 0x000ee20008000a00 */
[----:B------:R-:W-:Y:S01]  /*8710*/  MOV R15, 0x0 ;  /* 0x00000000000f7802 */ /* 0x000fe20000000f00 */
[----:B------:R-:W-:Y:S02]  /*8720*/  HFMA2 R12, -RZ, RZ, 0, 5.9604644775390625e-08 ;  /* 0x00000001ff0c7431 */ /* 0x000fe400000001ff */
[----:B------:R-:W-:Y:S02]  /*8730*/  IMAD.MOV.U32 R8, RZ, RZ, 0x192 ;  /* 0x00000192ff087424 */ /* 0x000fe400078e00ff */
[----:B------:R-:W-:Y:S01]  /*8740*/  IMAD.MOV.U32 R13, RZ, RZ, RZ ;  /* 0x000000ffff0d7224 */ /* 0x000fe200078e00ff */
[----:B------:R-:W4:Y:S01]  /*8750*/  LDCU.64 UR6, c[0x4][0x78] ;  /* 0x01000f00ff0677ac */ /* 0x000f220008000a00 */
[----:B------:R-:W1:Y:S01]  /*8760*/  LDC.64 R14, c[0x4][R15] ;  /* 0x010000000f0e7b82 */ /* 0x000e620000000a00 */
[----:B------:R-:W5:Y:S01]  /*8770*/  LDCU.64 UR4, c[0x4][0x10] ;  /* 0x01000200ff0477ac */ /* 0x000f620008000a00 */
[----:B---3--:R-:W-:Y:S01]  /*8780*/  MOV R5, UR9 ;  /* 0x0000000900057c02 */ /* 0x008fe20008000f00 */
[----:B------:R-:W-:Y:S01]  /*8790*/  IMAD.U32 R4, RZ, RZ, UR8 ;  /* 0x00000008ff047e24 */ /* 0x000fe2000f8e00ff */
[----:B----4-:R-:W-:Y:S01]  /*87a0*/  MOV R7, UR7 ;  /* 0x0000000700077c02 */ /* 0x010fe20008000f00 */
[----:B------:R-:W-:Y:S01]  /*87b0*/  IMAD.U32 R6, RZ, RZ, UR6 ;  /* 0x00000006ff067e24 */ /* 0x000fe2000f8e00ff */
[----:B-----5:R-:W-:Y:S01]  /*87c0*/  MOV R11, UR5 ;  /* 0x00000005000b7c02 */ /* 0x020fe20008000f00 */
[----:B------:R-:W-:Y:S02]  /*87d0*/  IMAD.U32 R10, RZ, RZ, UR4 ;  /* 0x00000004ff0a7e24 */ /* 0x000fe4000f8e00ff */
[----:B-1----:R-:W-:Y:S07]  /*87e0*/  LEPC R20, `(.L_x_123) ;  /* 0x000000001014794e */ /* 0x002fee0000000000 */
[----:B--2---:R-:W-:Y:S05]  /*87f0*/  CALL.ABS.NOINC R14 ;  /* 0x000000000e007343 */ /* 0x004fea0003c00000 */
.L_x_123:
[----:B------:R-:W-:Y:S05]  /*8800*/  WARPSYNC.ALL ;  /* 0x0000000000007948 */ /* 0x000fea0003800000 */
[C---:B------:R-:W-:Y:S01]  /*8810*/  R2UR UR4, R16.reuse ;  /* 0x00000000100472ca */ /* 0x040fe200000e0000 */
[----:B------:R-:W-:Y:S05]  /*8820*/  VIADD R0, R16, 0x20 ;  /* 0x0000002010007836 */ /* 0x000fea0000000000 */
[----:B------:R-:W-:Y:S04]  /*8830*/  SHF.R.U32.HI R0, RZ, 0x15, R0 ;  /* 0x00000015ff007819 */ /* 0x000fe80000011600 */
[----:B------:R-:W-:Y:S03]  /*8840*/  LOP3.LUT P0, RZ, R0, 0x3, R90, 0x48, !PT ;  /* 0x0000000300ff7812 */ /* 0x000fe6000780485a */
[----:B------:R-:W3:Y:S10]  /*8850*/  LDTM.x16 R24, tmem[UR4] ;  /* 0x00000004001879ee */ /* 0x000ef40008240000 */
[----:B---3--:R-:W-:Y:S05]  /*8860*/  @!P0 BRA `(.L_x_124) ;  /* 0x0000000000408947 */ /* 0x008fea0003800000 */
        /* <DEDUP_REMOVED lines=16> */
.L_x_124:
[----:B------:R-:W-:Y:S05]  /*8970*/  WARPSYNC.ALL ;  /* 0x0000000000007948 */ /* 0x000fea0003800000 */
[----:B------:R-:W-:Y:S11]  /*8980*/  R2UR UR4, R16 ;  /* 0x00000000100472ca */ /* 0x000ff600000e0000 */
[----:B------:R-:W-:Y:S02]  /*8990*/  @!UPT UIADD3 URZ, UPT, UPT, URZ, URZ, URZ ;  /* 0x000000fffffff290 */ /* 0x000fe4000fffe0ff */
[----:B------:R-:W3:Y:S02]  /*89a0*/  LDTM.x16 R4, tmem[UR4+0x20] ;  /* 0x00002004000479ee */ /* 0x000ee40008240000 */
[----:B---3--:R-:W-:Y:S01]  /*89b0*/  NOP ;  /* 0x0000000000007918 */ /* 0x008fe20000000000 */
.L_x_122:
[----:B--2---:R-:W-:Y:S01]  /*89c0*/  SHF.L.U32 R3, R52, 0x10, RZ ;  /* 0x0000001034037819 */ /* 0x004fe200000006ff */
[C---:B------:R-:W-:Y:S01]  /*89d0*/  FMUL R0, R43.reuse, R24 ;  /* 0x000000182b007220 */ /* 0x040fe20000400000 */
[----:B------:R-:W-:Y:S01]  /*89e0*/  ISETP.NE.AND P1, PT, R88, R2, PT ;  /* 0x000000025800720c */ /* 0x000fe20003f25270 */
[----:B------:R-:W-:Y:S01]  /*89f0*/  FMUL R2, R43, R25 ;  /* 0x000000192b027220 */ /* 0x000fe20000400000 */
[----:B-1----:R-:W-:Y:S01]  /*8a00*/  LOP3.LUT R21, R52, 0xffff0000, RZ, 0xc0, !PT ;  /* 0xffff000034157812 */ /* 0x002fe200078ec0ff */
[----:B------:R-:W-:Y:S01]  /*8a10*/  FFMA R0, R45, R3, R0 ;  /* 0x000000032d007223 */ /* 0x000fe20000000000 */
[----:B------:R-:W-:Y:S01]  /*8a20*/  SHF.L.U32 R22, R53, 0x10, RZ ;  /* 0x0000001035167819 */ /* 0x000fe200000006ff */
[----:B------:R-:W-:Y:S01]  /*8a30*/  FMUL R3, R43, R26 ;  /* 0x0000001a2b037220 */ /* 0x000fe20000400000 */
[----:B------:R-:W-:Y:S01]  /*8a40*/  LOP3.LUT R23, R53, 0xffff0000, RZ, 0xc0, !PT ;  /* 0xffff000035177812 */ /* 0x000fe200078ec0ff */
[----:B------:R-:W-:Y:S01]  /*8a50*/  FMUL R20, R43, R27 ;  /* 0x0000001b2b147220 */ /* 0x000fe20000400000 */
[C---:B------:R-:W-:Y:S01]  /*8a60*/  SHF.L.U32 R41, R54.reuse, 0x10, RZ ;  /* 0x0000001036297819 */ /* 0x040fe200000006ff */
[C---:B------:R-:W-:Y:S01]  /*8a70*/  FFMA R2, R45.reuse, R21, R2 ;  /* 0x000000152d027223 */ /* 0x040fe20000000002 */
[----:B------:R-:W-:Y:S01]  /*8a80*/  LOP3.LUT R42, R54, 0xffff0000, RZ, 0xc0, !PT ;  /* 0xffff0000362a7812 */ /* 0x000fe200078ec0ff */
[----:B------:R-:W-:Y:S01]  /*8a90*/  FFMA R3, R45, R22, R3 ;  /* 0x000000162d037223 */ /* 0x000fe20000000003 */
[----:B------:R-:W-:Y:S01]  /*8aa0*/  SHF.L.U32 R44, R55, 0x10, RZ ;  /* 0x00000010372c7819 */ /* 0x000fe200000006ff */
[----:B------:R-:W-:Y:S01]  /*8ab0*/  FMUL R21, R43, R28 ;  /* 0x0000001c2b157220 */ /* 0x000fe20000400000 */
[----:B------:R-:W-:Y:S01]  /*8ac0*/  LOP3.LUT R46, R55, 0xffff0000, RZ, 0xc0, !PT ;  /* 0xffff0000372e7812 */ /* 0x000fe200078ec0ff */
[----:B------:R-:W-:Y:S01]  /*8ad0*/  FFMA R20, R45, R23, R20 ;  /* 0x000000172d147223 */ /* 0x000fe20000000014 */
[----:B------:R-:W-:Y:S01]  /*8ae0*/  MOV R47, UR46 ;  /* 0x0000002e002f7c02 */ /* 0x000fe20008000f00 */
[C---:B------:R-:W-:Y:S01]  /*8af0*/  FMUL R22, R43.reuse, R29 ;  /* 0x0000001d2b167220 */ /* 0x040fe20000400000 */
[----:B------:R-:W-:Y:S01]  /*8b00*/  F2FP.BF16.F32.PACK_AB R48, R2, R0 ;  /* 0x000000000230723e */ /* 0x000fe200000010ff */
[C---:B------:R-:W-:Y:S01]  /*8b10*/  FMUL R23, R43.reuse, R30 ;  /* 0x0000001e2b177220 */ /* 0x040fe20000400000 */
[----:B------:R-:W-:Y:S01]  /*8b20*/  F2FP.BF16.F32.PACK_AB R49, R20, R3 ;  /* 0x000000031431723e */ /* 0x000fe200000010ff */
[----:B------:R-:W-:Y:S01]  /*8b30*/  FMUL R40, R43, R31 ;  /* 0x0000001f2b287220 */ /* 0x000fe20000400000 */
[----:B------:R-:W-:Y:S01]  /*8b40*/  @!P1 LEA R47, R47, R105, 0xc ;  /* 0x000000692f2f9211 */ /* 0x000fe200078e60ff */
[C---:B------:R-:W-:Y:S01]  /*8b50*/  FFMA R21, R45.reuse, R41, R21 ;  /* 0x000000292d157223 */ /* 0x040fe20000000015 */
[----:B------:R-:W-:Y:S01]  /*8b60*/  SHF.L.U32 R2, R56, 0x10, RZ ;  /* 0x0000001038027819 */ /* 0x000fe200000006ff */
[----:B------:R-:W-:Y:S01]  /*8b70*/  FFMA R22, R45, R42, R22 ;  /* 0x0000002a2d167223 */ /* 0x000fe20000000016 */
[----:B------:R-:W-:Y:S01]  /*8b80*/  LOP3.LUT R41, R65, 0xffff0000, RZ, 0xc0, !PT ;  /* 0xffff000041297812 */ /* 0x000fe200078ec0ff */
[C---:B------:R-:W-:Y:S01]  /*8b90*/  FFMA R23, R45.reuse, R44, R23 ;  /* 0x0000002c2d177223 */ /* 0x040fe20000000017 */
[----:B------:R-:W-:Y:S01]  /*8ba0*/  LOP3.LUT R42, R66, 0xffff0000, RZ, 0xc0, !PT ;  /* 0xffff0000422a7812 */ /* 0x000fe200078ec0ff */
[----:B------:R-:W-:Y:S01]  /*8bb0*/  FFMA R40, R45, R46, R40 ;  /* 0x0000002e2d287223 */ /* 0x000fe20000000028 */
[----:B------:R-:W-:Y:S01]  /*8bc0*/  F2FP.BF16.F32.PACK_AB R50, R22, R21 ;  /* 0x000000151632723e */ /* 0x000fe200000010ff */
[C---:B------:R-:W-:Y:S01]  /*8bd0*/  FMUL R0, R43.reuse, R32 ;  /* 0x000000202b007220 */ /* 0x040fe20000400000 */
[----:B------:R-:W-:Y:S01]  /*8be0*/  LOP3.LUT R21, R56, 0xffff0000, RZ, 0xc0, !PT ;  /* 0xffff000038157812 */ /* 0x000fe200078ec0ff */
[----:B------:R-:W-:Y:S01]  /*8bf0*/  FMUL R3, R43, R34 ;  /* 0x000000222b037220 */ /* 0x000fe20000400000 */
[----:B------:R-:W-:Y:S01]  /*8c00*/  F2FP.BF16.F32.PACK_AB R51, R40, R23 ;  /* 0x000000172833723e */ /* 0x000fe200000010ff */
[----:B------:R-:W-:Y:S01]  /*8c10*/  FFMA R0, R45, R2, R0 ;  /* 0x000000022d007223 */ /* 0x000fe20000000000 */
[----:B------:R-:W-:Y:S01]  /*8c20*/  SHF.L.U32 R22, R57, 0x10, RZ ;  /* 0x0000001039167819 */ /* 0x000fe200000006ff */
[----:B------:R-:W-:Y:S01]  /*8c30*/  FMUL R2, R43, R33 ;  /* 0x000000212b027220 */ /* 0x000fe20000400000 */
[----:B------:R-:W-:Y:S01]  /*8c40*/  LOP3.LUT R23, R57, 0xffff0000, RZ, 0xc0, !PT ;  /* 0xffff000039177812 */ /* 0x000fe200078ec0ff */
[----:B------:R1:W-:Y:S01]  /*8c50*/  @!P1 STS.128 [R47+UR44+0x200], R48 ;  /* 0x000200302f009988 */ /* 0x0003e20008000c2c */
[----:B------:R-:W-:Y:S01]  /*8c60*/  SHF.L.U32 R40, R58, 0x10, RZ ;  /* 0x000000103a287819 */ /* 0x000fe200000006ff */
[----:B------:R-:W-:Y:S01]  /*8c70*/  FMUL R20, R43, R35 ;  /* 0x000000232b147220 */ /* 0x000fe20000400000 */
[----:B------:R-:W-:Y:S01]  /*8c80*/  SHF.L.U32 R44, R67, 0x10, RZ ;  /* 0x00000010432c7819 */ /* 0x000fe200000006ff */
[----:B------:R-:W-:Y:S01]  /*8c90*/  FFMA R2, R45, R21, R2 ;  /* 0x000000152d027223 */ /* 0x000fe20000000002 */
[----:B------:R-:W-:Y:S01]  /*8ca0*/  LOP3.LUT R46, R67, 0xffff0000, RZ, 0xc0, !PT ;  /* 0xffff0000432e7812 */ /* 0x000fe200078ec0ff */
[C---:B------:R-:W-:Y:S01]  /*8cb0*/  FFMA R3, R45.reuse, R22, R3 ;  /* 0x000000162d037223 */ /* 0x040fe20000000003 */
[----:B------:R-:W-:Y:S01]  /*8cc0*/  ISETP.NE.AND P0, PT, R88, RZ, PT ;  /* 0x000000ff5800720c */ /* 0x000fe20003f05270 */
[----:B------:R-:W-:Y:S01]  /*8cd0*/  FFMA R20, R45, R23, R20 ;  /* 0x000000172d147223 */ /* 0x000fe20000000014 */
[----:B------:R-:W-:Y:S01]  /*8ce0*/  LOP3.LUT R23, R58, 0xffff0000, RZ, 0xc0, !PT ;  /* 0xffff00003a177812 */ /* 0x000fe200078ec0ff */
[----:B------:R-:W-:Y:S01]  /*8cf0*/  FMUL R21, R43, R36 ;  /* 0x000000242b157220 */ /* 0x000fe20000400000 */
[----:B------:R-:W-:Y:S01]  /*8d00*/  ISETP.NE.AND P2, PT, R103, RZ, PT ;  /* 0x000000ff6700720c */ /* 0x000fe20003f45270 */
[----:B------:R-:W-:Y:S02]  /*8d10*/  FMUL R22, R43, R37 ;  /* 0x000000252b167220 */ /* 0x000fe40000400000 */
[C---:B------:R-:W-:Y:S01]  /*8d20*/  FFMA R21, R45.reuse, R40, R21 ;  /* 0x000000282d157223 */ /* 0x040fe20000000015 */
[----:B------:R-:W-:Y:S01]  /*8d30*/  SHF.L.U32 R40, R64, 0x10, RZ ;  /* 0x0000001040287819 */ /* 0x000fe200000006ff */
[----:B------:R-:W-:Y:S01]  /*8d40*/  FFMA R22, R45, R23, R22 ;  /* 0x000000172d167223 */ /* 0x000fe20000000016 */
[----:B------:R-:W-:Y:S02]  /*8d50*/  LOP3.LUT R23, R59, 0xffff0000, RZ, 0xc0, !PT ;  /* 0xffff00003b177812 */ /* 0x000fe400078ec0ff */
[----:B-1----:R-:W-:Y:S01]  /*8d60*/  F2FP.BF16.F32.PACK_AB R49, R20, R3 ;  /* 0x000000031431723e */ /* 0x002fe200000010ff */
[C---:B------:R-:W-:Y:S01]  /*8d70*/  FMUL R3, R43.reuse, R4 ;  /* 0x000000042b037220 */ /* 0x040fe20000400000 */
[----:B------:R-:W-:Y:S01]  /*8d80*/  F2FP.BF16.F32.PACK_AB R48, R2, R0 ;  /* 0x000000000230723e */ /* 0x000fe200000010ff */
[----:B------:R-:W-:Y:S01]  /*8d90*/  FMUL R0, R43, R38 ;  /* 0x000000262b007220 */ /* 0x000fe20000400000 */
[----:B------:R-:W-:Y:S01]  /*8da0*/  SHF.L.U32 R20, R59, 0x10, RZ ;  /* 0x000000103b147819 */ /* 0x000fe200000006ff */
[C---:B------:R-:W-:Y:S01]  /*8db0*/  FMUL R2, R43.reuse, R39 ;  /* 0x000000272b027220 */ /* 0x040fe20000400000 */
[----:B------:R-:W-:Y:S01]  /*8dc0*/  F2FP.BF16.F32.PACK_AB R50, R22, R21 ;  /* 0x000000151632723e */ /* 0x000fe200000010ff */
[C---:B------:R-:W-:Y:S01]  /*8dd0*/  FMUL R21, R43.reuse, R6 ;  /* 0x000000062b157220 */ /* 0x040fe20000400000 */
[----:B------:R-:W-:Y:S01]  /*8de0*/  FMUL R22, R43, R7 ;  /* 0x000000072b167220 */ /* 0x000fe20000400000 */
[C---:B------:R-:W-:Y:S01]  /*8df0*/  FFMA R0, R45.reuse, R20, R0 ;  /* 0x000000142d007223 */ /* 0x040fe20000000000 */
[C---:B------:R-:W-:Y:S01]  /*8e00*/  FFMA R2, R45.reuse, R23, R2 ;  /* 0x000000172d027223 */ /* 0x040fe20000000002 */
[----:B------:R-:W-:Y:S01]  /*8e10*/  LOP3.LUT R23, R64, 0xffff0000, RZ, 0xc0, !PT ;  /* 0xffff000040177812 */ /* 0x000fe200078ec0ff */
[----:B------:R-:W-:Y:S01]  /*8e20*/  FFMA R3, R45, R40, R3 ;  /* 0x000000282d037223 */ /* 0x000fe20000000003 */
[----:B------:R-:W-:Y:S01]  /*8e30*/  SHF.L.U32 R40, R65, 0x10, RZ ;  /* 0x0000001041287819 */ /* 0x000fe200000006ff */
[C---:B------:R-:W-:Y:S01]  /*8e40*/  FMUL R20, R43.reuse, R5 ;  /* 0x000000052b147220 */ /* 0x040fe20000400000 */
[----:B------:R-:W-:Y:S01]  /*8e50*/  F2FP.BF16.F32.PACK_AB R51, R2, R0 ;  /* 0x000000000233723e */ /* 0x000fe200000010ff */
[C---:B------:R-:W-:Y:S01]  /*8e60*/  FMUL R0, R43.reuse, R8 ;  /* 0x000000082b007220 */ /* 0x040fe20000400000 */
[----:B------:R-:W-:Y:S01]  /*8e70*/  FMUL R2, R43, R9 ;  /* 0x000000092b027220 */ /* 0x000fe20000400000 */
[C---:B------:R-:W-:Y:S01]  /*8e80*/  FFMA R20, R45.reuse, R23, R20 ;  /* 0x000000172d147223 */ /* 0x040fe20000000014 */
[C---:B------:R-:W-:Y:S01]  /*8e90*/  FFMA R21, R45.reuse, R40, R21 ;  /* 0x000000282d157223 */ /* 0x040fe20000000015 */
[----:B------:R-:W-:Y:S01]  /*8ea0*/  FFMA R22, R45, R41, R22 ;  /* 0x000000292d167223 */ /* 0x000fe20000000016 */
[----:B------:R-:W-:Y:S01]  /*8eb0*/  SHF.L.U32 R41, R66, 0x10, RZ ;  /* 0x0000001042297819 */ /* 0x000fe200000006ff */
[C---:B------:R-:W-:Y:S01]  /*8ec0*/  FMUL R23, R43.reuse, R10 ;  /* 0x0000000a2b177220 */ /* 0x040fe20000400000 */
[----:B------:R-:W-:Y:S01]  /*8ed0*/  F2FP.BF16.F32.PACK_AB R60, R20, R3 ;  /* 0x00000003143c723e */ /* 0x000fe200000010ff */
[----:B------:R-:W-:Y:S01]  /*8ee0*/  FMUL R40, R43, R11 ;  /* 0x0000000b2b287220 */ /* 0x000fe20000400000 */
[----:B------:R-:W-:Y:S01]  /*8ef0*/  F2FP.BF16.F32.PACK_AB R61, R22, R21 ;  /* 0x00000015163d723e */ /* 0x000fe200000010ff */
[C---:B------:R-:W-:Y:S01]  /*8f00*/  FFMA R0, R45.reuse, R41, R0 ;  /* 0x000000292d007223 */ /* 0x040fe20000000000 */
[C---:B------:R-:W-:Y:S01]  /*8f10*/  FFMA R2, R45.reuse, R42, R2 ;  /* 0x0000002a2d027223 */ /* 0x040fe20000000002 */
[C---:B------:R-:W-:Y:S01]  /*8f20*/  FFMA R23, R45.reuse, R44, R23 ;  /* 0x0000002c2d177223 */ /* 0x040fe20000000017 */
[----:B------:R-:W-:Y:S01]  /*8f30*/  FFMA R40, R45, R46, R40 ;  /* 0x0000002e2d287223 */ /* 0x000fe20000000028 */
[----:B------:R-:W-:Y:S01]  /*8f40*/  SHF.L.U32 R42, R68, 0x10, RZ ;  /* 0x00000010442a7819 */ /* 0x000fe200000006ff */
[C---:B------:R-:W-:Y:S01]  /*8f50*/  FMUL R41, R43.reuse, R12 ;  /* 0x0000000c2b297220 */ /* 0x040fe20000400000 */
[----:B------:R-:W-:Y:S01]  /*8f60*/  F2FP.BF16.F32.PACK_AB R62, R2, R0 ;  /* 0x00000000023e723e */ /* 0x000fe200000010ff */
[C---:B------:R-:W-:Y:S01]  /*8f70*/  FMUL R0, R43.reuse, R13 ;  /* 0x0000000d2b007220 */ /* 0x040fe20000400000 */
[----:B------:R-:W-:Y:S01]  /*8f80*/  LOP3.LUT R21, R68, 0xffff0000, RZ, 0xc0, !PT ;  /* 0xffff000044157812 */ /* 0x000fe200078ec0ff */
[C---:B------:R-:W-:Y:S01]  /*8f90*/  FMUL R2, R43.reuse, R14 ;  /* 0x0000000e2b027220 */ /* 0x040fe20000400000 */
[----:B------:R-:W-:Y:S01]  /*8fa0*/  F2FP.BF16.F32.PACK_AB R63, R40, R23 ;  /* 0x00000017283f723e */ /* 0x000fe200000010ff */
[----:B------:R-:W-:Y:S01]  /*8fb0*/  FMUL R3, R43, R15 ;  /* 0x0000000f2b037220 */ /* 0x000fe20000400000 */
[----:B------:R-:W-:Y:S01]  /*8fc0*/  SHF.L.U32 R22, R69, 0x10, RZ ;  /* 0x0000001045167819 */ /* 0x000fe200000006ff */
[----:B------:R-:W-:Y:S01]  /*8fd0*/  FFMA R41, R45, R42, R41 ;  /* 0x0000002a2d297223 */ /* 0x000fe20000000029 */
[----:B------:R-:W-:Y:S01]  /*8fe0*/  LOP3.LUT R23, R69, 0xffff0000, RZ, 0xc0, !PT ;  /* 0xffff000045177812 */ /* 0x000fe200078ec0ff */
[----:B------:R-:W-:Y:S01]  /*8ff0*/  FMUL R20, R43, R16 ;  /* 0x000000102b147220 */ /* 0x000fe20000400000 */
[C---:B------:R-:W-:Y:S01]  /*9000*/  SHF.L.U32 R40, R70.reuse, 0x10, RZ ;  /* 0x0000001046287819 */ /* 0x040fe200000006ff */
[C---:B------:R-:W-:Y:S01]  /*9010*/  FFMA R0, R45.reuse, R21, R0 ;  /* 0x000000152d007223 */ /* 0x040fe20000000000 */
[C---:B------:R-:W-:Y:S01]  /*9020*/  FFMA R2, R45.reuse, R22, R2 ;  /* 0x000000162d027223 */ /* 0x040fe20000000002 */
[----:B------:R-:W-:Y:S01]  /*9030*/  FFMA R3, R45, R23, R3 ;  /* 0x000000172d037223 */ /* 0x000fe20000000003 */
[----:B------:R-:W-:Y:S01]  /*9040*/  FMUL R21, R43, R17 ;  /* 0x000000112b157220 */ /* 0x000fe20000400000 */
[----:B------:R-:W-:Y:S01]  /*9050*/  FFMA R20, R45, R40, R20 ;  /* 0x000000282d147223 */ /* 0x000fe20000000014 */
[----:B------:R-:W-:Y:S01]  /*9060*/  LOP3.LUT R40, R70, 0xffff0000, RZ, 0xc0, !PT ;  /* 0xffff000046287812 */ /* 0x000fe200078ec0ff */
[----:B------:R-:W-:Y:S01]  /*9070*/  FMUL R22, R43, R18 ;  /* 0x000000122b167220 */ /* 0x000fe20000400000 */
[----:B------:R-:W-:Y:S01]  /*9080*/  SHF.L.U32 R42, R71, 0x10, RZ ;  /* 0x00000010472a7819 */ /* 0x000fe200000006ff */
[----:B------:R-:W-:Y:S01]  /*9090*/  FMUL R23, R43, R19 ;  /* 0x000000132b177220 */ /* 0x000fe20000400000 */
[----:B------:R-:W-:Y:S01]  /*90a0*/  LOP3.LUT R44, R71, 0xffff0000, RZ, 0xc0, !PT ;  /* 0xffff0000472c7812 */ /* 0x000fe200078ec0ff */
[----:B------:R-:W-:Y:S01]  /*90b0*/  FFMA R21, R45, R40, R21 ;  /* 0x000000282d157223 */ /* 0x000fe20000000015 */
[----:B------:R-:W-:Y:S01]  /*90c0*/  @!P1 IADD3 R40, PT, PT, R47, UR44, RZ ;  /* 0x0000002c2f289c10 */ /* 0x000fe2000fffe0ff */
[C---:B------:R-:W-:Y:S01]  /*90d0*/  FFMA R22, R45.reuse, R42, R22 ;  /* 0x0000002a2d167223 */ /* 0x040fe20000000016 */
[----:B------:R-:W-:Y:S01]  /*90e0*/  F2FP.BF16.F32.PACK_AB R96, R0, R41 ;  /* 0x000000290060723e */ /* 0x000fe200000010ff */
[----:B------:R-:W-:Y:S01]  /*90f0*/  FFMA R23, R45, R44, R23 ;  /* 0x0000002c2d177223 */ /* 0x000fe20000000017 */
[----:B------:R-:W-:Y:S02]  /*9100*/  @!P1 IADD3 R40, PT, PT, R104, R40, RZ ;  /* 0x0000002868289210 */ /* 0x000fe40007ffe0ff */
[----:B------:R-:W-:Y:S02]  /*9110*/  F2FP.BF16.F32.PACK_AB R97, R3, R2 ;  /* 0x000000020361723e */ /* 0x000fe400000010ff */
[----:B------:R-:W-:Y:S01]  /*9120*/  F2FP.BF16.F32.PACK_AB R98, R21, R20 ;  /* 0x000000141562723e */ /* 0x000fe200000010ff */
[----:B------:R1:W-:Y:S01]  /*9130*/  @!P1 STS.128 [R40+0x200], R48 ;  /* 0x0002003028009388 */ /* 0x0003e20000000c00 */
[----:B------:R-:W-:Y:S02]  /*9140*/  F2FP.BF16.F32.PACK_AB R99, R23, R22 ;  /* 0x000000161763723e */ /* 0x000fe400000010ff */
[----:B------:R-:W-:Y:S04]  /*9150*/  MOV R0, UR52 ;  /* 0x0000003400007c02 */ /* 0x000fe80008000f00 */
[----:B------:R-:W-:Y:S01]  /*9160*/  @P2 LEA R0, R0, UR44, 0x3 ;  /* 0x0000002c00002c11 */ /* 0x000fe2000f8e18ff */
[----:B------:R1:W-:Y:S08]  /*9170*/  @!P1 STS.128 [R47+UR44+0xa00], R60 ;  /* 0x000a003c2f009988 */ /* 0x0003f00008000c2c */
[----:B------:R1:W-:Y:S01]  /*9180*/  @!P1 STS.128 [R40+0xa00], R96 ;  /* 0x000a006028009388 */ /* 0x0003e20000000c00 */
[----:B------:R-:W-:Y:S01]  /*9190*/  @!PT LDS RZ, [RZ] ;  /* 0x00000000fffff984 */ /* 0x000fe20000000800 */
[----:B------:R-:W-:Y:S01]  /*91a0*/  @!PT LDS RZ, [RZ] ;  /* 0x00000000fffff984 */ /* 0x000fe20000000800 */
[----:B------:R-:W-:Y:S01]  /*91b0*/  @!PT LDS RZ, [RZ] ;  /* 0x00000000fffff984 */ /* 0x000fe20000000800 */
[----:B------:R-:W-:Y:S01]  /*91c0*/  @!PT LDS RZ, [RZ] ;  /* 0x00000000fffff984 */ /* 0x000fe20000000800 */
[----:B------:R2:W-:Y:S07]  /*91d0*/  MEMBAR.ALL.CTA ;  /* 0x0000000000007992 */ /* 0x0005ee0000008000 */
[----:B--2---:R-:W2:Y:S01]  /*91e0*/  FENCE.VIEW.ASYNC.S ;  /* 0x00000000000073c6 */ /* 0x004ea20000000000 */
[----:B------:R-:W-:Y:S05]  /*91f0*/  WARPSYNC.ALL ;  /* 0x0000000000007948 */ /* 0x000fea0003800000 */
[----:B------:R-:W-:Y:S01]  /*9200*/  BSSY.RECONVERGENT B0, `(.L_x_125) ;  /* 0x0000012000007945 */ /* 0x000fe20003800200 */
[----:B--2---:R-:W-:Y:S06]  /*9210*/  BAR.SYNC.DEFER_BLOCKING 0x1, 0x80 ;  /* 0x0042000000007b1d */ /* 0x004fec0000010000 */
[----:B------:R-:W-:Y:S05]  /*9220*/  @P0 BRA `(.L_x_126) ;  /* 0x00000000003c0947 */ /* 0x000fea0003800000 */
[----:B------:R-:W2:Y:S01]  /*9230*/  LDCU.64 UR6, c[0x0][0x348] ;  /* 0x00006900ff0677ac */ /* 0x000ea20008000a00 */
[----:B------:R-:W-:Y:S02]  /*9240*/  ULEA UR5, UR46, UR44, 0xc ;  /* 0x0000002c2e057291 */ /* 0x000fe4000f8e60ff */
[----:B------:R-:W-:Y:S02]  /*9250*/  UIADD3 UR10, UPT, UPT, UR50, 0x40, URZ ;  /* 0x00000040320a7890 */ /* 0x000fe4000fffe0ff */
[----:B------:R-:W-:Y:S02]  /*9260*/  UIADD3 UR8, UPT, UPT, UR5, 0x200, URZ ;  /* 0x0000020005087890 */ /* 0x000fe4000fffe0ff */
[----:B------:R-:W-:Y:S01]  /*9270*/  UIADD3 UR12, UPT, UPT, UR5, 0xa00, URZ ;  /* 0x00000a00050c7890 */ /* 0x000fe2000fffe0ff */
[----:B------:R-:W-:Y:S01]  /*9280*/  UMOV UR9, UR49 ;  /* 0x0000003100097c82 */ /* 0x000fe20008000000 */
[----:B------:R-:W-:Y:S01]  /*9290*/  UMOV UR11, UR36 ;  /* 0x00000024000b7c82 */ /* 0x000fe20008000000 */
[----:B------:R-:W-:Y:S01]  /*92a0*/  UIADD3 UR13, UPT, UPT, UR49, 0x20, URZ ;  /* 0x00000020310d7890 */ /* 0x000fe2000fffe0ff */
[----:B------:R-:W-:Y:S01]  /*92b0*/  UMOV UR15, UR36 ;  /* 0x00000024000f7c82 */ /* 0x000fe20008000000 */
[----:B------:R-:W-:Y:S01]  /*92c0*/  UMOV UR14, UR10 ;  /* 0x0000000a000e7c82 */ /* 0x000fe20008000000 */
[----:B--2---:R-:W-:Y:S04]  /*92d0*/  UIADD3 UR4, UP0, UPT, UR6, 0xa80, URZ ;  /* 0x00000a8006047890 */ /* 0x004fe8000ff1e0ff */
[----:B------:R-:W-:Y:S09]  /*92e0*/  UIADD3.X UR5, UPT, UPT, URZ, UR7, URZ, UP0, !UPT ;  /* 0x00000007ff057290 */ /* 0x000ff200087fe4ff */
[----:B------:R2:W-:Y:S01]  /*92f0*/  UTMASTG.3D [UR8], [UR4] ;  /* 0x00000008040073b5 */ /* 0x0005e20008010000 */
[----:B------:R2:W-:Y:S02]  /*9300*/  UTMASTG.3D [UR12], [UR4] ;  /* 0x0000000c040073b5 */ /* 0x0005e40008010000 */
[----:B--2---:R0:W-:Y:S02]  /*9310*/  UTMACMDFLUSH ;  /* 0x00000000000079b7 */ /* 0x0041e40000000000 */
.L_x_126:
[----:B------:R-:W-:Y:S05]  /*9320*/  BSYNC.RECONVERGENT B0 ;  /* 0x0000000000007941 */ /* 0x000fea0003800200 */
.L_x_125:
[----:B------:R-:W-:Y:S01]  /*9330*/  UIADD3 UR4, UPT, UPT, UR46, 0x1, URZ ;  /* 0x000000012e047890 */ /* 0x000fe2000fffe0ff */
[----:B------:R-:W-:Y:S01]  /*9340*/  IMAD.U32 R2, RZ, RZ, UR58 ;  /* 0x0000003aff027e24 */ /* 0x000fe2000f8e00ff */
[----:B------:R-:W-:Y:S01]  /*9350*/  BSSY.RECONVERGENT B0, `(.L_x_127) ;  /* 0x000000b000007945 */ /* 0x000fe20003800200 */
[----:B------:R-:W-:Y:S01]  /*9360*/  @P2 VIADD R0, R0, 0x88 ;  /* 0x0000008800002836 */ /* 0x000fe20000000000 */
[----:B------:R-:W-:Y:S01]  /*9370*/  UISETP.NE.AND UP0, UPT, UR4, 0x3, UPT ;  /* 0x000000030400788c */ /* 0x000fe2000bf05270 */
[----:B------:R-:W-:Y:S03]  /*9380*/  LEA R21, R112, UR44, 0x3 ;  /* 0x0000002c70157c11 */ /* 0x000fe6000f8e18ff */
[----:B------:R-:W-:Y:S01]  /*9390*/  USEL UR45, UR4, URZ, UP0 ;  /* 0x000000ff042d7287 */ /* 0x000fe20008000000 */
[----:B------:R-:W-:Y:S01]  /*93a0*/  @P2 PRMT R2, R2, 0x654, R0 ;  /* 0x0000065402022816 */ /* 0x000fe20000000000 */
[----:B------:R-:W-:Y:S01]  /*93b0*/  UISETP.EQ.XOR UP0, UPT, UR47, 0x3, !UP0 ;  /* 0x000000032f00788c */ /* 0x000fe2000c702a70 */
[----:B------:R-:W-:Y:S03]  /*93c0*/  @P2 SHF.L.U32 R0, R114, 0x1f, RZ ;  /* 0x0000001f72002819 */ /* 0x000fe600000006ff */
[----:B------:R-:W-:Y:S01]  /*93d0*/  UP2UR UR51, UPR, URZ, 0x1 ;  /* 0x00000001ff337883 */ /* 0x000fe20008000000 */
[----:B------:R-:W-:Y:S11]  /*93e0*/  @P0 BRA `(.L_x_128) ;  /* 0x0000000000040947 */ /* 0x000ff60003800000 */
[----:B------:R-:W-:Y:S04]  /*93f0*/  DEPBAR.LE SB0, 0x1 ;  /* 0x000080400000791a */ /* 0x000fe80000000000 */
.L_x_128:
[----:B------:R-:W-:Y:S05]  /*9400*/  BSYNC.RECONVERGENT B0 ;  /* 0x0000000000007941 */ /* 0x000fea0003800200 */
.L_x_127:
[----:B------:R-:W-:Y:S01]  /*9410*/  BAR.SYNC.DEFER_BLOCKING 0x1, 0x80 ;  /* 0x0042000000007b1d */ /* 0x000fe20000010000 */
[----:B------:R-:W-:Y:S02]  /*9420*/  UIADD3 UR4, UPT, UPT, UR52, 0x1, URZ ;  /* 0x0000000134047890 */ /* 0x000fe4000fffe0ff */
[----:B------:R-:W-:Y:S02]  /*9430*/  UIADD3 UR53, UPT, UPT, UR49, 0x10, URZ ;  /* 0x0000001031357890 */ /* 0x000fe4000fffe0ff */
[----:B------:R-:W-:Y:S04]  /*9440*/  UISETP.NE.AND UP0, UPT, UR4, 0x3, UPT ;  /* 0x000000030400788c */ /* 0x000fe8000bf05270 */
[----:B------:R-:W-:Y:S01]  /*9450*/  USEL UR48, UR4, URZ, UP0 ;  /* 0x000000ff04307287 */ /* 0x000fe20008000000 */
[----:B------:R-:W-:Y:S01]  /*9460*/  @P2 SYNCS.ARRIVE.TRANS64.RED.A1T0 RZ, [R2+URZ], RZ ;  /* 0x000000ff02ff29a7 */ /* 0x000fe200081004ff */
[----:B------:R-:W-:Y:S01]  /*9470*/  BSSY B1, `(.L_x_129) ;  /* 0x000001b000017945 */ /* 0x000fe20003800000 */
[----:B------:R2:W3:Y:S02]  /*9480*/  @P2 SYNCS.PHASECHK.TRANS64.TRYWAIT P0, [R21+URZ+0x70], R0 ;  /* 0x00007000150025a7 */ /* 0x0004e400080011ff */
[----:B--2---:R-:W-:Y:S02]  /*9490*/  IADD3 R0, PT, PT, R107, 0x10, RZ ;  /* 0x000000106b007810 */ /* 0x004fe40007ffe0ff */
[----:B---3--:R-:W-:Y:S01]  /*94a0*/  @P2 SEL R113, RZ, 0x1, !P0 ;  /* 0x00000001ff712807 */ /* 0x008fe20004000000 */
[----:B------:R-:W-:Y:S06]  /*94b0*/  @!P2 BRA `(.L_x_130) ;  /* 0x000000000058a947 */ /* 0x000fec0003800000 */
[----:B------:R-:W-:Y:S01]  /*94c0*/  ISETP.NE.AND P1, PT, R115, RZ, PT ;  /* 0x000000ff7300720c */ /* 0x000fe20003f25270 */
[----:B------:R-:W-:Y:S01]  /*94d0*/  BSSY B0, `(.L_x_131) ;  /* 0x0000009000007945 */ /* 0x000fe20003800000 */
[----:B------:R-:W-:Y:S11]  /*94e0*/  ISETP.NE.AND P0, PT, R113, RZ, PT ;  /* 0x000000ff7100720c */ /* 0x000ff60003f05270 */
[----:B------:R-:W-:Y:S05]  /*94f0*/  @P1 IMAD R3, R112, 0x1000, R105 ;  /* 0x0000100070031824 */ /* 0x000fea00078e0269 */
[----:B------:R-:W-:Y:S05]  /*9500*/  @P1 IADD3 R2, PT, PT, R3, UR44, RZ ;  /* 0x0000002c03021c10 */ /* 0x000fea000fffe0ff */
[----:B------:R-:W-:Y:S01]  /*9510*/  @P1 IMAD.IADD R2, R104, 0x1, R2 ;  /* 0x0000000168021824 */ /* 0x000fe200078e0202 */
[----:B------:R-:W-:Y:S06]  /*9520*/  @P0 BRA `(.L_x_132) ;  /* 0x00000000000c0947 */ /* 0x000fec0003800000 */
[----:B------:R-:W-:Y:S04]  /*9530*/  SHF.L.U32 R20, R114, 0x1f, RZ ;  /* 0x0000001f72147819 */ /* 0x000fe800000006ff */
[----:B------:R-:W2:Y:S02]  /*9540*/  SYNCS.PHASECHK.TRANS64.TRYWAIT P0, [R21+URZ+0x70], R20 ;  /* 0x00007014150075a7 */ /* 0x000ea400080011ff */
[----:B--2---:R-:W-:Y:S05]  /*9550*/  @!P0 BRA `(.L_x_133) ;  /* 0x0000002c00148947 */ /* 0x004fea0003800000 */
.L_x_132:
[----:B------:R-:W-:Y:S05]  /*9560*/  BSYNC B0 ;  /* 0x0000000000007941 */ /* 0x000fea0003800000 */
.L_x_131:
[----:B------:R-:W-:Y:S01]  /*9570*/  ISETP.NE.AND P0, PT, R115, RZ, PT ;  /* 0x000000ff7300720c */ /* 0x000fe20003f05270 */
[----:B------:R-:W-:Y:S11]  /*9580*/  VIADD R112, R112, 0x1 ;  /* 0x0000000170707836 */ /* 0x000ff60000000000 */
[----:B------:R-:W-:Y:S01]  /*9590*/  @!UPT UIADD3 URZ, UPT, UPT, URZ, URZ, URZ ;  /* 0x000000fffffff290 */ /* 0x000fe2000fffe0ff */
[----:B------:R-:W3:Y:S04]  /*95a0*/  @P0 LDS.128 R52, [R3+UR44+0x200] ;  /* 0x0002002c03340984 */ /* 0x000ee80008000c00 */
[----:B------:R-:W4:Y:S04]  /*95b0*/  @P0 LDS.128 R64, [R3+UR44+0xa00] ;  /* 0x000a002c03400984 */ /* 0x000f280008000c00 */
[----:B------:R-:W1:Y:S04]  /*95c0*/  @P0 LDS.128 R56, [R2+0x200] ;  /* 0x0002000002380984 */ /* 0x000e680000000c00 */
[----:B------:R5:W1:Y:S01]  /*95d0*/  @P0 LDS.128 R68, [R2+0xa00] ;  /* 0x000a000002440984 */ /* 0x000a620000000c00 */
[C---:B------:R-:W-:Y:S04]  /*95e0*/  ISETP.NE.AND P0, PT, R112.reuse, 0x3, PT ;  /* 0x000000037000780c */ /* 0x040fe80003f05270 */
[----:B------:R-:W-:Y:S02]  /*95f0*/  SEL R112, R112, RZ, P0 ;  /* 0x000000ff70707207 */ /* 0x000fe40000000000 */
[----:B-----5:R-:W-:Y:S04]  /*9600*/  SEL R2, RZ, 0x1, P0 ;  /* 0x00000001ff027807 */ /* 0x020fe80000000000 */
[----:B------:R-:W-:Y:S02]  /*9610*/  LOP3.LUT R114, R114, R2, RZ, 0x3c, !PT ;  /* 0x0000000272727212 */ /* 0x000fe400078e3cff */
.L_x_130:
[----:B------:R-:W-:Y:S05]  /*9620*/  BSYNC B1 ;  /* 0x0000000000017941 */ /* 0x000fea0003800000 */
.L_x_129:
[----:B------:R-:W-:Y:S04]  /*9630*/  SHF.R.U32.HI R3, RZ, 0x15, R0 ;  /* 0x00000015ff037819 */ /* 0x000fe80000011600 */
[----:B------:R-:W-:Y:S04]  /*9640*/  LOP3.LUT R2, R3, 0x3, RZ, 0xc0, !PT ;  /* 0x0000000303027812 */ /* 0x000fe800078ec0ff */
[----:B------:R-:W-:Y:S11]  /*9650*/  ISETP.NE.AND P0, PT, R88, R2, PT ;  /* 0x000000025800720c */ /* 0x000ff60003f05270 */
[----:B------:R-:W-:Y:S02]  /*9660*/  @!UPT UIADD3 URZ, UPT, UPT, URZ, URZ, URZ ;  /* 0x000000fffffff290 */ /* 0x000fe4000fffe0ff */
[----:B------:R-:W-:Y:S05]  /*9670*/  @P0 BRA `(.L_x_134) ;  /* 0x0000000000bc0947 */ /* 0x000fea0003800000 */
[----:B------:R-:W-:Y:S02]  /*9680*/  LOP3.LUT P0, RZ, R3, 0x3, R90, 0x48, !PT ;  /* 0x0000000303ff7812 */ /* 0x000fe4000780485a */
[----:B------:R-:W-:Y:S11]  /*9690*/  MOV R16, R0 ;  /* 0x0000000000107202 */ /* 0x000ff60000000f00 */
[----:B------:R-:W-:Y:S05]  /*96a0*/  @!P0 BRA `(.L_x_135) ;  /* 0x0000000000408947 */ /* 0x000fea0003800000 */
[----:B------:R-:W5:Y:S01]  /*96b0*/  LDCU.64 UR8, c[0x4][0x70] ;  /* 0x01000e00ff0877ac */ /* 0x000f620008000a00 */
[----:B------:R-:W-:Y:S01]  /*96c0*/  MOV R15, 0x0 ;  /* 0x00000000000f7802 */ /* 0x000fe20000000f00 */
[----:B------:R-:W-:Y:S02]  /*96d0*/  HFMA2 R12, -RZ, RZ, 0, 5.9604644775390625e-08 ;  /* 0x00000001ff0c7431 */ /* 0x000fe400000001ff */
[----:B------:R-:W-:Y:S02]  /*96e0*/  IMAD.MOV.U32 R8, RZ, RZ, 0x192 ;  /* 0x00000192ff087424 */ /* 0x000fe400078e00ff */
[----:B------:R-:W-:Y:S01]  /*96f0*/  IMAD.MOV.U32 R13, RZ, RZ, RZ ;  /* 0x000000ffff0d7224 */ /* 0x000fe200078e00ff */
[----:B------:R-:W1:Y:S01]  /*9700*/  LDCU.64 UR6, c[0x4][0x78] ;  /* 0x01000f00ff0677ac */ /* 0x000e620008000a00 */
[----:B------:R-:W2:Y:S01]  /*9710*/  LDC.64 R14, c[0x4][R15] ;  /* 0x010000000f0e7b82 */ /* 0x000ea20000000a00 */
[----:B------:R-:W3:Y:S01]  /*9720*/  LDCU.64 UR4, c[0x4][0x10] ;  /* 0x01000200ff0477ac */ /* 0x000ee20008000a00 */
[----:B-----5:R-:W-:Y:S01]  /*9730*/  MOV R5, UR9 ;  /* 0x0000000900057c02 */ /* 0x020fe20008000f00 */
[----:B------:R-:W-:Y:S01]  /*9740*/  IMAD.U32 R4, RZ, RZ, UR8 ;  /* 0x00000008ff047e24 */ /* 0x000fe2000f8e00ff */
[----:B-1----:R-:W-:Y:S01]  /*9750*/  MOV R7, UR7 ;  /* 0x0000000700077c02 */ /* 0x002fe20008000f00 */
[----:B------:R-:W-:Y:S01]  /*9760*/  IMAD.U32 R6, RZ, RZ, UR6 ;  /* 0x00000006ff067e24 */ /* 0x000fe2000f8e00ff */
[----:B---3--:R-:W-:Y:S01]  /*9770*/  MOV R11, UR5 ;  /* 0x00000005000b7c02 */ /* 0x008fe20008000f00 */
[----:B------:R-:W-:Y:S02]  /*9780*/  IMAD.U32 R10, RZ, RZ, UR4 ;  /* 0x00000004ff0a7e24 */ /* 0x000fe4000f8e00ff */
[----:B--2---:R-:W-:Y:S07]  /*9790*/  LEPC R20, `(.L_x_135) ;  /* 0x000000001014794e */ /* 0x004fee0000000000 */
[----:B----4-:R-:W-:Y:S05]  /*97a0*/  CALL.ABS.NOINC R14 ;  /* 0x000000000e007343 */ /* 0x010fea0003c00000 */
.L_x_135:
        /* <DEDUP_REMOVED lines=12> */
[----:B------:R-:W5:Y:S01]  /*9870*/  LDCU.64 UR6, c[0x4][0x78] ;  /* 0x01000f00ff0677ac */ /* 0x000f620008000a00 */
[----:B------:R-:W2:Y:S01]  /*9880*/  LDC.64 R14, c[0x4][R15] ;  /* 0x010000000f0e7b82 */ /* 0x000ea20000000a00 */
[----:B------:R-:W3:Y:S01]  /*9890*/  LDCU.64 UR4, c[0x4][0x10] ;  /* 0x01000200ff0477ac */ /* 0x000ee20008000a00 */
[----:B-1----:R-:W-:Y:S01]  /*98a0*/  MOV R5, UR9 ;  /* 0x0000000900057c02 */ /* 0x002fe20008000f00 */
[----:B------:R-:W-:Y:S01]  /*98b0*/  IMAD.U32 R4, RZ, RZ, UR8 ;  /* 0x00000008ff047e24 */ /* 0x000fe2000f8e00ff */
[----:B-----5:R-:W-:Y:S01]  /*98c0*/  MOV R7, UR7 ;  /* 0x0000000700077c02 */ /* 0x020fe20008000f00 */
[----:B------:R-:W-:Y:S01]  /*98d0*/  IMAD.U32 R6, RZ, RZ, UR6 ;  /* 0x00000006ff067e24 */ /* 0x000fe2000f8e00ff */
[----:B---3--:R-:W-:Y:S01]  /*98e0*/  MOV R11, UR5 ;  /* 0x00000005000b7c02 */ /* 0x008fe20008000f00 */
[----:B------:R-:W-:Y:S02]  /*98f0*/  IMAD.U32 R10, RZ, RZ, UR4 ;  /* 0x00000004ff0a7e24 */ /* 0x000fe4000f8e00ff */
[----:B--2---:R-:W-:Y:S07]  /*9900*/  LEPC R20, `(.L_x_136) ;  /* 0x000000001014794e */ /* 0x004fee0000000000 */
[----:B----4-:R-:W-:Y:S05]  /*9910*/  CALL.ABS.NOINC R14 ;  /* 0x000000000e007343 */ /* 0x010fea0003c00000 */
.L_x_136:
[----:B------:R-:W-:Y:S05]  /*9920*/  WARPSYNC.ALL ;  /* 0x0000000000007948 */ /* 0x000fea0003800000 */
[----:B------:R-:W-:Y:S11]  /*9930*/  R2UR UR4, R16 ;  /* 0x00000000100472ca */ /* 0x000ff600000e0000 */
[----:B------:R-:W-:Y:S02]  /*9940*/  @!UPT UIADD3 URZ, UPT, UPT, URZ, URZ, URZ ;  /* 0x000000fffffff290 */ /* 0x000fe4000fffe0ff */
[----:B------:R-:W1:Y:S02]  /*9950*/  LDTM.x16 R4, tmem[UR4+0x20] ;  /* 0x00002004000479ee */ /* 0x000e640008240000 */
[----:B-1----:R-:W-:Y:S01]  /*9960*/  NOP ;  /* 0x0000000000007918 */ /* 0x002fe20000000000 */
.L_x_134:
[----:B---3--:R-:W-:Y:S01]  /*9970*/  SHF.L.U32 R3, R52, 0x10, RZ ;  /* 0x0000001034037819 */ /* 0x008fe200000006ff */
[C---:B------:R-:W-:Y:S01]  /*9980*/  FMUL R0, R43.reuse, R24 ;  /* 0x000000182b007220 */ /* 0x040fe20000400000 */
[----:B------:R-:W-:Y:S01]  /*9990*/  ISETP.NE.AND P1, PT, R88, R2, PT ;  /* 0x000000025800720c */ /* 0x000fe20003f25270 */
[----:B------:R-:W-:Y:S01]  /*99a0*/  FMUL R2, R43, R25 ;  /* 0x000000192b027220 */ /* 0x000fe20000400000 */
[----:B--2---:R-:W-:Y:S01]  /*99b0*/  LOP3.LUT R21, R52, 0xffff0000, RZ, 0xc0, !PT ;  /* 0xffff000034157812 */ /* 0x004fe200078ec0ff */
        /* <DEDUP_REMOVED lines=13> */
[----:B-1----:R-:W-:Y:S01]  /*9a90*/  MOV R47, UR45 ;  /* 0x0000002d002f7c02 */ /* 0x002fe20008000f00 */
        /* <DEDUP_REMOVED lines=9> */
[----:B----4-:R-:W-:Y:S01]  /*9b30*/  LOP3.LUT R41, R65, 0xffff0000, RZ, 0xc0, !PT ;  /* 0xffff000041297812 */ /* 0x010fe200078ec0ff */
        /* <DEDUP_REMOVED lines=56> */
[C---:B------:R-:W-:Y:S01]  /*9ec0*/  LOP3.LUT R21, R68.reuse, 0xffff0000, RZ, 0xc0, !PT ;  /* 0xffff000044157812 */ /* 0x040fe200078ec0ff */
[C---:B------:R-:W-:Y:S01]  /*9ed0*/  FFMA R2, R45.reuse, R42, R2 ;  /* 0x0000002a2d027223 */ /* 0x040fe20000000002 */
[C---:B------:R-:W-:Y:S01]  /*9ee0*/  FFMA R23, R45.reuse, R44, R23 ;  /* 0x0000002c2d177223 */ /* 0x040fe20000000017 */
[----:B------:R-:W-:Y:S01]  /*9ef0*/  FFMA R40, R45, R46, R40 ;  /* 0x0000002e2d287223 */ /* 0x000fe20000000028 */
[----:B------:R-:W-:Y:S01]  /*9f00*/  SHF.L.U32 R42, R68, 0x10, RZ ;  /* 0x00000010442a7819 */ /* 0x000fe200000006ff */
[C---:B------:R-:W-:Y:S01]  /*9f10*/  FMUL R41, R43.reuse, R12 ;  /* 0x0000000c2b297220 */ /* 0x040fe20000400000 */
[----:B------:R-:W-:Y:S01]  /*9f20*/  F2FP.BF16.F32.PACK_AB R62, R2, R0 ;  /* 0x00000000023e723e */ /* 0x000fe200000010ff */
[C---:B------:R-:W-:Y:S01]  /*9f30*/  FMUL R0, R43.reuse, R13 ;  /* 0x0000000d2b007220 */ /* 0x040fe20000400000 */
[----:B------:R-:W-:Y:S01]  /*9f40*/  F2FP.BF16.F32.PACK_AB R63, R40, R23 ;  /* 0x00000017283f723e */ /* 0x000fe200000010ff */
[----:B------:R-:W-:Y:S01]  /*9f50*/  FMUL R2, R43, R14 ;  /* 0x0000000e2b027220 */ /* 0x000fe20000400000 */
[----:B------:R-:W-:Y:S01]  /*9f60*/  @!P1 IADD3 R46, PT, PT, R47, UR44, RZ ;  /* 0x0000002c2f2e9c10 */ /* 0x000fe2000fffe0ff */
[----:B------:R-:W-:Y:S01]  /*9f70*/  FMUL R3, R43, R15 ;  /* 0x0000000f2b037220 */ /* 0x000fe20000400000 */
[----:B------:R-:W-:Y:S01]  /*9f80*/  SHF.L.U32 R22, R69, 0x10, RZ ;  /* 0x0000001045167819 */ /* 0x000fe200000006ff */
[----:B------:R-:W-:Y:S01]  /*9f90*/  FFMA R41, R45, R42, R41 ;  /* 0x0000002a2d297223 */ /* 0x000fe20000000029 */
[----:B------:R-:W-:Y:S01]  /*9fa0*/  LOP3.LUT R23, R69, 0xffff0000, RZ, 0xc0, !PT ;  /* 0xffff000045177812 */ /* 0x000fe200078ec0ff */
[----:B------:R-:W-:Y:S01]  /*9fb0*/  FMUL R20, R43, R16 ;  /* 0x000000102b147220 */ /* 0x000fe20000400000 */
[----:B------:R-:W-:Y:S01]  /*9fc0*/  SHF.L.U32 R40, R70, 0x10, RZ ;  /* 0x0000001046287819 */ /* 0x000fe200000006ff */
[C---:B------:R-:W-:Y:S01]  /*9fd0*/  FFMA R0, R45.reuse, R21, R0 ;  /* 0x000000152d007223 */ /* 0x040fe20000000000 */
[----:B------:R-:W-:Y:S01]  /*9fe0*/  @!P1 IADD3 R46, PT, PT, R104, R46, RZ ;  /* 0x0000002e682e9210 */ /* 0x000fe20007ffe0ff */
[C---:B------:R-:W-:Y:S01]  /*9ff0*/  FFMA R2, R45.reuse, R22, R2 ;  /* 0x000000162d027223 */ /* 0x040fe20000000002 */
[C---:B------:R-:W-:Y:S01]  /*a000*/  FFMA R3, R45.reuse, R23, R3 ;  /* 0x000000172d037223 */ /* 0x040fe20000000003 */
[----:B------:R-:W-:Y:S01]  /*a010*/  FFMA R20, R45, R40, R20 ;  /* 0x000000282d147223 */ /* 0x000fe20000000014 */
[----:B------:R-:W-:Y:S01]  /*a020*/  LOP3.LUT R40, R70, 0xffff0000, RZ, 0xc0, !PT ;  /* 0xffff000046287812 */ /* 0x000fe200078ec0ff */
[----:B------:R1:W-:Y:S01]  /*a030*/  @!P1 STS.128 [R46+0x200], R48 ;  /* 0x000200302e009388 */ /* 0x0003e20000000c00 */
[----:B------:R-:W-:Y:S01]  /*a040*/  FMUL R21, R43, R17 ;  /* 0x000000112b157220 */ /* 0x000fe20000400000 */
[----:B------:R-:W-:Y:S01]  /*a050*/  SHF.L.U32 R42, R71, 0x10, RZ ;  /* 0x00000010472a7819 */ /* 0x000fe200000006ff */
[----:B------:R-:W-:Y:S01]  /*a060*/  FMUL R22, R43, R18 ;  /* 0x000000122b167220 */ /* 0x000fe20000400000 */
[----:B------:R-:W-:Y:S01]  /*a070*/  LOP3.LUT R44, R71, 0xffff0000, RZ, 0xc0, !PT ;  /* 0xffff0000472c7812 */ /* 0x000fe200078ec0ff */
[----:B------:R-:W-:Y:S01]  /*a080*/  FMUL R23, R43, R19 ;  /* 0x000000132b177220 */ /* 0x000fe20000400000 */
[C---:B------:R-:W-:Y:S01]  /*a090*/  FFMA R21, R45.reuse, R40, R21 ;  /* 0x000000282d157223 */ /* 0x040fe20000000015 */
[C---:B------:R-:W-:Y:S01]  /*a0a0*/  FFMA R22, R45.reuse, R42, R22 ;  /* 0x0000002a2d167223 */ /* 0x040fe20000000016 */
[----:B------:R1:W-:Y:S01]  /*a0b0*/  @!P1 STS.128 [R47+UR44+0xa00], R60 ;  /* 0x000a003c2f009988 */ /* 0x0003e20008000c2c */
[----:B------:R-:W-:Y:S01]  /*a0c0*/  FFMA R23, R45, R44, R23 ;  /* 0x0000002c2d177223 */ /* 0x000fe20000000017 */
[----:B------:R-:W-:Y:S02]  /*a0d0*/  F2FP.BF16.F32.PACK_AB R96, R0, R41 ;  /* 0x000000290060723e */ /* 0x000fe400000010ff */
[----:B------:R-:W-:Y:S02]  /*a0e0*/  F2FP.BF16.F32.PACK_AB R97, R3, R2 ;  /* 0x000000020361723e */ /* 0x000fe400000010ff */
[----:B------:R-:W-:Y:S02]  /*a0f0*/  F2FP.BF16.F32.PACK_AB R98, R21, R20 ;  /* 0x000000141562723e */ /* 0x000fe400000010ff */
[----:B------:R-:W-:Y:S02]  /*a100*/  F2FP.BF16.F32.PACK_AB R99, R23, R22 ;  /* 0x000000161763723e */ /* 0x000fe400000010ff */
[----:B------:R-:W-:Y:S02]  /*a110*/  MOV R0, UR48 ;  /* 0x0000003000007c02 */ /* 0x000fe40008000f00 */
[----:B------:R-:W-:Y:S01]  /*a120*/  MOV R2, UR58 ;  /* 0x0000003a00027c02 */ /* 0x000fe20008000f00 */
[----:B------:R1:W-:Y:S01]  /*a130*/  @!P1 STS.128 [R46+0xa00], R96 ;  /* 0x000a00602e009388 */ /* 0x0003e20000000c00 */
[----:B------:R-:W-:Y:S01]  /*a140*/  @P2 LEA R0, R0, UR44, 0x3 ;  /* 0x0000002c00002c11 */ /* 0x000fe2000f8e18ff */
[----:B------:R-:W-:Y:S01]  /*a150*/  @!PT LDS RZ, [RZ] ;  /* 0x00000000fffff984 */ /* 0x000fe20000000800 */
[----:B------:R-:W-:Y:S01]  /*a160*/  @!PT LDS RZ, [RZ] ;  /* 0x00000000fffff984 */ /* 0x000fe20000000800 */
[----:B------:R-:W-:Y:S01]  /*a170*/  @!PT LDS RZ, [RZ] ;  /* 0x00000000fffff984 */ /* 0x000fe20000000800 */
[----:B------:R-:W-:Y:S01]  /*a180*/  @!PT LDS RZ, [RZ] ;  /* 0x00000000fffff984 */ /* 0x000fe20000000800 */
[----:B------:R2:W-:Y:S06]  /*a190*/  MEMBAR.ALL.CTA ;  /* 0x0000000000007992 */ /* 0x0005ec0000008000 */
[----:B--2---:R-:W2:Y:S01]  /*a1a0*/  FENCE.VIEW.ASYNC.S ;  /* 0x00000000000073c6 */ /* 0x004ea20000000000 */
[----:B------:R-:W-:Y:S05]  /*a1b0*/  WARPSYNC.ALL ;  /* 0x0000000000007948 */ /* 0x000fea0003800000 */
[----:B------:R-:W-:Y:S01]  /*a1c0*/  BSSY.RECONVERGENT B0, `(.L_x_137) ;  /* 0x0000011000007945 */ /* 0x000fe20003800200 */
[----:B--2---:R-:W-:Y:S06]  /*a1d0*/  BAR.SYNC.DEFER_BLOCKING 0x1, 0x80 ;  /* 0x0042000000007b1d */ /* 0x004fec0000010000 */
[----:B------:R-:W-:Y:S05]  /*a1e0*/  @P0 BRA `(.L_x_138) ;  /* 0x0000000000380947 */ /* 0x000fea0003800000 */
[----:B------:R-:W2:Y:S01]  /*a1f0*/  LDCU.64 UR6, c[0x0][0x348] ;  /* 0x00006900ff0677ac */ /* 0x000ea20008000a00 */
[----:B------:R-:W-:Y:S01]  /*a200*/  ULEA UR5, UR45, UR44, 0xc ;  /* 0x0000002c2d057291 */ /* 0x000fe2000f8e60ff */
[----:B------:R-:W-:Y:S01]  /*a210*/  UMOV UR54, UR50 ;  /* 0x0000003200367c82 */ /* 0x000fe20008000000 */
[----:B------:R-:W-:Y:S02]  /*a220*/  UMOV UR55, UR36 ;  /* 0x0000002400377c82 */ /* 0x000fe40008000000 */
[----:B------:R-:W-:Y:S02]  /*a230*/  UIADD3 UR52, UPT, UPT, UR5, 0x200, URZ ;  /* 0x0000020005347890 */ /* 0x000fe4000fffe0ff */
[----:B------:R-:W-:Y:S02]  /*a240*/  UIADD3 UR8, UPT, UPT, UR5, 0xa00, URZ ;  /* 0x00000a0005087890 */ /* 0x000fe4000fffe0ff */
        /* <DEDUP_REMOVED lines=8> */
.L_x_138:
[----:B------:R-:W-:Y:S05]  /*a2d0*/  BSYNC.RECONVERGENT B0 ;  /* 0x0000000000007941 */ /* 0x000fea0003800200 */
.L_x_137:
[----:B------:R-:W-:Y:S01]  /*a2e0*/  UISETP.NE.AND UP1, UPT, UR51, URZ, UPT ;  /* 0x000000ff3300728c */ /* 0x000fe2000bf25270 */
[----:B------:R-:W-:Y:S01]  /*a2f0*/  @P2 VIADD R3, R0, 0x88 ;  /* 0x0000008800032836 */ /* 0x000fe20000000000 */
[----:B------:R-:W-:Y:S01]  /*a300*/  UIADD3 UR4, UPT, UPT, UR45, 0x1, URZ ;  /* 0x000000012d047890 */ /* 0x000fe2000fffe0ff */
[----:B------:R-:W-:Y:S01]  /*a310*/  BSSY.RECONVERGENT B0, `(.L_x_139) ;  /* 0x000000a000007945 */ /* 0x000fe20003800200 */
[----:B------:R-:W-:Y:S02]  /*a320*/  LEA R0, R112, UR44, 0x3 ;  /* 0x0000002c70007c11 */ /* 0x000fe4000f8e18ff */
[----:B------:R-:W-:Y:S01]  /*a330*/  UISETP.NE.AND UP0, UPT, UR4, 0x3, UPT ;  /* 0x000000030400788c */ /* 0x000fe2000bf05270 */
[----:B------:R-:W-:Y:S01]  /*a340*/  @P2 PRMT R3, R2, 0x654, R3 ;  /* 0x0000065402032816 */ /* 0x000fe20000000003 */
[----:B------:R-:W-:Y:S01]  /*a350*/  UISETP.EQ.XOR UP1, UPT, UR4, 0x3, UP1 ;  /* 0x000000030400788c */ /* 0x000fe20008f22a70 */
[----:B------:R-:W-:Y:S01]  /*a360*/  @P2 SHF.L.U32 R2, R114, 0x1f, RZ ;  /* 0x0000001f72022819 */ /* 0x000fe200000006ff */
[----:B------:R-:W-:Y:S02]  /*a370*/  USEL UR46, UR4, URZ, UP0 ;  /* 0x000000ff042e7287 */ /* 0x000fe40008000000 */
[----:B------:R-:W-:Y:S01]  /*a380*/  UP2UR UR47, UPR, URZ, 0x2 ;  /* 0x00000002ff2f7883 */ /* 0x000fe20008000000 */
[----:B------:R-:W-:Y:S11]  /*a390*/  @P0 BRA `(.L_x_140) ;  /* 0x0000000000040947 */ /* 0x000ff60003800000 */
[----:B------:R-:W-:Y:S04]  /*a3a0*/  DEPBAR.LE SB0, 0x1 ;  /* 0x000080400000791a */ /* 0x000fe80000000000 */
.L_x_140:
[----:B------:R-:W-:Y:S05]  /*a3b0*/  BSYNC.RECONVERGENT B0 ;  /* 0x0000000000007941 */ /* 0x000fea0003800200 */
.L_x_139:
[----:B------:R-:W-:Y:S01]  /*a3c0*/  BAR.SYNC.DEFER_BLOCKING 0x1, 0x80 ;  /* 0x0042000000007b1d */ /* 0x000fe20000010000 */
[----:B------:R-:W-:Y:S04]  /*a3d0*/  UIADD3 UR4, UPT, UPT, UR48, 0x1, URZ ;  /* 0x0000000130047890 */ /* 0x000fe8000fffe0ff */
[----:B------:R-:W-:Y:S04]  /*a3e0*/  UISETP.NE.AND UP0, UPT, UR4, 0x3, UPT ;  /* 0x000000030400788c */ /* 0x000fe8000bf05270 */
[----:B------:R-:W-:Y:S01]  /*a3f0*/  USEL UR52, UR4, URZ, UP0 ;  /* 0x000000ff04347287 */ /* 0x000fe20008000000 */
[----:B------:R2:W-:Y:S01]  /*a400*/  @P2 SYNCS.ARRIVE.TRANS64.RED.A1T0 RZ, [R3+URZ], RZ ;  /* 0x000000ff03ff29a7 */ /* 0x0005e200081004ff */
[----:B------:R-:W-:Y:S01]  /*a410*/  BSSY B1, `(.L_x_141) ;  /* 0x0000015000017945 */ /* 0x000fe20003800000 */
[----:B------:R-:W3:Y:S02]  /*a420*/  @P2 SYNCS.PHASECHK.TRANS64.TRYWAIT P0, [R0+URZ+0x70], R2 ;  /* 0x00007002000025a7 */ /* 0x000ee400080011ff */
[----:B---3--:R-:W-:Y:S01]  /*a430*/  @P2 SEL R113, RZ, 0x1, !P0 ;  /* 0x00000001ff712807 */ /* 0x008fe20004000000 */
[----:B--2---:R-:W-:Y:S06]  /*a440*/  @!P2 BRA `(.L_x_142) ;  /* 0x000000000044a947 */ /* 0x004fec0003800000 */
        /* <DEDUP_REMOVED lines=10> */
.L_x_144:
[----:B------:R-:W-:Y:S05]  /*a4f0*/  BSYNC B0 ;  /* 0x0000000000007941 */ /* 0x000fea0003800000 */
.L_x_143:
[----:B------:R-:W-:Y:S11]  /*a500*/  ISETP.NE.AND P0, PT, R115, RZ, PT ;  /* 0x000000ff7300720c */ /* 0x000ff60003f05270 */
[----:B------:R-:W-:Y:S02]  /*a510*/  @!UPT UIADD3 URZ, UPT, UPT, URZ, URZ, URZ ;  /* 0x000000fffffff290 */ /* 0x000fe4000fffe0ff */
[----:B------:R3:W4:Y:S04]  /*a520*/  @P0 LDS.128 R52, [R112+UR44+0x200] ;  /* 0x0002002c70340984 */ /* 0x0007280008000c00 */
[----:B------:R3:W1:Y:S04]  /*a530*/  @P0 LDS.128 R64, [R112+UR44+0xa00] ;  /* 0x000a002c70400984 */ /* 0x0006680008000c00 */
[----:B------:R3:W1:Y:S04]  /*a540*/  @P0 LDS.128 R56, [R2+0x200] ;  /* 0x0002000002380984 */ /* 0x0006680000000c00 */
[----:B------:R3:W1:Y:S02]  /*a550*/  @P0 LDS.128 R68, [R2+0xa00] ;  /* 0x000a000002440984 */ /* 0x0006640000000c00 */
.L_x_142:
[----:B------:R-:W-:Y:S05]  /*a560*/  BSYNC B1 ;  /* 0x0000000000017941 */ /* 0x000fea0003800000 */
.L_x_141:
[----:B------:R-:W-:Y:S05]  /*a570*/  VIADD R107, R107, 0x400010 ;  /* 0x004000106b6b7836 */ /* 0x000fea0000000000 */
[----:B--2---:R-:W-:Y:S04]  /*a580*/  SHF.R.U32.HI R0, RZ, 0x15, R107 ;  /* 0x00000015ff007819 */ /* 0x004fe8000001166b */
[----:B---3--:R-:W-:Y:S04]  /*a590*/  LOP3.LUT R2, R0, 0x3, RZ, 0xc0, !PT ;  /* 0x0000000300027812 */ /* 0x008fe800078ec0ff */
[----:B------:R-:W-:Y:S11]  /*a5a0*/  ISETP.NE.AND P0, PT, R88, R2, PT ;  /* 0x000000025800720c */ /* 0x000ff60003f05270 */
[----:B------:R-:W-:Y:S02]  /*a5b0*/  @!UPT UIADD3 URZ, UPT, UPT, URZ, URZ, URZ ;  /* 0x000000fffffff290 */ /* 0x000fe4000fffe0ff */
[----:B------:R-:W-:Y:S05]  /*a5c0*/  @P0 BRA `(.L_x_146) ;  /* 0x0000000000bc0947 */ /* 0x000fea0003800000 */
[----:B------:R-:W-:Y:S02]  /*a5d0*/  LOP3.LUT P0, RZ, R0, 0x3, R90, 0x48, !PT ;  /* 0x0000000300ff7812 */ /* 0x000fe4000780485a */
[----:B------:R-:W-:Y:S11]  /*a5e0*/  MOV R16, R107 ;  /* 0x0000006b00107202 */ /* 0x000ff60000000f00 */
[----:B------:R-:W-:Y:S05]  /*a5f0*/  @!P0 BRA `(.L_x_147) ;  /* 0x0000000000408947 */ /* 0x000fea0003800000 */
[----:B------:R-:W2:Y:S01]  /*a600*/  LDCU.64 UR8, c[0x4][0x70] ;  /* 0x01000e00ff0877ac */ /* 0x000ea20008000a00 */
[----:B------:R-:W-:Y:S01]  /*a610*/  MOV R15, 0x0 ;  /* 0x00000000000f7802 */ /* 0x000fe20000000f00 */
[----:B------:R-:W-:Y:S02]  /*a620*/  HFMA2 R12, -RZ, RZ, 0, 5.9604644775390625e-08 ;  /* 0x00000001ff0c7431 */ /* 0x000fe400000001ff */
[----:B------:R-:W-:Y:S02]  /*a630*/  IMAD.MOV.U32 R8, RZ, RZ, 0x192 ;  /* 0x00000192ff087424 */ /* 0x000fe400078e00ff */
[----:B------:R-:W-:Y:S01]  /*a640*/  IMAD.MOV.U32 R13, RZ, RZ, RZ ;  /* 0x000000ffff0d7224 */ /* 0x000fe200078e00ff */
[----:B------:R-:W3:Y:S01]  /*a650*/  LDCU.64 UR6, c[0x4][0x78] ;  /* 0x01000f00ff0677ac */ /* 0x000ee20008000a00 */
[----:B------:R-:W1:Y:S01]  /*a660*/  LDC.64 R14, c[0x4][R15] ;  /* 0x010000000f0e7b82 */ /* 0x000e620000000a00 */
[----:B------:R-:W5:Y:S01]  /*a670*/  LDCU.64 UR4, c[0x4][0x10] ;  /* 0x01000200ff0477ac */ /* 0x000f620008000a00 */
[----:B--2---:R-:W-:Y:S01]  /*a680*/  MOV R5, UR9 ;  /* 0x0000000900057c02 */ /* 0x004fe20008000f00 */
[----:B------:R-:W-:Y:S01]  /*a690*/  IMAD.U32 R4, RZ, RZ, UR8 ;  /* 0x00000008ff047e24 */ /* 0x000fe2000f8e00ff */
[----:B---3--:R-:W-:Y:S01]  /*a6a0*/  MOV R7, UR7 ;  /* 0x0000000700077c02 */ /* 0x008fe20008000f00 */
[----:B------:R-:W-:Y:S01]  /*a6b0*/  IMAD.U32 R6, RZ, RZ, UR6 ;  /* 0x00000006ff067e24 */ /* 0x000fe2000f8e00ff */
[----:B-----5:R-:W-:Y:S01]  /*a6c0*/  MOV R11, UR5 ;  /* 0x00000005000b7c02 */ /* 0x020fe20008000f00 */
[----:B------:R-:W-:Y:S02]  /*a6d0*/  IMAD.U32 R10, RZ, RZ, UR4 ;  /* 0x00000004ff0a7e24 */ /* 0x000fe4000f8e00ff */
[----:B------:R-:W-:Y:S07]  /*a6e0*/  LEPC R20, `(.L_x_147) ;  /* 0x000000001014794e */ /* 0x000fee0000000000 */
[----:B-1--4-:R-:W-:Y:S05]  /*a6f0*/  CALL.ABS.NOINC R14 ;  /* 0x000000000e007343 */ /* 0x012fea0003c00000 */
.L_x_147:
[----:B------:R-:W-:Y:S05]  /*a700*/  WARPSYNC.ALL ;  /* 0x0000000000007948 */ /* 0x000fea0003800000 */
[C---:B------:R-:W-:Y:S01]  /*a710*/  R2UR UR4, R16.reuse ;  /* 0x00000000100472ca */ /* 0x040fe200000e0000 */
[----:B------:R-:W-:Y:S05]  /*a720*/  VIADD R0, R16, 0x20 ;  /* 0x0000002010007836 */ /* 0x000fea0000000000 */
[----:B------:R-:W-:Y:S04]  /*a730*/  SHF.R.U32.HI R0, RZ, 0x15, R0 ;  /* 0x00000015ff007819 */ /* 0x000fe80000011600 */
[----:B------:R-:W-:Y:S03]  /*a740*/  LOP3.LUT P0, RZ, R0, 0x3, R90, 0x48, !PT ;  /* 0x0000000300ff7812 */ /* 0x000fe6000780485a */
[----:B------:R-:W2:Y:S10]  /*a750*/  LDTM.x16 R24, tmem[UR4] ;  /* 0x00000004001879ee */ /* 0x000eb40008240000 */
[----:B--2---:R-:W-:Y:S05]  /*a760*/  @!P0 BRA `(.L_x_148) ;  /* 0x0000000000408947 */ /* 0x004fea0003800000 */
        /* <DEDUP_REMOVED lines=16> */
.L_x_148:
[----:B------:R-:W-:Y:S05]  /*a870*/  WARPSYNC.ALL ;  /* 0x0000000000007948 */ /* 0x000fea0003800000 */
[----:B------:R-:W-:Y:S11]  /*a880*/  R2UR UR4, R16 ;  /* 0x00000000100472ca */ /* 0x000ff600000e0000 */
[----:B------:R-:W-:Y:S02]  /*a890*/  @!UPT UIADD3 URZ, UPT, UPT, URZ, URZ, URZ ;  /* 0x000000fffffff290 */ /* 0x000fe4000fffe0ff */
[----:B------:R-:W2:Y:S02]  /*a8a0*/  LDTM.x16 R4, tmem[UR4+0x20] ;  /* 0x00002004000479ee */ /* 0x000ea40008240000 */
[----:B--2---:R-:W-:Y:S01]  /*a8b0*/  NOP ;  /* 0x0000000000007918 */ /* 0x004fe20000000000 */
.L_x_146:
[----:B------:R-:W-:Y:S01]  /*a8c0*/  ISETP.NE.AND P1, PT, R88, R2, PT ;  /* 0x000000025800720c */ /* 0x000fe20003f25270 */
[----:B------:R-:W-:Y:S05]  /*a8d0*/  WARPSYNC.ALL ;  /* 0x0000000000007948 */ /* 0x000fea0003800000 */
[C---:B----4-:R-:W-:Y:S01]  /*a8e0*/  SHF.L.U32 R3, R52.reuse, 0x10, RZ ;  /* 0x0000001034037819 */ /* 0x050fe200000006ff */
[----:B------:R-:W-:Y:S01]  /*a8f0*/  NOP ;  /* 0x0000000000007918 */ /* 0x000fe20000000000 */
[----:B------:R-:W-:Y:S01]  /*a900*/  LOP3.LUT R40, R52, 0xffff0000, RZ, 0xc0, !PT ;  /* 0xffff000034287812 */ /* 0x000fe200078ec0ff */
[----:B------:R-:W-:Y:S01]  /*a910*/  FMUL R0, R43, R24 ;  /* 0x000000182b007220 */ /* 0x000fe20000400000 */
[----:B------:R-:W-:Y:S01]  /*a920*/  SHF.L.U32 R41, R53, 0x10, RZ ;  /* 0x0000001035297819 */ /* 0x000fe200000006ff */
[C---:B------:R-:W-:Y:S01]  /*a930*/  FMUL R20, R43.reuse, R4 ;  /* 0x000000042b147220 */ /* 0x040fe20000400000 */
[----:B------:R-:W-:Y:S01]  /*a940*/  MOV R4, UR46 ;  /* 0x0000002e00047c02 */ /* 0x000fe20008000f00 */
[----:B------:R-:W-:Y:S01]  /*a950*/  FMUL R2, R43, R25 ;  /* 0x000000192b027220 */ /* 0x000fe20000400000 */
[----:B------:R-:W-:Y:S01]  /*a960*/  LOP3.LUT R42, R53, 0xffff0000, RZ, 0xc0, !PT ;  /* 0xffff0000352a7812 */ /* 0x000fe200078ec0ff */
[C---:B------:R-:W-:Y:S01]  /*a970*/  FFMA R0, R45.reuse, R3, R0 ;  /* 0x000000032d007223 */ /* 0x040fe20000000000 */
[----:B------:R-:W-:Y:S01]  /*a980*/  @!P1 LEA R105, R4, R105, 0xc ;  /* 0x0000006904699211 */ /* 0x000fe200078e60ff */
[----:B------:R-:W-:Y:S01]  /*a990*/  FFMA R2, R45, R40, R2 ;  /* 0x000000282d027223 */ /* 0x000fe20000000002 */
[----:B------:R-:W-:Y:S01]  /*a9a0*/  R2UR UR4, R106 ;  /* 0x000000006a0472ca */ /* 0x000fe200000e0000 */
[C---:B------:R-:W-:Y:S01]  /*a9b0*/  FMUL R3, R43.reuse, R26 ;  /* 0x0000001a2b037220 */ /* 0x040fe20000400000 */
[----:B------:R-:W-:Y:S01]  /*a9c0*/  SHF.L.U32 R44, R54, 0x10, RZ ;  /* 0x00000010362c7819 */ /* 0x000fe200000006ff */
[C---:B------:R-:W-:Y:S01]  /*a9d0*/  FMUL R4, R43.reuse, R27 ;  /* 0x0000001b2b047220 */ /* 0x040fe20000400000 */
[----:B-1----:R-:W-:Y:S01]  /*a9e0*/  F2FP.BF16.F32.PACK_AB R96, R2, R0 ;  /* 0x000000000260723e */ /* 0x002fe200000010ff */
[----:B------:R-:W-:Y:S01]  /*a9f0*/  FMUL R21, R43, R5 ;  /* 0x000000052b157220 */ /* 0x000fe20000400000 */
[----:B------:R-:W-:Y:S01]  /*aa00*/  @!P1 IADD3 R5, PT, PT, R105, UR44, RZ ;  /* 0x0000002c69059c10 */ /* 0x000fe2000fffe0ff */
[C---:B------:R-:W-:Y:S01]  /*aa10*/  FFMA R3, R45.reuse, R41, R3 ;  /* 0x000000292d037223 */ /* 0x040fe20000000003 */
[----:B------:R-:W-:Y:S01]  /*aa20*/  LOP3.LUT R46, R54, 0xffff0000, RZ, 0xc0, !PT ;  /* 0xffff0000362e7812 */ /* 0x000fe200078ec0ff */
[----:B------:R-:W-:Y:S01]  /*aa30*/  FFMA R4, R45, R42, R4 ;  /* 0x0000002a2d047223 */ /* 0x000fe20000000004 */
[----:B------:R-:W-:Y:S01]  /*aa40*/  SHF.L.U32 R47, R55, 0x10, RZ ;  /* 0x00000010372f7819 */ /* 0x000fe200000006ff */
[C---:B------:R-:W-:Y:S01]  /*aa50*/  FMUL R0, R43.reuse, R28 ;  /* 0x0000001c2b007220 */ /* 0x040fe20000400000 */
[----:B------:R-:W-:Y:S01]  /*aa60*/  @!P1 IADD3 R104, PT, PT, R104, R5, RZ ;  /* 0x0000000568689210 */ /* 0x000fe20007ffe0ff */
[----:B------:R-:W-:Y:S01]  /*aa70*/  FMUL R2, R43, R29 ;  /* 0x0000001d2b027220 */ /* 0x000fe20000400000 */
[----:B------:R-:W-:Y:S01]  /*aa80*/  LOP3.LUT R48, R55, 0xffff0000, RZ, 0xc0, !PT ;  /* 0xffff000037307812 */ /* 0x000fe200078ec0ff */
[C---:B------:R-:W-:Y:S01]  /*aa90*/  FMUL R5, R43.reuse, R30 ;  /* 0x0000001e2b057220 */ /* 0x040fe20000400000 */
[C---:B------:R-:W-:Y:S01]  /*aaa0*/  SHF.L.U32 R49, R56.reuse, 0x10, RZ ;  /* 0x0000001038317819 */ /* 0x040fe200000006ff */
        /* <DEDUP_REMOVED lines=8> */
[----:B------:R-:W-:Y:S01]  /*ab30*/  FFMA R2, R45, R46, R2 ;  /* 0x0000002e2d027223 */ /* 0x000fe20000000002 */
[C---:B------:R-:W-:Y:S01]  /*ab40*/  SHF.L.U32 R53, R58.reuse, 0x10, RZ ;  /* 0x000000103a357819 */ /* 0x040fe200000006ff */
[C---:B------:R-:W-:Y:S01]  /*ab50*/  FMUL R7, R43.reuse, R32 ;  /* 0x000000202b077220 */ /* 0x040fe20000400000 */
[----:B------:R-:W-:Y:S01]  /*ab60*/  LOP3.LUT R54, R58, 0xffff0000, RZ, 0xc0, !PT ;  /* 0xffff00003a367812 */ /* 0x000fe200078ec0ff */
[----:B------:R-:W-:Y:S01]  /*ab70*/  FMUL R3, R43, R33 ;  /* 0x000000212b037220 */ /* 0x000fe20000400000 */
[----:B------:R-:W-:Y:S01]  /*ab80*/  F2FP.BF16.F32.PACK_AB R98, R2, R0 ;  /* 0x000000000262723e */ /* 0x000fe200000010ff */
[----:B------:R-:W-:Y:S01]  /*ab90*/  FFMA R5, R45, R47, R5 ;  /* 0x0000002f2d057223 */ /* 0x000fe20000000005 */
[----:B------:R-:W-:Y:S01]  /*aba0*/  SHF.L.U32 R55, R59, 0x10, RZ ;  /* 0x000000103b377819 */ /* 0x000fe200000006ff */
[----:B------:R-:W-:Y:S01]  /*abb0*/  FFMA R6, R45, R48, R6 ;  /* 0x000000302d067223 */ /* 0x000fe20000000006 */
[----:B------:R-:W-:Y:S01]  /*abc0*/  LOP3.LUT R56, R59, 0xffff0000, RZ, 0xc0, !PT ;  /* 0xffff00003b387812 */ /* 0x000fe200078ec0ff */
[C---:B------:R-:W-:Y:S01]  /*abd0*/  FFMA R7, R45.reuse, R49, R7 ;  /* 0x000000312d077223 */ /* 0x040fe20000000007 */
[----:B------:R-:W-:Y:S01]  /*abe0*/  SHF.L.U32 R57, R64, 0x10, RZ ;  /* 0x0000001040397819 */ /* 0x000fe200000006ff */
[----:B------:R-:W-:Y:S01]  /*abf0*/  UIADD3 UR4, UPT, UPT, UR4, 0xe0, URZ ;  /* 0x000000e004047890 */ /* 0x000fe2000fffe0ff */
[----:B------:R-:W-:Y:S01]  /*ac00*/  F2FP.BF16.F32.PACK_AB R99, R6, R5 ;  /* 0x000000050663723e */ /* 0x000fe200000010ff */
[----:B------:R-:W-:Y:S01]  /*ac10*/  FFMA R3, R45, R50, R3 ;  /* 0x000000322d037223 */ /* 0x000fe20000000003 */
[----:B------:R-:W-:Y:S01]  /*ac20*/  LOP3.LUT R58, R64, 0xffff0000, RZ, 0xc0, !PT ;  /* 0xffff0000403a7812 */ /* 0x000fe200078ec0ff */
[----:B------:R-:W-:Y:S01]  /*ac30*/  FMUL R0, R43, R34 ;  /* 0x000000222b007220 */ /* 0x000fe20000400000 */
[----:B------:R-:W-:Y:S01]  /*ac40*/  SHF.L.U32 R59, R65, 0x10, RZ ;  /* 0x00000010413b7819 */ /* 0x000fe200000006ff */
[----:B------:R-:W-:Y:S01]  /*ac50*/  FMUL R2, R43, R35 ;  /* 0x000000232b027220 */ /* 0x000fe20000400000 */
[----:B------:R-:W-:Y:S01]  /*ac60*/  F2FP.BF16.F32.PACK_AB R28, R3, R7 ;  /* 0x00000007031c723e */ /* 0x000fe200000010ff */
[----:B------:R-:W-:Y:S01]  /*ac70*/  UPRMT UR4, UR58, 0x654, UR4 ;  /* 0x000006543a047896 */ /* 0x000fe20008000004 */
[----:B------:R-:W-:Y:S01]  /*ac80*/  LOP3.LUT R60, R65, 0xffff0000, RZ, 0xc0, !PT ;  /* 0xffff0000413c7812 */ /* 0x000fe200078ec0ff */
[C---:B------:R-:W-:Y:S01]  /*ac90*/  FMUL R4, R43.reuse, R36 ;  /* 0x000000242b047220 */ /* 0x040fe20000400000 */
[C---:B------:R-:W-:Y:S01]  /*aca0*/  SHF.L.U32 R61, R66.reuse, 0x10, RZ ;  /* 0x00000010423d7819 */ /* 0x040fe200000006ff */
[----:B------:R-:W-:Y:S01]  /*acb0*/  FMUL R5, R43, R37 ;  /* 0x000000252b057220 */ /* 0x000fe20000400000 */
[----:B------:R-:W-:Y:S01]  /*acc0*/  LOP3.LUT R62, R66, 0xffff0000, RZ, 0xc0, !PT ;  /* 0xffff0000423e7812 */ /* 0x000fe200078ec0ff */
[----:B------:R-:W-:Y:S01]  /*acd0*/  FFMA R0, R45, R51, R0 ;  /* 0x000000332d007223 */ /* 0x000fe20000000000 */
[----:B------:R-:W-:Y:S01]  /*ace0*/  FMUL R6, R43, R38 ;  /* 0x000000262b067220 */ /* 0x000fe20000400000 */
[----:B------:R-:W-:Y:S01]  /*acf0*/  FFMA R2, R45, R52, R2 ;  /* 0x000000342d027223 */ /* 0x000fe20000000002 */
[----:B------:R-:W-:Y:S01]  /*ad00*/  FMUL R3, R43, R39 ;  /* 0x000000272b037220 */ /* 0x000fe20000400000 */
[C---:B------:R-:W-:Y:S01]  /*ad10*/  FFMA R4, R45.reuse, R53, R4 ;  /* 0x000000352d047223 */ /* 0x040fe20000000004 */
[C---:B------:R-:W-:Y:S01]  /*ad20*/  FFMA R5, R45.reuse, R54, R5 ;  /* 0x000000362d057223 */ /* 0x040fe20000000005 */
[C---:B------:R-:W-:Y:S01]  /*ad30*/  FFMA R6, R45.reuse, R55, R6 ;  /* 0x000000372d067223 */ /* 0x040fe20000000006 */
[C---:B------:R-:W-:Y:S01]  /*ad40*/  FFMA R3, R45.reuse, R56, R3 ;  /* 0x000000382d037223 */ /* 0x040fe20000000003 */
[----:B------:R-:W-:Y:S01]  /*ad50*/  FFMA R20, R45, R57, R20 ;  /* 0x000000392d147223 */ /* 0x000fe20000000014 */
[----:B------:R-:W-:Y:S01]  /*ad60*/  FMUL R8, R43, R8 ;  /* 0x000000082b087220 */ /* 0x000fe20000400000 */
[----:B------:R-:W-:Y:S01]  /*ad70*/  SYNCS.ARRIVE.TRANS64.RED.A1T0 RZ, [UR4], RZ ;  /* 0x000000ffffff79a7 */ /* 0x000fe20008100404 */
[----:B------:R1:W-:Y:S01]  /*ad80*/  @!P1 STS.128 [R105+UR44+0x200], R96 ;  /* 0x0002006069009988 */ /* 0x0003e20008000c2c */
[----:B------:R-:W-:Y:S01]  /*ad90*/  SHF.L.U32 R63, R67, 0x10, RZ ;  /* 0x00000010433f7819 */ /* 0x000fe200000006ff */
[----:B------:R-:W-:Y:S01]  /*ada0*/  FFMA R21, R45, R58, R21 ;  /* 0x0000003a2d157223 */ /* 0x000fe20000000015 */
[----:B------:R-:W-:Y:S01]  /*adb0*/  LOP3.LUT R64, R67, 0xffff0000, RZ, 0xc0, !PT ;  /* 0xffff000043407812 */ /* 0x000fe200078ec0ff */
[----:B------:R-:W-:Y:S01]  /*adc0*/  FMUL R9, R43, R9 ;  /* 0x000000092b097220 */ /* 0x000fe20000400000 */
[C---:B------:R-:W-:Y:S01]  /*add0*/  SHF.L.U32 R24, R68.reuse, 0x10, RZ ;  /* 0x0000001044187819 */ /* 0x040fe200000006ff */
[----:B------:R-:W-:Y:S01]  /*ade0*/  FFMA R22, R45, R59, R22 ;  /* 0x0000003b2d167223 */ /* 0x000fe20000000016 */
[----:B------:R-:W-:Y:S01]  /*adf0*/  LOP3.LUT R25, R68, 0xffff0000, RZ, 0xc0, !PT ;  /* 0xffff000044197812 */ /* 0x000fe200078ec0ff */
[----:B------:R-:W-:Y:S01]  /*ae00*/  FMUL R10, R43, R10 ;  /* 0x0000000a2b0a7220 */ /* 0x000fe20000400000 */
[----:B------:R-:W-:Y:S01]  /*ae10*/  FFMA R23, R45, R60, R23 ;  /* 0x0000003c2d177223 */ /* 0x000fe20000000017 */
[----:B------:R-:W-:Y:S01]  /*ae20*/  FMUL R11, R43, R11 ;  /* 0x0000000b2b0b7220 */ /* 0x000fe20000400000 */
[----:B------:R-:W-:Y:S01]  /*ae30*/  F2FP.BF16.F32.PACK_AB R29, R2, R0 ;  /* 0x00000000021d723e */ /* 0x000fe200000010ff */
[----:B------:R-:W-:Y:S01]  /*ae40*/  FFMA R8, R45, R61, R8 ;  /* 0x0000003d2d087223 */ /* 0x000fe20000000008 */
[----:B------:R-:W-:Y:S01]  /*ae50*/  F2FP.BF16.F32.PACK_AB R30, R5, R4 ;  /* 0x00000004051e723e */ /* 0x000fe200000010ff */
[----:B------:R-:W-:Y:S01]  /*ae60*/  FMUL R12, R43, R12 ;  /* 0x0000000c2b0c7220 */ /* 0x000fe20000400000 */
[----:B------:R-:W-:Y:S01]  /*ae70*/  F2FP.BF16.F32.PACK_AB R31, R3, R6 ;  /* 0x00000006031f723e */ /* 0x000fe200000010ff */
[----:B------:R-:W-:Y:S01]  /*ae80*/  FFMA R9, R45, R62, R9 ;  /* 0x0000003e2d097223 */ /* 0x000fe20000000009 */
[----:B------:R-:W-:Y:S01]  /*ae90*/  FMUL R13, R43, R13 ;  /* 0x0000000d2b0d7220 */ /* 0x000fe20000400000 */
[----:B------:R-:W-:Y:S01]  /*aea0*/  SHF.L.U32 R26, R69, 0x10, RZ ;  /* 0x00000010451a7819 */ /* 0x000fe200000006ff */
[----:B------:R-:W-:Y:S01]  /*aeb0*/  FFMA R10, R45, R63, R10 ;  /* 0x0000003f2d0a7223 */ /* 0x000fe2000000000a */
[----:B------:R1:W-:Y:S01]  /*aec0*/  @!P1 STS.128 [R104+0x200], R28 ;  /* 0x0002001c68009388 */ /* 0x0003e20000000c00 */
[----:B------:R-:W-:Y:S01]  /*aed0*/  FMUL R14, R43, R14 ;  /* 0x0000000e2b0e7220 */ /* 0x000fe20000400000 */
[----:B------:R-:W-:Y:S01]  /*aee0*/  LOP3.LUT R40, R69, 0xffff0000, RZ, 0xc0, !PT ;  /* 0xffff000045287812 */ /* 0x000fe200078ec0ff */
[----:B------:R-:W-:Y:S01]  /*aef0*/  FFMA R11, R45, R64, R11 ;  /* 0x000000402d0b7223 */ /* 0x000fe2000000000b */
[----:B------:R-:W-:Y:S01]  /*af00*/  FMUL R15, R43, R15 ;  /* 0x0000000f2b0f7220 */ /* 0x000fe20000400000 */
[C---:B------:R-:W-:Y:S01]  /*af10*/  SHF.L.U32 R65, R70.reuse, 0x10, RZ ;  /* 0x0000001046417819 */ /* 0x040fe200000006ff */
[----:B------:R-:W-:Y:S01]  /*af20*/  FFMA R12, R45, R24, R12 ;  /* 0x000000182d0c7223 */ /* 0x000fe2000000000c */
[----:B------:R-:W-:Y:S01]  /*af30*/  FMUL R16, R43, R16 ;  /* 0x000000102b107220 */ /* 0x000fe20000400000 */
[----:B------:R-:W-:Y:S01]  /*af40*/  LOP3.LUT R66, R70, 0xffff0000, RZ, 0xc0, !PT ;  /* 0xffff000046427812 */ /* 0x000fe200078ec0ff */
[----:B------:R-:W-:Y:S01]  /*af50*/  FFMA R13, R45, R25, R13 ;  /* 0x000000192d0d7223 */ /* 0x000fe2000000000d */
[----:B------:R-:W-:Y:S01]  /*af60*/  FMUL R17, R43, R17 ;  /* 0x000000112b117220 */ /* 0x000fe20000400000 */
[----:B------:R-:W-:Y:S01]  /*af70*/  SHF.L.U32 R67, R71, 0x10, RZ ;  /* 0x0000001047437819 */ /* 0x000fe200000006ff */
[----:B------:R-:W-:Y:S01]  /*af80*/  FFMA R14, R45, R26, R14 ;  /* 0x0000001a2d0e7223 */ /* 0x000fe2000000000e */
[----:B------:R-:W-:Y:S01]  /*af90*/  F2FP.BF16.F32.PACK_AB R20, R21, R20 ;  /* 0x000000141514723e */ /* 0x000fe200000010ff */
[----:B------:R-:W-:Y:S01]  /*afa0*/  FMUL R18, R43, R18 ;  /* 0x000000122b127220 */ /* 0x000fe20000400000 */
[----:B------:R-:W-:Y:S01]  /*afb0*/  LOP3.LUT R68, R71, 0xffff0000, RZ, 0xc0, !PT ;  /* 0xffff000047447812 */ /* 0x000fe200078ec0ff */
[----:B------:R-:W-:Y:S01]  /*afc0*/  FFMA R15, R45, R40, R15 ;  /* 0x000000282d0f7223 */ /* 0x000fe2000000000f */
[----:B------:R-:W-:Y:S01]  /*afd0*/  F2FP.BF16.F32.PACK_AB R21, R23, R22 ;  /* 0x000000161715723e */ /* 0x000fe200000010ff */
[----:B------:R-:W-:Y:S01]  /*afe0*/  FMUL R19, R43, R19 ;  /* 0x000000132b137220 */ /* 0x000fe20000400000 */
[----:B------:R-:W-:Y:S01]  /*aff0*/  F2FP.BF16.F32.PACK_AB R22, R9, R8 ;  /* 0x000000080916723e */ /* 0x000fe200000010ff */
[----:B------:R-:W-:Y:S01]  /*b000*/  FFMA R16, R45, R65, R16 ;  /* 0x000000412d107223 */ /* 0x000fe20000000010 */
[----:B------:R-:W-:Y:S01]  /*b010*/  F2FP.BF16.F32.PACK_AB R23, R11, R10 ;  /* 0x0000000a0b17723e */ /* 0x000fe200000010ff */
[C---:B------:R-:W-:Y:S01]  /*b020*/  FFMA R17, R45.reuse, R66, R17 ;  /* 0x000000422d117223 */ /* 0x040fe20000000011 */
[C---:B------:R-:W-:Y:S01]  /*b030*/  FFMA R18, R45.reuse, R67, R18 ;  /* 0x000000432d127223 */ /* 0x040fe20000000012 */
[----:B------:R-:W-:Y:S01]  /*b040*/  FFMA R19, R45, R68, R19 ;  /* 0x000000442d137223 */ /* 0x000fe20000000013 */
[----:B------:R-:W-:Y:S01]  /*b050*/  F2FP.BF16.F32.PACK_AB R12, R13, R12 ;  /* 0x0000000c0d0c723e */ /* 0x000fe200000010ff */
[----:B------:R1:W-:Y:S01]  /*b060*/  @!P1 STS.128 [R105+UR44+0xa00], R20 ;  /* 0x000a001469009988 */ /* 0x0003e20008000c2c */
[----:B------:R-:W-:Y:S01]  /*b070*/  F2FP.BF16.F32.PACK_AB R13, R15, R14 ;  /* 0x0000000e0f0d723e */ /* 0x000fe200000010ff */
[----:B------:R-:W-:Y:S01]  /*b080*/  BSSY.RECONVERGENT B0, `(.L_x_149) ;  /* 0x000001c000007945 */ /* 0x000fe20003800200 */
[----:B------:R-:W-:Y:S02]  /*b090*/  F2FP.BF16.F32.PACK_AB R14, R17, R16 ;  /* 0x00000010110e723e */ /* 0x000fe400000010ff */
[----:B------:R-:W-:Y:S02]  /*b0a0*/  F2FP.BF16.F32.PACK_AB R15, R19, R18 ;  /* 0x00000012130f723e */ /* 0x000fe400000010ff */
[----:B------:R-:W-:Y:S03]  /*b0b0*/  ISETP.NE.AND P0, PT, R88, RZ, PT ;  /* 0x000000ff5800720c */ /* 0x000fe60003f05270 */
[----:B------:R1:W-:Y:S01]  /*b0c0*/  @!P1 STS.128 [R104+0xa00], R12 ;  /* 0x000a000c68009388 */ /* 0x0003e20000000c00 */
[----:B------:R-:W-:Y:S01]  /*b0d0*/  @!PT LDS RZ, [RZ] ;  /* 0x00000000fffff984 */ /* 0x000fe20000000800 */
[----:B------:R-:W-:Y:S01]  /*b0e0*/  @!PT LDS RZ, [RZ] ;  /* 0x00000000fffff984 */ /* 0x000fe20000000800 */
[----:B------:R-:W-:Y:S01]  /*b0f0*/  @!PT LDS RZ, [RZ] ;  /* 0x00000000fffff984 */ /* 0x000fe20000000800 */
[----:B------:R-:W-:Y:S01]  /*b100*/  @!PT LDS RZ, [RZ] ;  /* 0x00000000fffff984 */ /* 0x000fe20000000800 */
[----:B------:R2:W-:Y:S07]  /*b110*/  MEMBAR.ALL.CTA ;  /* 0x0000000000007992 */ /* 0x0005ee0000008000 */
[----:B--2---:R-:W2:Y:S02]  /*b120*/  FENCE.VIEW.ASYNC.S ;  /* 0x00000000000073c6 */ /* 0x004ea40000000000 */
        /* <DEDUP_REMOVED lines=17> */
.L_x_150:
[----:B------:R-:W-:Y:S05]  /*b240*/  BSYNC.RECONVERGENT B0 ;  /* 0x0000000000007941 */ /* 0x000fea0003800200 */
.L_x_149:
[----:B------:R-:W-:Y:S01]  /*b250*/  UISETP.NE.AND UP0, UPT, UR47, URZ, UPT ;  /* 0x000000ff2f00728c */ /* 0x000fe2000bf05270 */
[----:B------:R-:W-:Y:S01]  /*b260*/  BSSY.RECONVERGENT B0, `(.L_x_151) ;  /* 0x0000009000007945 */ /* 0x000fe20003800200 */
[----:B------:R-:W-:Y:S04]  /*b270*/  UIADD3 UR4, UPT, UPT, UR46, 0x1, URZ ;  /* 0x000000012e047890 */ /* 0x000fe8000fffe0ff */
[----:B------:R-:W-:Y:S02]  /*b280*/  UISETP.EQ.XOR UP1, UPT, UR4, 0x3, UP0 ;  /* 0x000000030400788c */ /* 0x000fe40008722a70 */
[----:B------:R-:W-:Y:S02]  /*b290*/  UISETP.NE.AND UP0, UPT, UR4, 0x3, UPT ;  /* 0x000000030400788c */ /* 0x000fe4000bf05270 */
[----:B------:R-:W-:Y:S02]  /*b2a0*/  USEL UR5, URZ, 0x1, !UP1 ;  /* 0x00000001ff057887 */ /* 0x000fe4000c800000 */
[----:B------:R-:W-:Y:S02]  /*b2b0*/  USEL UR45, UR4, URZ, UP0 ;  /* 0x000000ff042d7287 */ /* 0x000fe40008000000 */
[----:B------:R-:W-:Y:S01]  /*b2c0*/  ULOP3.LUT UR57, UR57, UR5, URZ, 0x3c, !UPT ;  /* 0x0000000539397292 */ /* 0x000fe2000f8e3cff */
[----:B------:R-:W-:Y:S11]  /*b2d0*/  @P0 BRA `(.L_x_152) ;  /* 0x0000000000040947 */ /* 0x000ff60003800000 */
[----:B------:R-:W-:Y:S04]  /*b2e0*/  DEPBAR.LE SB0, 0x1 ;  /* 0x000080400000791a */ /* 0x000fe80000000000 */
.L_x_152:
[----:B------:R-:W-:Y:S05]  /*b2f0*/  BSYNC.RECONVERGENT B0 ;  /* 0x0000000000007941 */ /* 0x000fea0003800200 */
.L_x_151:
[----:B------:R-:W-:Y:S01]  /*b300*/  BAR.SYNC.DEFER_BLOCKING 0x1, 0x80 ;  /* 0x0042000000007b1d */ /* 0x000fe20000010000 */
[----:B------:R-:W-:Y:S01]  /*b310*/  UISETP.NE.AND UP0, UPT, UR56, -0x4, UPT ;  /* 0xfffffffc3800788c */ /* 0x000fe2000bf05270 */
[----:B------:R-:W-:Y:S08]  /*b320*/  IADD3 R84, PT, PT, R84, 0x1, RZ ;  /* 0x0000000154547810 */ /* 0x000ff00007ffe0ff */
[----:B------:R-:W-:Y:S05]  /*b330*/  BRA.U !UP0, `(.L_x_153) ;  /* 0x0000000108287547 */ /* 0x000fea000b800000 */
[----:B------:R-:W-:Y:S01]  /*b340*/  ISETP.NE.AND P0, PT, R103, RZ, PT ;  /* 0x000000ff6700720c */ /* 0x000fe20003f05270 */
[----:B------:R-:W-:Y:S01]  /*b350*/  IMAD.U32 R2, RZ, RZ, UR52 ;  /* 0x00000034ff027e24 */ /* 0x000fe2000f8e00ff */
[----:B------:R-:W-:Y:S01]  /*b360*/  UIADD3 UR4, UPT, UPT, UR52, 0x1, URZ ;  /* 0x0000000134047890 */ /* 0x000fe2000fffe0ff */
[----:B------:R-:W-:Y:S03]  /*b370*/  IMAD.U32 R0, RZ, RZ, UR58 ;  /* 0x0000003aff007e24 */ /* 0x000fe6000f8e00ff */
[----:B------:R-:W-:Y:S04]  /*b380*/  UISETP.NE.AND UP0, UPT, UR4, 0x3, UPT ;  /* 0x000000030400788c */ /* 0x000fe8000bf05270 */
[----:B------:R-:W-:Y:S03]  /*b390*/  USEL UR52, UR4, URZ, UP0 ;  /* 0x000000ff04347287 */ /* 0x000fe60008000000 */
[----:B------:R-:W-:Y:S05]  /*b3a0*/  @P0 LEA R2, R2, UR44, 0x3 ;  /* 0x0000002c02020c11 */ /* 0x000fea000f8e18ff */
[----:B------:R-:W-:Y:S05]  /*b3b0*/  @P0 VIADD R2, R2, 0x88 ;  /* 0x0000008802020836 */ /* 0x000fea0000000000 */
[----:B------:R-:W-:Y:S04]  /*b3c0*/  @P0 PRMT R0, R0, 0x654, R2 ;  /* 0x0000065400000816 */ /* 0x000fe80000000002 */
[----:B------:R2:W-:Y:S03]  /*b3d0*/  @P0 SYNCS.ARRIVE.TRANS64.RED.A1T0 RZ, [R0+URZ], RZ ;  /* 0x000000ff00ff09a7 */ /* 0x0005e600081004ff */
.L_x_153:
[----:B------:R-:W-:Y:S01]  /*b3e0*/  R2UR UR6, R102 ;  /* 0x00000000660672ca */ /* 0x000fe200000e0000 */
[----:B------:R-:W-:Y:S01]  /*b3f0*/  UIADD3 UR56, UPT, UPT, UR56, 0x4, URZ ;  /* 0x0000000438387890 */ /* 0x000fe2000fffe0ff */
[----:B------:R-:W-:Y:S02]  /*b400*/  R2UR UR5, R94 ;  /* 0x000000005e0572ca */ /* 0x000fe400000e0000 */
[----:B------:R-:W-:Y:S02]  /*b410*/  R2UR UR4, R95 ;  /* 0x000000005f0472ca */ /* 0x000fe400000e0000 */
[----:B------:R-:W-:Y:S02]  /*b420*/  R2UR UR36, R100 ;  /* 0x00000000642472ca */ /* 0x000fe400000e0000 */
[----:B------:R-:W-:Y:S02]  /*b430*/  ISETP.NE.AND P0, PT, R81, 0x2, PT ;  /* 0x000000025100780c */ /* 0x000fe40003f05270 */
[----:B------:R-:W-:Y:S02]  /*b440*/  ISETP.NE.AND P1, PT, R84, 0x2, PT ;  /* 0x000000025400780c */ /* 0x000fe40003f25270 */
[----:B------:R-:W-:Y:S01]  /*b450*/  SEL R2, RZ, 0x1, P0 ;  /* 0x00000001ff027807 */ /* 0x000fe20000000000 */
[----:B------:R-:W-:Y:S01]  /*b460*/  UISETP.NE.AND UP0, UPT, UR6, URZ, UPT ;  /* 0x000000ff0600728c */ /* 0x000fe2000bf05270 */
[----:B--2---:R-:W-:Y:S01]  /*b470*/  SEL R0, RZ, 0x1, P1 ;  /* 0x00000001ff007807 */ /* 0x004fe20000800000 */
[----:B------:R-:W-:Y:S01]  /*b480*/  UIADD3 UR21, UPT, UPT, UR37, UR5, URZ ;  /* 0x0000000525157290 */ /* 0x000fe2000fffe0ff */
[----:B------:R-:W-:Y:S01]  /*b490*/  LOP3.LUT R82, R82, R2, RZ, 0x3c, !PT ;  /* 0x0000000252527212 */ /* 0x000fe200078e3cff */
[----:B------:R-:W-:Y:S01]  /*b4a0*/  UIADD3 UR20, UPT, UPT, UR38, UR4, URZ ;  /* 0x0000000426147290 */ /* 0x000fe2000fffe0ff */
[----:B------:R-:W-:Y:S02]  /*b4b0*/  LOP3.LUT R83, R83, R0, RZ, 0x3c, !PT ;  /* 0x0000000053537212 */ /* 0x000fe400078e3cff */
[----:B------:R-:W-:Y:S02]  /*b4c0*/  SEL R81, R81, RZ, P0 ;  /* 0x000000ff51517207 */ /* 0x000fe40000000000 */
[----:B------:R-:W-:Y:S01]  /*b4d0*/  SEL R84, R84, RZ, P1 ;  /* 0x000000ff54547207 */ /* 0x000fe20000800000 */
[----:B------:R-:W-:Y:S06]  /*b4e0*/  BRA.U UP0, `(.L_x_154) ;  /* 0xffffffb100587547 */ /* 0x000fec000b83ffff */
[----:B------:R-:W2:Y:S01]  /*b4f0*/  LDCU.64 UR4, c[0x0][0xc88] ;  /* 0x00019100ff0477ac */ /* 0x000ea20008000a00 */
[----:B------:R-:W3:Y:S01]  /*b500*/  LDCU.64 UR6, c[0x0][0xc90] ;  /* 0x00019200ff0677ac */ /* 0x000ee20008000a00 */
[----:B--2---:R-:W-:Y:S02]  /*b510*/  ISETP.NE.U32.AND P2, PT, RZ, UR4, PT ;  /* 0x00000004ff007c0c */ /* 0x004fe4000bf45070 */
[----:B---3--:R-:W-:Y:S02]  /*b520*/  ISETP.NE.U32.AND P1, PT, RZ, UR6, PT ;  /* 0x00000006ff007c0c */ /* 0x008fe4000bf25070 */
[----:B------:R-:W-:Y:S02]  /*b530*/  ISETP.NE.AND.EX P2, PT, RZ, UR5, PT, P2 ;  /* 0x00000005ff007c0c */ /* 0x000fe4000bf45320 */
[----:B------:R-:W-:-:S13]  /*b540*/  ISETP.NE.AND.EX P0, PT, RZ, UR7, PT, P1 ;  /* 0x00000007ff007c0c */ /* 0x000fda000bf05310 */
[----:B------:R-:W-:Y:S05]  /*b550*/  @P2 BRA P0, `(.L_x_155) ;  /* 0x00000000003c2947 */ /* 0x000fea0000000000 */
[----:B------:R-:W-:-:S13]  /*b560*/  ISETP.NE.AND.EX P1, PT, RZ, UR7, PT, P1 ;  /* 0x00000007ff007c0c */ /* 0x000fda000bf25310 */
[----:B------:R-:W-:Y:S05]  /*b570*/  @P1 BRA `(.L_x_156) ;  /* 0x00000000000c1947 */ /* 0x000fea0003800000 */
[----:B------:R-:W-:-:S13]  /*b580*/  FSETP.NEU.AND P0, PT, R45, RZ, PT ;  /* 0x000000ff2d00720b */ /* 0x000fda0003f0d000 */
[----:B------:R-:W-:Y:S05]  /*b590*/  @!P0 EXIT ;  /* 0x000000000000894d */ /* 0x000fea0003800000 */
[----:B------:R-:W-:Y:S05]  /*b5a0*/  BRA `(.L_x_155) ;  /* 0x0000000000287947 */ /* 0x000fea0003800000 */
.L_x_156:
[----:B------:R-:W-:Y:S01]  /*b5b0*/  ISETP.NE.AND P0, PT, R80, RZ, PT ;  /* 0x000000ff5000720c */ /* 0x000fe20003f05270 */
[----:B------:R-:W-:-:S12]  /*b5c0*/  BSSY.RECONVERGENT B0, `(.L_x_155) ;  /* 0x0000008000007945 */ /* 0x000fd80003800200 */
[----:B------:R-:W-:Y:S05]  /*b5d0*/  @P0 BRA `(.L_x_157) ;  /* 0x0000000000100947 */ /* 0x000fea0003800000 */
[----:B------:R-:W-:-:S04]  /*b5e0*/  ISETP.NE.U32.AND P0, PT, RZ, UR4, PT ;  /* 0x00000004ff007c0c */ /* 0x000fc8000bf05070 */
[----:B------:R-:W-:-:S13]  /*b5f0*/  ISETP.NE.AND.EX P0, PT, RZ, UR5, PT, P0 ;  /* 0x00000005ff007c0c */ /* 0x000fda000bf05300 */
[----:B------:R-:W-:Y:S05]  /*b600*/  @!P0 EXIT ;  /* 0x000000000000894d */ /* 0x000fea0003800000 */
[----:B------:R-:W-:Y:S05]  /*b610*/  BRA `(.L_x_158) ;  /* 0x0000000000087947 */ /* 0x000fea0003800000 */
.L_x_157:
[----:B------:R-:W-:-:S13]  /*b620*/  FSETP.NEU.AND P0, PT, R45, RZ, PT ;  /* 0x000000ff2d00720b */ /* 0x000fda0003f0d000 */
[----:B------:R-:W-:Y:S05]  /*b630*/  @!P0 EXIT ;  /* 0x000000000000894d */ /* 0x000fea0003800000 */
.L_x_158:
[----:B------:R-:W-:Y:S05]  /*b640*/  BSYNC.RECONVERGENT B0 ;  /* 0x0000000000007941 */ /* 0x000fea0003800200 */
.L_x_155:
[----:B------:R-:W-:Y:S01]  /*b650*/  ULEA UR6, UR52, UR44, 0x3 ;  /* 0x0000002c34067291 */ /* 0x000fe2000f8e18ff */
[----:B------:R-:W-:-:S04]  /*b660*/  DEPBAR.LE SB0, 0x0 ;  /* 0x000080000000791a */ /* 0x000fc80000000000 */
[----:B------:R-:W-:-:S04]  /*b670*/  UIADD3 UR6, UPT, UPT, UR6, 0x88, URZ ;  /* 0x0000008806067890 */ /* 0x000fc8000fffe0ff */
[----:B------:R-:W-:-:S09]  /*b680*/  UPRMT UR6, UR58, 0x654, UR6 ;  /* 0x000006543a067896 */ /* 0x000fd20008000006 */
[----:B------:R-:W-:Y:S01]  /*b690*/  SYNCS.ARRIVE.TRANS64.RED.A1T0 RZ, [UR6], RZ ;  /* 0x000000ffffff79a7 */ /* 0x000fe20008100406 */
[----:B------:R-:W-:Y:S05]  /*b6a0*/  EXIT ;  /* 0x000000000000794d */ /* 0x000fea0003800000 */
.L_x_24:
[----:B--2---:R2:W3:Y:S02]  /*b6b0*/  SYNCS.PHASECHK.TRANS64.TRYWAIT P0, [R0+URZ+0x100], R2 ;  /* 0x00010002000075a7 */ /* 0x0044e400080011ff */
[----:B---3--:R-:W-:Y:S05]  /*b6c0*/  @!P0 NANOSLEEP.SYNCS 0x989680 ;  /* 0x009896800000895d */ /* 0x008fea0003900000 */
[----:B------:R-:W3:Y:S02]  /*b6d0*/  @!P0 SYNCS.PHASECHK.TRANS64 P0, [R0+URZ+0x100], R2 ;  /* 0x00010002000085a7 */ /* 0x000ee400080010ff */
[----:B---3--:R-:W-:Y:S05]  /*b6e0*/  @!P0 BRA `(.L_x_24) ;  /* 0xfffffffc00f08947 */ /* 0x008fea000383ffff */
[----:B------:R-:W-:Y:S05]  /*b6f0*/  BRA `(.L_x_159) ;  /* 0xffffff6400187947 */ /* 0x000fea000383ffff */
.L_x_27:
[----:B-1----:R-:W-:-:S07]  /*b700*/  MOV R0, UR33 ;  /* 0x0000002100007c02 */ /* 0x002fce0008000f00 */
.L_x_160:
[----:B-1----:R1:W2:Y:S02]  /*b710*/  SYNCS.PHASECHK.TRANS64.TRYWAIT P0, [R0+URZ+0x38], R3 ;  /* 0x00003803000075a7 */ /* 0x0022a400080011ff */
[----:B--2---:R-:W-:Y:S05]  /*b720*/  @!P0 NANOSLEEP.SYNCS 0x989680 ;  /* 0x009896800000895d */ /* 0x004fea0003900000 */
[----:B------:R-:W2:Y:S02]  /*b730*/  @!P0 SYNCS.PHASECHK.TRANS64 P0, [R0+URZ+0x38], R3 ;  /* 0x00003803000085a7 */ /* 0x000ea400080010ff */
[----:B--2---:R-:W-:Y:S05]  /*b740*/  @!P0 BRA `(.L_x_160) ;  /* 0xfffffffc00f08947 */ /* 0x004fea000383ffff */
[----:B------:R-:W-:Y:S05]  /*b750*/  BRA `(.L_x_26) ;  /* 0xffffff6400707947 */ /* 0x000fea000383ffff */
.L_x_36:
[----:B-1----:R-:W-:-:S07]  /*b760*/  MOV R0, UR33 ;  /* 0x0000002100007c02 */ /* 0x002fce0008000f00 */
.L_x_161:
[----:B-1----:R1:W2:Y:S02]  /*b770*/  SYNCS.PHASECHK.TRANS64.TRYWAIT P0, [R0+URZ+0x38], R3 ;  /* 0x00003803000075a7 */ /* 0x0022a400080011ff */
[----:B--2---:R-:W-:Y:S05]  /*b780*/  @!P0 NANOSLEEP.SYNCS 0x989680 ;  /* 0x009896800000895d */ /* 0x004fea0003900000 */
[----:B------:R-:W2:Y:S02]  /*b790*/  @!P0 SYNCS.PHASECHK.TRANS64 P0, [R0+URZ+0x38], R3 ;  /* 0x00003803000085a7 */ /* 0x000ea400080010ff */
[----:B--2---:R-:W-:Y:S05]  /*b7a0*/  @!P0 BRA `(.L_x_161) ;  /* 0xfffffffc00f08947 */ /* 0x004fea000383ffff */
[----:B------:R-:W-:Y:S05]  /*b7b0*/  BRA `(.L_x_35) ;  /* 0xffffff6800947947 */ /* 0x000fea000383ffff */
.L_x_43:
[----:B-1----:R1:W4:Y:S02]  /*b7c0*/  SYNCS.PHASECHK.TRANS64.TRYWAIT P0, [R3+URZ+0xb0], R0 ;  /* 0x0000b000030075a7 */ /* 0x00232400080011ff */
[----:B----4-:R-:W-:Y:S05]  /*b7d0*/  @!P0 NANOSLEEP.SYNCS 0x989680 ;  /* 0x009896800000895d */ /* 0x010fea0003900000 */
[----:B------:R-:W4:Y:S02]  /*b7e0*/  @!P0 SYNCS.PHASECHK.TRANS64 P0, [R3+URZ+0xb0], R0 ;  /* 0x0000b000030085a7 */ /* 0x000f2400080010ff */
[----:B----4-:R-:W-:Y:S05]  /*b7f0*/  @!P0 BRA `(.L_x_43) ;  /* 0xfffffffc00f08947 */ /* 0x010fea000383ffff */
[----:B------:R-:W-:Y:S05]  /*b800*/  BRA `(.L_x_162) ;  /* 0xffffff6c00987947 */ /* 0x000fea000383ffff */
.L_x_47:
[----:B------:R-:W-:-:S07]  /*b810*/  MOV R0, UR4 ;  /* 0x0000000400007c02 */ /* 0x000fce0008000f00 */
.L_x_163:
[----:B-1----:R1:W2:Y:S02]  /*b820*/  SYNCS.PHASECHK.TRANS64.TRYWAIT P0, [R0+URZ], R2 ;  /* 0x00000002000075a7 */ /* 0x0022a400080011ff */
[----:B--2---:R-:W-:Y:S05]  /*b830*/  @!P0 NANOSLEEP.SYNCS 0x989680 ;  /* 0x009896800000895d */ /* 0x004fea0003900000 */
[----:B------:R-:W2:Y:S02]  /*b840*/  @!P0 SYNCS.PHASECHK.TRANS64 P0, [R0+URZ], R2 ;  /* 0x00000002000085a7 */ /* 0x000ea400080010ff */
[----:B--2---:R-:W-:Y:S05]  /*b850*/  @!P0 BRA `(.L_x_163) ;  /* 0xfffffffc00f08947 */ /* 0x004fea000383ffff */
[----:B------:R-:W-:Y:S05]  /*b860*/  BRA `(.L_x_164) ;  /* 0xffffff7400447947 */ /* 0x000fea000383ffff */
.L_x_48:
[----:B------:R-:W-:-:S07]  /*b870*/  MOV R0, UR5 ;  /* 0x0000000500007c02 */ /* 0x000fce0008000f00 */
.L_x_165:
[----:B-1----:R1:W2:Y:S02]  /*b880*/  SYNCS.PHASECHK.TRANS64.TRYWAIT P0, [R0+URZ], R3 ;  /* 0x00000003000075a7 */ /* 0x0022a400080011ff */
[----:B--2---:R-:W-:Y:S05]  /*b890*/  @!P0 NANOSLEEP.SYNCS 0x989680 ;  /* 0x009896800000895d */ /* 0x004fea0003900000 */
[----:B------:R-:W2:Y:S02]  /*b8a0*/  @!P0 SYNCS.PHASECHK.TRANS64 P0, [R0+URZ], R3 ;  /* 0x00000003000085a7 */ /* 0x000ea400080010ff */
[----:B--2---:R-:W-:Y:S05]  /*b8b0*/  @!P0 BRA `(.L_x_165) ;  /* 0xfffffffc00f08947 */ /* 0x004fea000383ffff */
[----:B------:R-:W-:Y:S05]  /*b8c0*/  BRA `(.L_x_166) ;  /* 0xffffff7400507947 */ /* 0x000fea000383ffff */
.L_x_49:
[----:B------:R-:W-:-:S07]  /*b8d0*/  MOV R0, UR5 ;  /* 0x0000000500007c02 */ /* 0x000fce0008000f00 */
.L_x_167:
[----:B-1----:R1:W2:Y:S02]  /*b8e0*/  SYNCS.PHASECHK.TRANS64.TRYWAIT P0, [R0+URZ], R3 ;  /* 0x00000003000075a7 */ /* 0x0022a400080011ff */
[----:B--2---:R-:W-:Y:S05]  /*b8f0*/  @!P0 NANOSLEEP.SYNCS 0x989680 ;  /* 0x009896800000895d */ /* 0x004fea0003900000 */
[----:B------:R-:W2:Y:S02]  /*b900*/  @!P0 SYNCS.PHASECHK.TRANS64 P0, [R0+URZ], R3 ;  /* 0x00000003000085a7 */ /* 0x000ea400080010ff */
[----:B--2---:R-:W-:Y:S05]  /*b910*/  @!P0 BRA `(.L_x_167) ;  /* 0xfffffffc00f08947 */ /* 0x004fea000383ffff */
[----:B------:R-:W-:Y:S05]  /*b920*/  BRA `(.L_x_168) ;  /* 0xffffff74005c7947 */ /* 0x000fea000383ffff */
.L_x_50:
[----:B------:R-:W-:-:S07]  /*b930*/  MOV R0, UR5 ;  /* 0x0000000500007c02 */ /* 0x000fce0008000f00 */
.L_x_169:
[----:B-1----:R1:W2:Y:S02]  /*b940*/  SYNCS.PHASECHK.TRANS64.TRYWAIT P0, [R0+URZ], R3 ;  /* 0x00000003000075a7 */ /* 0x0022a400080011ff */
[----:B--2---:R-:W-:Y:S05]  /*b950*/  @!P0 NANOSLEEP.SYNCS 0x989680 ;  /* 0x009896800000895d */ /* 0x004fea0003900000 */
[----:B------:R-:W2:Y:S02]  /*b960*/  @!P0 SYNCS.PHASECHK.TRANS64 P0, [R0+URZ], R3 ;  /* 0x00000003000085a7 */ /* 0x000ea400080010ff */
[----:B--2---:R-:W-:Y:S05]  /*b970*/  @!P0 BRA `(.L_x_169) ;  /* 0xfffffffc00f08947 */ /* 0x004fea000383ffff */
[----:B------:R-:W-:Y:S05]  /*b980*/  BRA `(.L_x_170) ;  /* 0xffffff7400687947 */ /* 0x000fea000383ffff */
.L_x_51:
[----:B------:R-:W-:-:S07]  /*b990*/  MOV R0, UR5 ;  /* 0x0000000500007c02 */ /* 0x000fce0008000f00 */
.L_x_171:
[----:B-1----:R1:W2:Y:S02]  /*b9a0*/  SYNCS.PHASECHK.TRANS64.TRYWAIT P0, [R0+URZ], R3 ;  /* 0x00000003000075a7 */ /* 0x0022a400080011ff */
[----:B--2---:R-:W-:Y:S05]  /*b9b0*/  @!P0 NANOSLEEP.SYNCS 0x989680 ;  /* 0x009896800000895d */ /* 0x004fea0003900000 */
[----:B------:R-:W2:Y:S02]  /*b9c0*/  @!P0 SYNCS.PHASECHK.TRANS64 P0, [R0+URZ], R3 ;  /* 0x00000003000085a7 */ /* 0x000ea400080010ff */
[----:B--2---:R-:W-:Y:S05]  /*b9d0*/  @!P0 BRA `(.L_x_171) ;  /* 0xfffffffc00f08947 */ /* 0x004fea000383ffff */
[----:B------:R-:W-:Y:S05]  /*b9e0*/  BRA `(.L_x_172) ;  /* 0xffffff7400747947 */ /* 0x000fea000383ffff */
.L_x_52:
[----:B------:R-:W-:-:S07]  /*b9f0*/  MOV R0, UR5 ;  /* 0x0000000500007c02 */ /* 0x000fce0008000f00 */
.L_x_173:
[----:B-1----:R1:W2:Y:S02]  /*ba00*/  SYNCS.PHASECHK.TRANS64.TRYWAIT P0, [R0+URZ], R3 ;  /* 0x00000003000075a7 */ /* 0x0022a400080011ff */
[----:B--2---:R-:W-:Y:S05]  /*ba10*/  @!P0 NANOSLEEP.SYNCS 0x989680 ;  /* 0x009896800000895d */ /* 0x004fea0003900000 */
[----:B------:R-:W2:Y:S02]  /*ba20*/  @!P0 SYNCS.PHASECHK.TRANS64 P0, [R0+URZ], R3 ;  /* 0x00000003000085a7 */ /* 0x000ea400080010ff */
[----:B--2---:R-:W-:Y:S05]  /*ba30*/  @!P0 BRA `(.L_x_173) ;  /* 0xfffffffc00f08947 */ /* 0x004fea000383ffff */
[----:B------:R-:W-:Y:S05]  /*ba40*/  BRA `(.L_x_174) ;  /* 0xffffff7400807947 */ /* 0x000fea000383ffff */
.L_x_55:
[----:B--2---:R2:W3:Y:S02]  /*ba50*/  SYNCS.PHASECHK.TRANS64.TRYWAIT P0, [R2+URZ+0xf0], R4 ;  /* 0x0000f004020075a7 */ /* 0x0044e400080011ff */
[----:B---3--:R-:W-:Y:S05]  /*ba60*/  @!P0 NANOSLEEP.SYNCS 0x989680 ;  /* 0x009896800000895d */ /* 0x008fea0003900000 */
[----:B------:R-:W3:Y:S02]  /*ba70*/  @!P0 SYNCS.PHASECHK.TRANS64 P0, [R2+URZ+0xf0], R4 ;  /* 0x0000f004020085a7 */ /* 0x000ee400080010ff */
[----:B---3--:R-:W-:Y:S05]  /*ba80*/  @!P0 BRA `(.L_x_55) ;  /* 0xfffffffc00f08947 */ /* 0x008fea000383ffff */
[----:B------:R-:W-:Y:S05]  /*ba90*/  BRA `(.L_x_175) ;  /* 0xffffff7400dc7947 */ /* 0x000fea000383ffff */
.L_x_56:
[----:B------:R-:W-:-:S07]  /*baa0*/  MOV R2, UR4 ;  /* 0x0000000400027c02 */ /* 0x000fce0008000f00 */
.L_x_176:
[----:B--2---:R2:W3:Y:S02]  /*bab0*/  SYNCS.PHASECHK.TRANS64.TRYWAIT P0, [R2+URZ+0xc0], R5 ;  /* 0x0000c005020075a7 */ /* 0x0044e400080011ff */
[----:B---3--:R-:W-:Y:S05]  /*bac0*/  @!P0 NANOSLEEP.SYNCS 0x989680 ;  /* 0x009896800000895d */ /* 0x008fea0003900000 */
[----:B------:R-:W3:Y:S02]  /*bad0*/  @!P0 SYNCS.PHASECHK.TRANS64 P0, [R2+URZ+0xc0], R5 ;  /* 0x0000c005020085a7 */ /* 0x000ee400080010ff */
[----:B---3--:R-:W-:Y:S05]  /*bae0*/  @!P0 BRA `(.L_x_176) ;  /* 0xfffffffc00f08947 */ /* 0x008fea000383ffff */
[----:B------:R-:W-:Y:S05]  /*baf0*/  BRA `(.L_x_177) ;  /* 0xffffff7400ec7947 */ /* 0x000fea000383ffff */
.L_x_57:
[----:B--2---:R2:W3:Y:S02]  /*bb00*/  SYNCS.PHASECHK.TRANS64.TRYWAIT P1, [R2+URZ+0xb0], R4 ;  /* 0x0000b004020075a7 */ /* 0x0044e400080211ff */
[----:B---3--:R-:W-:Y:S05]  /*bb10*/  @!P1 NANOSLEEP.SYNCS 0x989680 ;  /* 0x009896800000995d */ /* 0x008fea0003900000 */
[----:B------:R-:W3:Y:S02]  /*bb20*/  @!P1 SYNCS.PHASECHK.TRANS64 P1, [R2+URZ+0xb0], R4 ;  /* 0x0000b004020095a7 */ /* 0x000ee400080210ff */
[----:B---3--:R-:W-:Y:S05]  /*bb30*/  @!P1 BRA `(.L_x_57) ;  /* 0xfffffffc00f09947 */ /* 0x008fea000383ffff */
[----:B------:R-:W-:Y:S05]  /*bb40*/  BRA `(.L_x_178) ;  /* 0xffffff78001c7947 */ /* 0x000fea000383ffff */
.L_x_60:
[----:B------:R-:W-:-:S07]  /*bb50*/  MOV R0, UR4 ;  /* 0x0000000400007c02 */ /* 0x000fce0008000f00 */
.L_x_179:
[----:B--2---:R2:W3:Y:S02]  /*bb60*/  SYNCS.PHASECHK.TRANS64.TRYWAIT P0, [R0+URZ+0xc0], R2 ;  /* 0x0000c002000075a7 */ /* 0x0044e400080011ff */
[----:B---3--:R-:W-:Y:S05]  /*bb70*/  @!P0 NANOSLEEP.SYNCS 0x989680 ;  /* 0x009896800000895d */ /* 0x008fea0003900000 */
[----:B------:R-:W3:Y:S02]  /*bb80*/  @!P0 SYNCS.PHASECHK.TRANS64 P0, [R0+URZ+0xc0], R2 ;  /* 0x0000c002000085a7 */ /* 0x000ee400080010ff */
[----:B---3--:R-:W-:Y:S05]  /*bb90*/  @!P0 BRA `(.L_x_179) ;  /* 0xfffffffc00f08947 */ /* 0x008fea000383ffff */
[----:B------:R-:W-:Y:S05]  /*bba0*/  BRA `(.L_x_59) ;  /* 0xffffff7800707947 */ /* 0x000fea000383ffff */
.L_x_67:
[----:B-1----:R1:W2:Y:S02]  /*bbb0*/  SYNCS.PHASECHK.TRANS64.TRYWAIT P0, [R2+URZ+0xb0], R0 ;  /* 0x0000b000020075a7 */ /* 0x0022a400080011ff */
[----:B--2---:R-:W-:Y:S05]  /*bbc0*/  @!P0 NANOSLEEP.SYNCS 0x989680 ;  /* 0x009896800000895d */ /* 0x004fea0003900000 */
[----:B------:R-:W2:Y:S02]  /*bbd0*/  @!P0 SYNCS.PHASECHK.TRANS64 P0, [R2+URZ+0xb0], R0 ;  /* 0x0000b000020085a7 */ /* 0x000ea400080010ff */
[----:B--2---:R-:W-:Y:S05]  /*bbe0*/  @!P0 BRA `(.L_x_67) ;  /* 0xfffffffc00f08947 */ /* 0x004fea000383ffff */
[----:B------:R-:W-:Y:S05]  /*bbf0*/  BRA `(.L_x_180) ;  /* 0xffffff80002c7947 */ /* 0x000fea000383ffff */
.L_x_70:
[----:B------:R-:W-:-:S07]  /*bc00*/  MOV R0, UR66 ;  /* 0x0000004200007c02 */ /* 0x000fce0008000f00 */
.L_x_181:
[----:B-1----:R1:W2:Y:S02]  /*bc10*/  SYNCS.PHASECHK.TRANS64.TRYWAIT P0, [R0+URZ+0xe0], R2 ;  /* 0x0000e002000075a7 */ /* 0x0022a400080011ff */
[----:B--2---:R-:W-:Y:S05]  /*bc20*/  @!P0 NANOSLEEP.SYNCS 0x989680 ;  /* 0x009896800000895d */ /* 0x004fea0003900000 */
[----:B------:R-:W2:Y:S02]  /*bc30*/  @!P0 SYNCS.PHASECHK.TRANS64 P0, [R0+URZ+0xe0], R2 ;  /* 0x0000e002000085a7 */ /* 0x000ea400080010ff */
[----:B--2---:R-:W-:Y:S05]  /*bc40*/  @!P0 BRA `(.L_x_181) ;  /* 0xfffffffc00f08947 */ /* 0x004fea000383ffff */
[----:B------:R-:W-:Y:S05]  /*bc50*/  BRA `(.L_x_182) ;  /* 0xffffff8400bc7947 */ /* 0x000fea000383ffff */
.L_x_73:
[----:B------:R-:W-:Y:S07]  /*bc60*/  MOV R0, UR7 ;  /* 0x0000000700007c02 */ /* 0x000fee0008000f00 */
.L_x_183:
[----:B-1----:R1:W2:Y:S02]  /*bc70*/  SYNCS.PHASECHK.TRANS64.TRYWAIT P0, [R0+URZ], R2 ;  /* 0x00000002000075a7 */ /* 0x0022a400080011ff */
[----:B--2---:R-:W-:Y:S05]  /*bc80*/  @!P0 NANOSLEEP.SYNCS 0x989680 ;  /* 0x009896800000895d */ /* 0x004fea0003900000 */
[----:B------:R-:W2:Y:S02]  /*bc90*/  @!P0 SYNCS.PHASECHK.TRANS64 P0, [R0+URZ], R2 ;  /* 0x00000002000085a7 */ /* 0x000ea400080010ff */
[----:B--2---:R-:W-:Y:S05]  /*bca0*/  @!P0 BRA `(.L_x_183) ;  /* 0xfffffffc00f08947 */ /* 0x004fea000383ffff */
[----:B------:R-:W-:Y:S05]  /*bcb0*/  BRA `(.L_x_72) ;  /* 0xffffff8800347947 */ /* 0x000fea000383ffff */
.L_x_76:
[----:B------:R-:W-:-:S07]  /*bcc0*/  MOV R0, UR4 ;  /* 0x0000000400007c02 */ /* 0x000fce0008000f00 */
.L_x_184:
[----:B--2---:R2:W4:Y:S02]  /*bcd0*/  SYNCS.PHASECHK.TRANS64.TRYWAIT P0, [R0+URZ], R2 ;  /* 0x00000002000075a7 */ /* 0x00452400080011ff */
[----:B----4-:R-:W-:Y:S05]  /*bce0*/  @!P0 NANOSLEEP.SYNCS 0x989680 ;  /* 0x009896800000895d */ /* 0x010fea0003900000 */
[----:B------:R-:W4:Y:S02]  /*bcf0*/  @!P0 SYNCS.PHASECHK.TRANS64 P0, [R0+URZ], R2 ;  /* 0x00000002000085a7 */ /* 0x000f2400080010ff */
[----:B----4-:R-:W-:Y:S05]  /*bd00*/  @!P0 BRA `(.L_x_184) ;  /* 0xfffffffc00f08947 */ /* 0x010fea000383ffff */
[----:B------:R-:W-:Y:S05]  /*bd10*/  BRA `(.L_x_185) ;  /* 0xffffff8c007c7947 */ /* 0x000fea000383ffff */
.L_x_77:
[----:B------:R-:W-:-:S07]  /*bd20*/  MOV R0, UR4 ;  /* 0x0000000400007c02 */ /* 0x000fce0008000f00 */
.L_x_186:
[----:B-1----:R1:W2:Y:S02]  /*bd30*/  SYNCS.PHASECHK.TRANS64.TRYWAIT P0, [R0+URZ], R2 ;  /* 0x00000002000075a7 */ /* 0x0022a400080011ff */
[----:B--2---:R-:W-:Y:S05]  /*bd40*/  @!P0 NANOSLEEP.SYNCS 0x989680 ;  /* 0x009896800000895d */ /* 0x004fea0003900000 */
[----:B------:R-:W2:Y:S02]  /*bd50*/  @!P0 SYNCS.PHASECHK.TRANS64 P0, [R0+URZ], R2 ;  /* 0x00000002000085a7 */ /* 0x000ea400080010ff */
[----:B--2---:R-:W-:Y:S05]  /*bd60*/  @!P0 BRA `(.L_x_186) ;  /* 0xfffffffc00f08947 */ /* 0x004fea000383ffff */
[----:B------:R-:W-:Y:S05]  /*bd70*/  BRA `(.L_x_187) ;  /* 0xffffff8c00887947 */ /* 0x000fea000383ffff */
.L_x_82:
[----:B---3--:R3:W4:Y:S02]  /*bd80*/  SYNCS.PHASECHK.TRANS64.TRYWAIT P0, [R12+URZ+0xb0], R0 ;  /* 0x0000b0000c0075a7 */ /* 0x00872400080011ff */
[----:B----4-:R-:W-:Y:S05]  /*bd90*/  @!P0 NANOSLEEP.SYNCS 0x989680 ;  /* 0x009896800000895d */ /* 0x010fea0003900000 */
[----:B------:R-:W4:Y:S02]  /*bda0*/  @!P0 SYNCS.PHASECHK.TRANS64 P0, [R12+URZ+0xb0], R0 ;  /* 0x0000b0000c0085a7 */ /* 0x000f2400080010ff */
[----:B----4-:R-:W-:Y:S05]  /*bdb0*/  @!P0 BRA `(.L_x_82) ;  /* 0xfffffffc00f08947 */ /* 0x010fea000383ffff */
[----:B------:R-:W-:Y:S05]  /*bdc0*/  BRA `(.L_x_188) ;  /* 0xffffff9000987947 */ /* 0x000fea000383ffff */
.L_x_85:
[----:B-1----:R-:W-:Y:S07]  /*bdd0*/  MOV R0, UR29 ;  /* 0x0000001d00007c02 */ /* 0x002fee0008000f00 */
.L_x_189:
[----:B-1----:R1:W3:Y:S02]  /*bde0*/  SYNCS.PHASECHK.TRANS64.TRYWAIT P2, [R0+URZ+0xa8], R6 ;  /* 0x0000a806000075a7 */ /* 0x0022e400080411ff */
[----:B---3--:R-:W-:Y:S05]  /*bdf0*/  @!P2 NANOSLEEP.SYNCS 0x989680 ;  /* 0x009896800000a95d */ /* 0x008fea0003900000 */
[----:B------:R-:W3:Y:S02]  /*be00*/  @!P2 SYNCS.PHASECHK.TRANS64 P2, [R0+URZ+0xa8], R6 ;  /* 0x0000a8060000a5a7 */ /* 0x000ee400080410ff */
[----:B---3--:R-:W-:Y:S05]  /*be10*/  @!P2 BRA `(.L_x_189) ;  /* 0xfffffffc00f0a947 */ /* 0x008fea000383ffff */
[----:B------:R-:W-:Y:S05]  /*be20*/  BRA `(.L_x_84) ;  /* 0xffffff9400fc7947 */ /* 0x000fea000383ffff */
.L_x_88:
[----:B------:R-:W-:Y:S07]  /*be30*/  MOV R0, UR4 ;  /* 0x0000000400007c02 */ /* 0x000fee0008000f00 */
.L_x_190:
[----:B-1----:R1:W3:Y:S02]  /*be40*/  SYNCS.PHASECHK.TRANS64.TRYWAIT P0, [R0+URZ+0x88], R9 ;  /* 0x00008809000075a7 */ /* 0x0022e400080011ff */
[----:B---3--:R-:W-:Y:S05]  /*be50*/  @!P0 NANOSLEEP.SYNCS 0x989680 ;  /* 0x009896800000895d */ /* 0x008fea0003900000 */
[----:B------:R-:W3:Y:S02]  /*be60*/  @!P0 SYNCS.PHASECHK.TRANS64 P0, [R0+URZ+0x88], R9 ;  /* 0x00008809000085a7 */ /* 0x000ee400080010ff */
[----:B---3--:R-:W-:Y:S05]  /*be70*/  @!P0 BRA `(.L_x_190) ;  /* 0xfffffffc00f08947 */ /* 0x008fea000383ffff */
[----:B------:R-:W-:Y:S05]  /*be80*/  BRA `(.L_x_191) ;  /* 0xffffff98005c7947 */ /* 0x000fea000383ffff */
.L_x_89:
[----:B------:R-:W-:Y:S07]  /*be90*/  MOV R0, UR7 ;  /* 0x0000000700007c02 */ /* 0x000fee0008000f00 */
.L_x_192:
[----:B-1----:R1:W3:Y:S02]  /*bea0*/  SYNCS.PHASECHK.TRANS64.TRYWAIT P0, [R0+URZ+0x88], R10 ;  /* 0x0000880a000075a7 */ /* 0x0022e400080011ff */
[----:B---3--:R-:W-:Y:S05]  /*beb0*/  @!P0 NANOSLEEP.SYNCS 0x989680 ;  /* 0x009896800000895d */ /* 0x008fea0003900000 */
[----:B------:R-:W3:Y:S02]  /*bec0*/  @!P0 SYNCS.PHASECHK.TRANS64 P0, [R0+URZ+0x88], R10 ;  /* 0x0000880a000085a7 */ /* 0x000ee400080010ff */
[----:B---3--:R-:W-:Y:S05]  /*bed0*/  @!P0 BRA `(.L_x_192) ;  /* 0xfffffffc00f08947 */ /* 0x008fea000383ffff */
[----:B------:R-:W-:Y:S05]  /*bee0*/  BRA `(.L_x_193) ;  /* 0xffffff9800d87947 */ /* 0x000fea000383ffff */
.L_x_90:
[----:B------:R-:W-:Y:S07]  /*bef0*/  MOV R0, UR5 ;  /* 0x0000000500007c02 */ /* 0x000fee0008000f00 */
.L_x_194:
[----:B-1----:R1:W3:Y:S02]  /*bf00*/  SYNCS.PHASECHK.TRANS64.TRYWAIT P0, [R0+URZ+0x88], R10 ;  /* 0x0000880a000075a7 */ /* 0x0022e400080011ff */
[----:B---3--:R-:W-:Y:S05]  /*bf10*/  @!P0 NANOSLEEP.SYNCS 0x989680 ;  /* 0x009896800000895d */ /* 0x008fea0003900000 */
[----:B------:R-:W3:Y:S02]  /*bf20*/  @!P0 SYNCS.PHASECHK.TRANS64 P0, [R0+URZ+0x88], R10 ;  /* 0x0000880a000085a7 */ /* 0x000ee400080010ff */
[----:B---3--:R-:W-:Y:S05]  /*bf30*/  @!P0 BRA `(.L_x_194) ;  /* 0xfffffffc00f08947 */ /* 0x008fea000383ffff */
[----:B------:R-:W-:Y:S05]  /*bf40*/  BRA `(.L_x_195) ;  /* 0xffffff9c005c7947 */ /* 0x000fea000383ffff */
.L_x_91:
[----:B------:R-:W-:Y:S07]  /*bf50*/  MOV R0, UR4 ;  /* 0x0000000400007c02 */ /* 0x000fee0008000f00 */
.L_x_196:
[----:B-1----:R1:W3:Y:S02]  /*bf60*/  SYNCS.PHASECHK.TRANS64.TRYWAIT P0, [R0+URZ+0x88], R6 ;  /* 0x00008806000075a7 */ /* 0x0022e400080011ff */
[----:B---3--:R-:W-:Y:S05]  /*bf70*/  @!P0 NANOSLEEP.SYNCS 0x989680 ;  /* 0x009896800000895d */ /* 0x008fea0003900000 */
[----:B------:R-:W3:Y:S02]  /*bf80*/  @!P0 SYNCS.PHASECHK.TRANS64 P0, [R0+URZ+0x88], R6 ;  /* 0x00008806000085a7 */ /* 0x000ee400080010ff */
[----:B---3--:R-:W-:Y:S05]  /*bf90*/  @!P0 BRA `(.L_x_196) ;  /* 0xfffffffc00f08947 */ /* 0x008fea000383ffff */
[----:B------:R-:W-:Y:S05]  /*bfa0*/  BRA `(.L_x_197) ;  /* 0xffffff9c00dc7947 */ /* 0x000fea000383ffff */
.L_x_93:
[----:B------:R-:W-:-:S07]  /*bfb0*/  MOV R0, UR4 ;  /* 0x0000000400007c02 */ /* 0x000fce0008000f00 */
.L_x_198:
[----:B-1----:R1:W3:Y:S02]  /*bfc0*/  SYNCS.PHASECHK.TRANS64.TRYWAIT P0, [R0+URZ], R2 ;  /* 0x00000002000075a7 */ /* 0x0022e400080011ff */
[----:B---3--:R-:W-:Y:S05]  /*bfd0*/  @!P0 NANOSLEEP.SYNCS 0x989680 ;  /* 0x009896800000895d */ /* 0x008fea0003900000 */
[----:B------:R-:W3:Y:S02]  /*bfe0*/  @!P0 SYNCS.PHASECHK.TRANS64 P0, [R0+URZ], R2 ;  /* 0x00000002000085a7 */ /* 0x000ee400080010ff */
[----:B---3--:R-:W-:Y:S05]  /*bff0*/  @!P0 BRA `(.L_x_198) ;  /* 0xfffffffc00f08947 */ /* 0x008fea000383ffff */
[----:B------:R-:W-:Y:S05]  /*c000*/  BRA `(.L_x_199) ;  /* 0xffffffa000887947 */ /* 0x000fea000383ffff */
.L_x_94:
[----:B------:R-:W-:-:S07]  /*c010*/  MOV R0, UR5 ;  /* 0x0000000500007c02 */ /* 0x000fce0008000f00 */
.L_x_200:
[----:B-1----:R1:W3:Y:S02]  /*c020*/  SYNCS.PHASECHK.TRANS64.TRYWAIT P0, [R0+URZ], R2 ;  /* 0x00000002000075a7 */ /* 0x0022e400080011ff */
[----:B---3--:R-:W-:Y:S05]  /*c030*/  @!P0 NANOSLEEP.SYNCS 0x989680 ;  /* 0x009896800000895d */ /* 0x008fea0003900000 */
[----:B------:R-:W3:Y:S02]  /*c040*/  @!P0 SYNCS.PHASECHK.TRANS64 P0, [R0+URZ], R2 ;  /* 0x00000002000085a7 */ /* 0x000ee400080010ff */
[----:B---3--:R-:W-:Y:S05]  /*c050*/  @!P0 BRA `(.L_x_200) ;  /* 0xfffffffc00f08947 */ /* 0x008fea000383ffff */
[----:B------:R-:W-:Y:S05]  /*c060*/  BRA `(.L_x_201) ;  /* 0xffffffa000947947 */ /* 0x000fea000383ffff */
.L_x_96:
[----:B-1----:R1:W3:Y:S02]  /*c070*/  SYNCS.PHASECHK.TRANS64.TRYWAIT P0, [R0+URZ+0xb0], R2 ;  /* 0x0000b002000075a7 */ /* 0x0022e400080011ff */
[----:B---3--:R-:W-:Y:S05]  /*c080*/  @!P0 NANOSLEEP.SYNCS 0x989680 ;  /* 0x009896800000895d */ /* 0x008fea0003900000 */
[----:B------:R-:W3:Y:S02]  /*c090*/  @!P0 SYNCS.PHASECHK.TRANS64 P0, [R0+URZ+0xb0], R2 ;  /* 0x0000b002000085a7 */ /* 0x000ee400080010ff */
[----:B---3--:R-:W-:Y:S05]  /*c0a0*/  @!P0 BRA `(.L_x_96) ;  /* 0xfffffffc00f08947 */ /* 0x008fea000383ffff */
[----:B------:R-:W-:Y:S05]  /*c0b0*/  BRA `(.L_x_202) ;  /* 0xffffffa400787947 */ /* 0x000fea000383ffff */
.L_x_106:
[----:B-1----:R1:W2:Y:S02]  /*c0c0*/  SYNCS.PHASECHK.TRANS64.TRYWAIT P0, [R0+URZ+0x70], R3 ;  /* 0x00007003000075a7 */ /* 0x0022a400080011ff */
[----:B--2---:R-:W-:Y:S05]  /*c0d0*/  @!P0 NANOSLEEP.SYNCS 0x989680 ;  /* 0x009896800000895d */ /* 0x004fea0003900000 */
[----:B------:R-:W2:Y:S02]  /*c0e0*/  @!P0 SYNCS.PHASECHK.TRANS64 P0, [R0+URZ+0x70], R3 ;  /* 0x00007003000085a7 */ /* 0x000ea400080010ff */
[----:B--2---:R-:W-:Y:S05]  /*c0f0*/  @!P0 BRA `(.L_x_106) ;  /* 0xfffffffc00f08947 */ /* 0x004fea000383ffff */
[----:B------:R-:W-:Y:S05]  /*c100*/  BRA `(.L_x_105) ;  /* 0xffffffb400087947 */ /* 0x000fea000383ffff */
.L_x_108:
[----:B-1----:R1:W4:Y:S02]  /*c110*/  SYNCS.PHASECHK.TRANS64.TRYWAIT P0, [R106+URZ+0xd0], R2 ;  /* 0x0000d0026a0075a7 */ /* 0x00232400080011ff */
[----:B----4-:R-:W-:Y:S05]  /*c120*/  @!P0 NANOSLEEP.SYNCS 0x989680 ;  /* 0x009896800000895d */ /* 0x010fea0003900000 */
[----:B------:R-:W4:Y:S02]  /*c130*/  @!P0 SYNCS.PHASECHK.TRANS64 P0, [R106+URZ+0xd0], R2 ;  /* 0x0000d0026a0085a7 */ /* 0x000f2400080010ff */
[----:B----4-:R-:W-:Y:S05]  /*c140*/  @!P0 BRA `(.L_x_108) ;  /* 0xfffffffc00f08947 */ /* 0x010fea000383ffff */
[----:B------:R-:W-:Y:S05]  /*c150*/  BRA `(.L_x_107) ;  /* 0xffffffb4003c7947 */ /* 0x000fea000383ffff */
.L_x_121:
[----:B-1----:R1:W3:Y:S02]  /*c160*/  SYNCS.PHASECHK.TRANS64.TRYWAIT P0, [R2+URZ+0x70], R0 ;  /* 0x00007000020075a7 */ /* 0x0022e400080011ff */
[----:B---3--:R-:W-:Y:S05]  /*c170*/  @!P0 NANOSLEEP.SYNCS 0x989680 ;  /* 0x009896800000895d */ /* 0x008fea0003900000 */
[----:B------:R-:W3:Y:S02]  /*c180*/  @!P0 SYNCS.PHASECHK.TRANS64 P0, [R2+URZ+0x70], R0 ;  /* 0x00007000020085a7 */ /* 0x000ee400080010ff */
[----:B---3--:R-:W-:Y:S05]  /*c190*/  @!P0 BRA `(.L_x_121) ;  /* 0xfffffffc00f08947 */ /* 0x008fea000383ffff */
[----:B------:R-:W-:Y:S05]  /*c1a0*/  BRA `(.L_x_120) ;  /* 0xffffffc000fc7947 */ /* 0x000fea000383ffff */
.L_x_133:
[----:B--2---:R2:W3:Y:S02]  /*c1b0*/  SYNCS.PHASECHK.TRANS64.TRYWAIT P0, [R21+URZ+0x70], R20 ;  /* 0x00007014150075a7 */ /* 0x0044e400080011ff */
[----:B---3--:R-:W-:Y:S05]  /*c1c0*/  @!P0 NANOSLEEP.SYNCS 0x989680 ;  /* 0x009896800000895d */ /* 0x008fea0003900000 */
[----:B------:R-:W3:Y:S02]  /*c1d0*/  @!P0 SYNCS.PHASECHK.TRANS64 P0, [R21+URZ+0x70], R20 ;  /* 0x00007014150085a7 */ /* 0x000ee400080010ff */
[----:B---3--:R-:W-:Y:S05]  /*c1e0*/  @!P0 BRA `(.L_x_133) ;  /* 0xfffffffc00f08947 */ /* 0x008fea000383ffff */
[----:B------:R-:W-:Y:S05]  /*c1f0*/  BRA `(.L_x_132) ;  /* 0xffffffd000d87947 */ /* 0x000fea000383ffff */
.L_x_145:
[----:B--2---:R2:W3:Y:S02]  /*c200*/  SYNCS.PHASECHK.TRANS64.TRYWAIT P0, [R0+URZ+0x70], R114 ;  /* 0x00007072000075a7 */ /* 0x0044e400080011ff */
[----:B---3--:R-:W-:Y:S05]  /*c210*/  @!P0 NANOSLEEP.SYNCS 0x989680 ;  /* 0x009896800000895d */ /* 0x008fea0003900000 */
[----:B------:R-:W3:Y:S02]  /*c220*/  @!P0 SYNCS.PHASECHK.TRANS64 P0, [R0+URZ+0x70], R114 ;  /* 0x00007072000085a7 */ /* 0x000ee400080010ff */
[----:B---3--:R-:W-:Y:S05]  /*c230*/  @!P0 BRA `(.L_x_145) ;  /* 0xfffffffc00f08947 */ /* 0x008fea000383ffff */
[----:B------:R-:W-:Y:S05]  /*c240*/  BRA `(.L_x_144) ;  /* 0xffffffe000a87947 */ /* 0x000fea000383ffff */
        .weak           $__internal_0_$__cuda_sm10x_tcgen05_guardrail_trap_col_being_dealloced_not_returned_by_alloc
        .type           $__internal_0_$__cuda_sm10x_tcgen05_guardrail_trap_col_being_dealloced_not_returned_by_alloc,@function
        .size           $__internal_0_$__cuda_sm10x_tcgen05_guardrail_trap_col_being_dealloced_not_returned_by_alloc,($__internal_1_$__cuda_sm10x_tcgen05_guardrail_trap_phase_invalid_during_alloc - $__internal_0_$__cuda_sm10x_tcgen05_guardrail_trap_col_being_dealloced_not_returned_by_alloc)
$__internal_0_$__cuda_sm10x_tcgen05_guardrail_trap_col_being_dealloced_not_returned_by_alloc:
[----:B------:R-:W-:Y:S05]  /*c250*/  BPT.TRAP 0x1 ;  /* 0x000000040000795c */ /* 0x000fea0000300000 */
[----:B------:R-:W-:-:S04]  /*c260*/  HFMA2 R3, -RZ, RZ, 0, 0 ;  /* 0x00000000ff037431 */ /* 0x000fc800000001ff */
[----:B------:R-:W-:Y:S05]  /*c270*/  RET.REL.NODEC R2 `(_ZN7cutlass13device_kernelINS_4gemm6kernel13GemmUniversalIN4cute5tupleIJiiiiEEENS1_10collective13CollectiveMmaINS1_46MainloopSm100TmaUmmaWarpSpecializedBlockScaledILi7ELi2ELi2ENS5_IJNS4_1CILi2EEENSA_ILi4EEENSA_ILi1EEEEEEEENS5_IJNSA_ILi128EEENSA_ILi64EEENSA_ILi256EEEEEENS5_IJNS_12float_e2m1_tENS_13float_ue4m3_tEEEENS5_IJNS5_IJlSD_lEEENS4_6LayoutINS5_IJNS5_IJNS5_IJNSA_ILi32EEESC_EEEiEEENS5_IJNS5_IJNSA_ILi16EEESC_EEEiEEENS5_IJSD_iEEEEEENS5_IJSU_NS5_IJNS5_IJNSA_ILi0EEESD_EEENSA_ILi512EEEEEENS5_IJSX_iEEEEEEEEEEESM_S14_NS4_8TiledMMAINS4_8MMA_AtomIJNS4_17SM100_MMA_MXF4_SSISK_SK_fSL_Li128ELi64ELi16ELNS4_4UMMA5MajorE0ELS19_0ELNS18_7ScaleInE0ELS1A_0EEEEEENSO_INS5_IJSD_SD_SD_EEENS5_IJSX_SX_SX_EEEEENS5_IJNS4_10UnderscoreES1G_S1G_EEEEENS5_IJNS4_23SM90_TMA_LOAD_MULTICASTES1J_EEENS5_IJNS4_14ComposedLayoutINS4_7SwizzleILi3ELi4ELi3EEENS4_18smem_ptr_flag_bitsILi4EEENSO_INS5_IJNSA_ILi8EEESI_EEENS5_IJSI_SD_EEEEEEENSO_INS5_IJNS5_IJNS5_IJSQ_SD_EEEST_EEESD_NS5_IJSD_SC_EEEEEENS5_IJNS5_IJNS5_IJST_SZ_EEESY_EEESX_NS5_IJSC_SZ_EEEEEEEEEEEvNS4_8identityES1K_S24_vS25_EENS_8epilogue10collective18CollectiveEpilogueINS27_23Sm100TmaWarpSpecializedILi3ELi2ELi16ELb1ELb0EEEJNS5_IJSH_SH_SI_EEENS5_IJNSO_ISH_SD_EENSO_INS5_IJSS_SB_EEENS5_IJSD_SP_EEEEEEEENS_10bfloat16_tESN_S2I_SN_NS27_6fusion15FusionCallbacksIS2B_NS2J_17LinearCombinationIS2I_fS2I_fLNS_15FloatRoundStyleE2EEES2C_S2H_JEEENS4_5SM1004TMEM4LOAD26SM100_TMEM_LOAD_32dp32b16xENS4_13SM90_TMA_LOADENS1L_INS1M_ILi1ELi4ELi3EEENS1O_ILi16EEENSO_INS5_IJS1Q_SS_EEENS5_IJSS_SD_EEEEEEENS4_39AutoVectorizingCopyWithAssumedAlignmentILi128EEENS4_14SM90_TMA_STOREES2Z_S31_S31_EEEvvEEEEvNT_6ParamsE) ;  /* 0xffffff3c02607950 */ /* 0x000fea0003c3ffff */
        .weak           $__internal_1_$__cuda_sm10x_tcgen05_guardrail_trap_phase_invalid_during_alloc
        .type           $__internal_1_$__cuda_sm10x_tcgen05_guardrail_trap_phase_invalid_during_alloc,@function
        .size           $__internal_1_$__cuda_sm10x_tcgen05_guardrail_trap_phase_invalid_during_alloc,($__internal_2_$__cuda_sm10x_tcgen05_guardrail_trap_unallocated_columns_being_dealloced - $__internal_1_$__cuda_sm10x_tcgen05_guardrail_trap_phase_invalid_during_alloc)
$__internal_1_$__cuda_sm10x_tcgen05_guardrail_trap_phase_invalid_during_alloc:
[----:B------:R-:W-:Y:S05]  /*c280*/  BPT.TRAP 0x1 ;  /* 0x000000040000795c */ /* 0x000fea0000300000 */
[----:B------:R-:W-:-:S04]  /*c290*/  MOV R5, 0x0 ;  /* 0x0000000000057802 */ /* 0x000fc80000000f00 */
[----:B------:R-:W-:Y:S05]  /*c2a0*/  RET.REL.NODEC R4 `(_ZN7cutlass13device_kernelINS_4gemm6kernel13GemmUniversalIN4cute5tupleIJiiiiEEENS1_10collective13CollectiveMmaINS1_46MainloopSm100TmaUmmaWarpSpecializedBlockScaledILi7ELi2ELi2ENS5_IJNS4_1CILi2EEENSA_ILi4EEENSA_ILi1EEEEEEEENS5_IJNSA_ILi128EEENSA_ILi64EEENSA_ILi256EEEEEENS5_IJNS_12float_e2m1_tENS_13float_ue4m3_tEEEENS5_IJNS5_IJlSD_lEEENS4_6LayoutINS5_IJNS5_IJNS5_IJNSA_ILi32EEESC_EEEiEEENS5_IJNS5_IJNSA_ILi16EEESC_EEEiEEENS5_IJSD_iEEEEEENS5_IJSU_NS5_IJNS5_IJNSA_ILi0EEESD_EEENSA_ILi512EEEEEENS5_IJSX_iEEEEEEEEEEESM_S14_NS4_8TiledMMAINS4_8MMA_AtomIJNS4_17SM100_MMA_MXF4_SSISK_SK_fSL_Li128ELi64ELi16ELNS4_4UMMA5MajorE0ELS19_0ELNS18_7ScaleInE0ELS1A_0EEEEEENSO_INS5_IJSD_SD_SD_EEENS5_IJSX_SX_SX_EEEEENS5_IJNS4_10UnderscoreES1G_S1G_EEEEENS5_IJNS4_23SM90_TMA_LOAD_MULTICASTES1J_EEENS5_IJNS4_14ComposedLayoutINS4_7SwizzleILi3ELi4ELi3EEENS4_18smem_ptr_flag_bitsILi4EEENSO_INS5_IJNSA_ILi8EEESI_EEENS5_IJSI_SD_EEEEEEENSO_INS5_IJNS5_IJNS5_IJSQ_SD_EEEST_EEESD_NS5_IJSD_SC_EEEEEENS5_IJNS5_IJNS5_IJST_SZ_EEESY_EEESX_NS5_IJSC_SZ_EEEEEEEEEEEvNS4_8identityES1K_S24_vS25_EENS_8epilogue10collective18CollectiveEpilogueINS27_23Sm100TmaWarpSpecializedILi3ELi2ELi16ELb1ELb0EEEJNS5_IJSH_SH_SI_EEENS5_IJNSO_ISH_SD_EENSO_INS5_IJSS_SB_EEENS5_IJSD_SP_EEEEEEEENS_10bfloat16_tESN_S2I_SN_NS27_6fusion15FusionCallbacksIS2B_NS2J_17LinearCombinationIS2I_fS2I_fLNS_15FloatRoundStyleE2EEES2C_S2H_JEEENS4_5SM1004TMEM4LOAD26SM100_TMEM_LOAD_32dp32b16xENS4_13SM90_TMA_LOADENS1L_INS1M_ILi1ELi4ELi3EEENS1O_ILi16EEENSO_INS5_IJS1Q_SS_EEENS5_IJSS_SD_EEEEEEENS4_39AutoVectorizingCopyWithAssumedAlignmentILi128EEENS4_14SM90_TMA_STOREES2Z_S31_S31_EEEvvEEEEvNT_6ParamsE) ;  /* 0xffffff3c04547950 */ /* 0x000fea0003c3ffff */
        .weak           $__internal_2_$__cuda_sm10x_tcgen05_guardrail_trap_unallocated_columns_being_dealloced
        .type           $__internal_2_$__cuda_sm10x_tcgen05_guardrail_trap_unallocated_columns_being_dealloced,@function
        .size           $__internal_2_$__cuda_sm10x_tcgen05_guardrail_trap_unallocated_columns_being_dealloced,(.L_x_204 - $__internal_2_$__cuda_sm10x_tcgen05_guardrail_trap_unallocated_columns_being_dealloced)
$__internal_2_$__cuda_sm10x_tcgen05_guardrail_trap_unallocated_columns_being_dealloced:
[----:B------:R-:W-:Y:S05]  /*c2b0*/  BPT.TRAP 0x1 ;  /* 0x000000040000795c */ /* 0x000fea0000300000 */
[----:B------:R-:W-:-:S04]  /*c2c0*/  HFMA2 R3, -RZ, RZ, 0, 0 ;  /* 0x00000000ff037431 */ /* 0x000fc800000001ff */
[----:B------:R-:W-:Y:S05]  /*c2d0*/  RET.REL.NODEC R2 `(_ZN7cutlass13device_kernelINS_4gemm6kernel13GemmUniversalIN4cute5tupleIJiiiiEEENS1_10collective13CollectiveMmaINS1_46MainloopSm100TmaUmmaWarpSpecializedBlockScaledILi7ELi2ELi2ENS5_IJNS4_1CILi2EEENSA_ILi4EEENSA_ILi1EEEEEEEENS5_IJNSA_ILi128EEENSA_ILi64EEENSA_ILi256EEEEEENS5_IJNS_12float_e2m1_tENS_13float_ue4m3_tEEEENS5_IJNS5_IJlSD_lEEENS4_6LayoutINS5_IJNS5_IJNS5_IJNSA_ILi32EEESC_EEEiEEENS5_IJNS5_IJNSA_ILi16EEESC_EEEiEEENS5_IJSD_iEEEEEENS5_IJSU_NS5_IJNS5_IJNSA_ILi0EEESD_EEENSA_ILi512EEEEEENS5_IJSX_iEEEEEEEEEEESM_S14_NS4_8TiledMMAINS4_8MMA_AtomIJNS4_17SM100_MMA_MXF4_SSISK_SK_fSL_Li128ELi64ELi16ELNS4_4UMMA5MajorE0ELS19_0ELNS18_7ScaleInE0ELS1A_0EEEEEENSO_INS5_IJSD_SD_SD_EEENS5_IJSX_SX_SX_EEEEENS5_IJNS4_10UnderscoreES1G_S1G_EEEEENS5_IJNS4_23SM90_TMA_LOAD_MULTICASTES1J_EEENS5_IJNS4_14ComposedLayoutINS4_7SwizzleILi3ELi4ELi3EEENS4_18smem_ptr_flag_bitsILi4EEENSO_INS5_IJNSA_ILi8EEESI_EEENS5_IJSI_SD_EEEEEEENSO_INS5_IJNS5_IJNS5_IJSQ_SD_EEEST_EEESD_NS5_IJSD_SC_EEEEEENS5_IJNS5_IJNS5_IJST_SZ_EEESY_EEESX_NS5_IJSC_SZ_EEEEEEEEEEEvNS4_8identityES1K_S24_vS25_EENS_8epilogue10collective18CollectiveEpilogueINS27_23Sm100TmaWarpSpecializedILi3ELi2ELi16ELb1ELb0EEEJNS5_IJSH_SH_SI_EEENS5_IJNSO_ISH_SD_EENSO_INS5_IJSS_SB_EEENS5_IJSD_SP_EEEEEEEENS_10bfloat16_tESN_S2I_SN_NS27_6fusion15FusionCallbacksIS2B_NS2J_17LinearCombinationIS2I_fS2I_fLNS_15FloatRoundStyleE2EEES2C_S2H_JEEENS4_5SM1004TMEM4LOAD26SM100_TMEM_LOAD_32dp32b16xENS4_13SM90_TMA_LOADENS1L_INS1M_ILi1ELi4ELi3EEENS1O_ILi16EEENSO_INS5_IJS1Q_SS_EEENS5_IJSS_SD_EEEEEEENS4_39AutoVectorizingCopyWithAssumedAlignmentILi128EEENS4_14SM90_TMA_STOREES2Z_S31_S31_EEEvvEEEEvNT_6ParamsE) ;  /* 0xffffff3c02487950 */ /* 0x000fea0003c3ffff */
.L_x_203:
[----:B------:R-:W-:-:S00]  /*c2e0*/  BRA `(.L_x_203) ;  /* 0xfffffffc00fc7947 */ /* 0x000fc0000383ffff */
[----:B------:R-:W-:-:S00]  /*c2f0*/  NOP ;  /* 0x0000000000007918 */ /* 0x000fc00000000000 */
        /* <DEDUP_REMOVED lines=8> */
.L_x_204:


//--------------------- .nv.global.init           --------------------------
	.section	.nv.global.init,"aw",@progbits
.nv.global.init:
	.type		$str$29,@object
	.size		$str$29,($str$30 - $str$29)
$str$29:
        /*0000*/ 	.byte	0x28, 0x61, 0x64, 0x64, 0x72, 0x65, 0x73, 0x73, 0x20, 0x26, 0x20, 0x6d, 0x61, 0x73, 0x6b, 0x29
        /*0010*/ 	.byte	0x20, 0x3d, 0x3d, 0x20, 0x30, 0x00
	.type		$str$30,@object
	.size		$str$30,($str$26 - $str$30)
$str$30:
        /*0016*/ 	.byte	0x2f, 0x74, 0x6d, 0x70, 0x2f, 0x63, 0x75, 0x74, 0x6c, 0x61, 0x73, 0x73, 0x5f, 0x73, 0x77, 0x65
        /*0026*/ 	.byte	0x65, 0x70, 0x5f, 0x73, 0x72, 0x63, 0x2f, 0x69, 0x6e, 0x63, 0x6c, 0x75, 0x64, 0x65, 0x2f, 0x63
        /*0036*/ 	.byte	0x75, 0x74, 0x65, 0x2f, 0x70, 0x6f, 0x69, 0x6e, 0x74, 0x65, 0x72, 0x5f, 0x66, 0x6c, 0x61, 0x67
        /*0046*/ 	.byte	0x67, 0x65, 0x64, 0x2e, 0x68, 0x70, 0x70, 0x00
	.type		$str$26,@object
	.size		$str$26,($str$25 - $str$26)
$str$26:
        /*004e*/ 	.byte	0x2f, 0x74, 0x6d, 0x70, 0x2f, 0x63, 0x75, 0x74, 0x6c, 0x61, 0x73, 0x73, 0x5f, 0x73, 0x77, 0x65
        /*005e*/ 	.byte	0x65, 0x70, 0x5f, 0x73, 0x72, 0x63, 0x2f, 0x69, 0x6e, 0x63, 0x6c, 0x75, 0x64, 0x65, 0x2f, 0x63
        /*006e*/ 	.byte	0x75, 0x74, 0x65, 0x2f, 0x61, 0x74, 0x6f, 0x6d, 0x2f, 0x63, 0x6f, 0x70, 0x79, 0x5f, 0x74, 0x72
        /*007e*/ 	.byte	0x61, 0x69, 0x74, 0x73, 0x5f, 0x73, 0x6d, 0x31, 0x30, 0x30, 0x2e, 0x68, 0x70, 0x70, 0x00
	.type		$str$25,@object
	.size		$str$25,(__unnamed_1 - $str$25)
$str$25:
        /*008d*/ 	.byte	0x28, 0x28, 0x75, 0x69, 0x6e, 0x74, 0x33, 0x32, 0x5f, 0x74, 0x28, 0x74, 0x68, 0x72, 0x65, 0x61
        /*009d*/ 	.byte	0x64, 0x49, 0x64, 0x78, 0x2e, 0x78, 0x29, 0x20, 0x2f, 0x20, 0x33, 0x32, 0x29, 0x20, 0x25, 0x20
        /*00ad*/ 	.byte	0x34, 0x29, 0x20, 0x3d, 0x3d, 0x20, 0x28, 0x28, 0x28, 0x74, 0x6d, 0x65, 0x6d, 0x5f, 0x61, 0x64
        /*00bd*/ 	.byte	0x64, 0x72, 0x20, 0x3e, 0x3e, 0x20, 0x31, 0x36, 0x29, 0x20, 0x2f, 0x20, 0x33, 0x32, 0x29, 0x20
        /*00cd*/ 	.byte	0x25, 0x20, 0x34, 0x29, 0x00
	.type		__unnamed_1,@object
	.size		__unnamed_1,(__unnamed_2 - __unnamed_1)
__unnamed_1:
        /*00d2*/ 	.byte	0x61, 0x75, 0x74, 0x6f, 0x20, 0x63, 0x75, 0x74, 0x65, 0x3a, 0x3a, 0x61, 0x73, 0x5f, 0x70, 0x6f
        /* <DEDUP_REMOVED lines=24> */
        /*0262*/ 	.byte	0x43, 0x3c, 0x32, 0x30, 0x34, 0x38, 0x3e, 0x3e, 0x3e, 0x3e, 0x5d, 0x00
	.type		__unnamed_2,@object
	.size		__unnamed_2,(.L_2 - __unnamed_2)
__unnamed_2:
        /* <DEDUP_REMOVED lines=40> */
        /*04ee*/ 	.byte	0x3a, 0x3a, 0x43, 0x3c, 0x30, 0x3e, 0x3e, 0x3e, 0x3e, 0x5d, 0x00
.L_2:


//--------------------- .nv.shared._ZN7cutlass13device_kernelINS_4gemm6kernel13GemmUniversalIN4cute5tupleIJiiiiEEENS1_10collective13CollectiveMmaINS1_46MainloopSm100TmaUmmaWarpSpecializedBlockScaledILi7ELi2ELi2ENS5_IJNS4_1CILi2EEENSA_ILi4EEENSA_ILi1EEEEEEEENS5_IJNSA_ILi128EEENSA_ILi64EEENSA_ILi256EEEEEENS5_IJNS_12float_e2m1_tENS_13float_ue4m3_tEEEENS5_IJNS5_IJlSD_lEEENS4_6LayoutINS5_IJNS5_IJNS5_IJNSA_ILi32EEESC_EEEiEEENS5_IJNS5_IJNSA_ILi16EEESC_EEEiEEENS5_IJSD_iEEEEEENS5_IJSU_NS5_IJNS5_IJNSA_ILi0EEESD_EEENSA_ILi512EEEEEENS5_IJSX_iEEEEEEEEEEESM_S14_NS4_8TiledMMAINS4_8MMA_AtomIJNS4_17SM100_MMA_MXF4_SSISK_SK_fSL_Li128ELi64ELi16ELNS4_4UMMA5MajorE0ELS19_0ELNS18_7ScaleInE0ELS1A_0EEEEEENSO_INS5_IJSD_SD_SD_EEENS5_IJSX_SX_SX_EEEEENS5_IJNS4_10UnderscoreES1G_S1G_EEEEENS5_IJNS4_23SM90_TMA_LOAD_MULTICASTES1J_EEENS5_IJNS4_14ComposedLayoutINS4_7SwizzleILi3ELi4ELi3EEENS4_18smem_ptr_flag_bitsILi4EEENSO_INS5_IJNSA_ILi8EEESI_EEENS5_IJSI_SD_EEEEEEENSO_INS5_IJNS5_IJNS5_IJSQ_SD_EEEST_EEESD_NS5_IJSD_SC_EEEEEENS5_IJNS5_IJNS5_IJST_SZ_EEESY_EEESX_NS5_IJSC_SZ_EEEEEEEEEEEvNS4_8identityES1K_S24_vS25_EENS_8epilogue10collective18CollectiveEpilogueINS27_23Sm100TmaWarpSpecializedILi3ELi2ELi16ELb1ELb0EEEJNS5_IJSH_SH_SI_EEENS5_IJNSO_ISH_SD_EENSO_INS5_IJSS_SB_EEENS5_IJSD_SP_EEEEEEEENS_10bfloat16_tESN_S2I_SN_NS27_6fusion15FusionCallbacksIS2B_NS2J_17LinearCombinationIS2I_fS2I_fLNS_15FloatRoundStyleE2EEES2C_S2H_JEEENS4_5SM1004TMEM4LOAD26SM100_TMEM_LOAD_32dp32b16xENS4_13SM90_TMA_LOADENS1L_INS1M_ILi1ELi4ELi3EEENS1O_ILi16EEENSO_INS5_IJS1Q_SS_EEENS5_IJSS_SD_EEEEEEENS4_39AutoVectorizingCopyWithAssumedAlignmentILi128EEENS4_14SM90_TMA_STOREES2Z_S31_S31_EEEvvEEEEvNT_6ParamsE --------------------------
	.section	.nv.shared._ZN7cutlass13device_kernelINS_4gemm6kernel13GemmUniversalIN4cute5tupleIJiiiiEEENS1_10collective13CollectiveMmaINS1_46MainloopSm100TmaUmmaWarpSpecializedBlockScaledILi7ELi2ELi2ENS5_IJNS4_1CILi2EEENSA_ILi4EEENSA_ILi1EEEEEEEENS5_IJNSA_ILi128EEENSA_ILi64EEENSA_ILi256EEEEEENS5_IJNS_12float_e2m1_tENS_13float_ue4m3_tEEEENS5_IJNS5_IJlSD_lEEENS4_6LayoutINS5_IJNS5_IJNS5_IJNSA_ILi32EEESC_EEEiEEENS5_IJNS5_IJNSA_ILi16EEESC_EEEiEEENS5_IJSD_iEEEEEENS5_IJSU_NS5_IJNS5_IJNSA_ILi0EEESD_EEENSA_ILi512EEEEEENS5_IJSX_iEEEEEEEEEEESM_S14_NS4_8TiledMMAINS4_8MMA_AtomIJNS4_17SM100_MMA_MXF4_SSISK_SK_fSL_Li128ELi64ELi16ELNS4_4UMMA5MajorE0ELS19_0ELNS18_7ScaleInE0ELS1A_0EEEEEENSO_INS5_IJSD_SD_SD_EEENS5_IJSX_SX_SX_EEEEENS5_IJNS4_10UnderscoreES1G_S1G_EEEEENS5_IJNS4_23SM90_TMA_LOAD_MULTICASTES1J_EEENS5_IJNS4_14ComposedLayoutINS4_7SwizzleILi3ELi4ELi3EEENS4_18smem_ptr_flag_bitsILi4EEENSO_INS5_IJNSA_ILi8EEESI_EEENS5_IJSI_SD_EEEEEEENSO_INS5_IJNS5_IJNS5_IJSQ_SD_EEEST_EEESD_NS5_IJSD_SC_EEEEEENS5_IJNS5_IJNS5_IJST_SZ_EEESY_EEESX_NS5_IJSC_SZ_EEEEEEEEEEEvNS4_8identityES1K_S24_vS25_EENS_8epilogue10collective18CollectiveEpilogueINS27_23Sm100TmaWarpSpecializedILi3ELi2ELi16ELb1ELb0EEEJNS5_IJSH_SH_SI_EEENS5_IJNSO_ISH_SD_EENSO_INS5_IJSS_SB_EEENS5_IJSD_SP_EEEEEEEENS_10bfloat16_tESN_S2I_SN_NS27_6fusion15FusionCallbacksIS2B_NS2J_17LinearCombinationIS2I_fS2I_fLNS_15FloatRoundStyleE2EEES2C_S2H_JEEENS4_5SM1004TMEM4LOAD26SM100_TMEM_LOAD_32dp32b16xENS4_13SM90_TMA_LOADENS1L_INS1M_ILi1ELi4ELi3EEENS1O_ILi16EEENSO_INS5_IJS1Q_SS_EEENS5_IJSS_SD_EEEEEEENS4_39AutoVectorizingCopyWithAssumedAlignmentILi128EEENS4_14SM90_TMA_STOREES2Z_S31_S31_EEEvvEEEEvNT_6ParamsE,"aw",@nobits
	.sectionflags	@""
	.align	16
	.zero		1024


//--------------------- .nv.shared.reserved.0     --------------------------
	.section	.nv.shared.reserved.0,"aw",@nobits
	.weak		__nv_reservedSMEM_offset_0_alias
	.size		__nv_reservedSMEM_offset_0_alias, 0, 64
	.other		__nv_reservedSMEM_offset_0_alias,@"STO_CUDA_RESERVED_SHARED STV_DEFAULT"
__nv_reservedSMEM_offset_0_alias:
	.zero		0
.nv.shared.reserved.0:
	.zero		64
	.weak		__nv_reservedSMEM_tcgen05_partition
	.type		__nv_reservedSMEM_tcgen05_partition,@object
	.size		__nv_reservedSMEM_tcgen05_partition,(.L_0 - __nv_reservedSMEM_tcgen05_partition)
__nv_reservedSMEM_tcgen05_partition:
	.zero		32
.L_0:


//--------------------- .nv.global                --------------------------
	.section	.nv.global,"aw",@nobits
.nv.global:
	.type		_ZN40_INTERNAL_24b2378c_4_k_cu_f97e1830_156034cute1_E,@object
	.size		_ZN40_INTERNAL_24b2378c_4_k_cu_f97e1830_156034cute1_E,(_ZN40_INTERNAL_24b2378c_4_k_cu_f97e1830_156034cuda3std3__45__cpo6cbeginE - _ZN40_INTERNAL_24b2378c_4_k_cu_f97e1830_156034cute1_E)
_ZN40_INTERNAL_24b2378c_4_k_cu_f97e1830_156034cute1_E:
	.zero		1
	.type		_ZN40_INTERNAL_24b2378c_4_k_cu_f97e1830_156034cuda3std3__45__cpo6cbeginE,@object
	.size		_ZN40_INTERNAL_24b2378c_4_k_cu_f97e1830_156034cuda3std3__45__cpo6cbeginE,(_ZN40_INTERNAL_24b2378c_4_k_cu_f97e1830_156034cuda3std3__48in_placeE - _ZN40_INTERNAL_24b2378c_4_k_cu_f97e1830_156034cuda3std3__45__cpo6cbeginE)
_ZN40_INTERNAL_24b2378c_4_k_cu_f97e1830_156034cuda3std3__45__cpo6cbeginE:
	.zero		1
	.type		_ZN40_INTERNAL_24b2378c_4_k_cu_f97e1830_156034cuda3std3__48in_placeE,@object
	.size		_ZN40_INTERNAL_24b2378c_4_k_cu_f97e1830_156034cuda3std3__48in_placeE,(_ZN40_INTERNAL_24b2378c_4_k_cu_f97e1830_156034cuda3std6ranges3__45__cpo9iter_moveE - _ZN40_INTERNAL_24b2378c_4_k_cu_f97e1830_156034cuda3std3__48in_placeE)
_ZN40_INTERNAL_24b2378c_4_k_cu_f97e1830_156034cuda3std3__48in_placeE:
	.zero		1
	.type		_ZN40_INTERNAL_24b2378c_4_k_cu_f97e1830_156034cuda3std6ranges3__45__cpo9iter_moveE,@object
	.size		_ZN40_INTERNAL_24b2378c_4_k_cu_f97e1830_156034cuda3std6ranges3__45__cpo9iter_moveE,(_ZN40_INTERNAL_24b2378c_4_k_cu_f97e1830_156034cuda3std3__45__cpo5beginE - _ZN40_INTERNAL_24b2378c_4_k_cu_f97e1830_156034cuda3std6ranges3__45__cpo9iter_moveE)
_ZN40_INTERNAL_24b2378c_4_k_cu_f97e1830_156034cuda3std6ranges3__45__cpo9iter_moveE:
	.zero		1
	.type		_ZN40_INTERNAL_24b2378c_4_k_cu_f97e1830_156034cuda3std3__45__cpo5beginE,@object
	.size		_ZN40_INTERNAL_24b2378c_4_k_cu_f97e1830_156034cuda3std3__45__cpo5beginE,(_ZN40_INTERNAL_24b2378c_4_k_cu_f97e1830_156034cuda3std3__442_GLOBAL__N__24b2378c_4_k_cu_f97e1830_156036ignoreE - _ZN40_INTERNAL_24b2378c_4_k_cu_f97e1830_156034cuda3std3__45__cpo5beginE)
_ZN40_INTERNAL_24b2378c_4_k_cu_f97e1830_156034cuda3std3__45__cpo5beginE:
	.zero		1
	.type		_ZN40_INTERNAL_24b2378c_4_k_cu_f97e1830_156034cuda3std3__442_GLOBAL__N__24b2378c_4_k_cu_f97e1830_156036ignoreE,@object
	.size		_ZN40_INTERNAL_24b2378c_4_k_cu_f97e1830_156034cuda3std3__442_GLOBAL__N__24b2378c_4_k_cu_f97e1830_156036ignoreE,(_ZN40_INTERNAL_24b2378c_4_k_cu_f97e1830_156034cute7productE - _ZN40_INTERNAL_24b2378c_4_k_cu_f97e1830_156034cuda3std3__442_GLOBAL__N__24b2378c_4_k_cu_f97e1830_156036ignoreE)
_ZN40_INTERNAL_24b2378c_4_k_cu_f97e1830_156034cuda3std3__442_GLOBAL__N__24b2378c_4_k_cu_f97e1830_156036ignoreE:
	.zero		1
	.type		_ZN40_INTERNAL_24b2378c_4_k_cu_f97e1830_156034cute7productE,@object
	.size		_ZN40_INTERNAL_24b2378c_4_k_cu_f97e1830_156034cute7productE,(_ZN40_INTERNAL_24b2378c_4_k_cu_f97e1830_156034cuda3std3__45__cpo3endE - _ZN40_INTERNAL_24b2378c_4_k_cu_f97e1830_156034cute7productE)
_ZN40_INTERNAL_24b2378c_4_k_cu_f97e1830_156034cute7productE:
	.zero		1
	.type		_ZN40_INTERNAL_24b2378c_4_k_cu_f97e1830_156034cuda3std3__45__cpo3endE,@object
	.size		_ZN40_INTERNAL_24b2378c_4_k_cu_f97e1830_156034cuda3std3__45__cpo3endE,(_ZN40_INTERNAL_24b2378c_4_k_cu_f97e1830_156034cuda3std3__419piecewise_constructE - _ZN40_INTERNAL_24b2378c_4_k_cu_f97e1830_156034cuda3std3__45__cpo3endE)
_ZN40_INTERNAL_24b2378c_4_k_cu_f97e1830_156034cuda3std3__45__cpo3endE:
	.zero		1
	.type		_ZN40_INTERNAL_24b2378c_4_k_cu_f97e1830_156034cuda3std3__419piecewise_constructE,@object
	.size		_ZN40_INTERNAL_24b2378c_4_k_cu_f97e1830_156034cuda3std3__419piecewise_constructE,(_ZN40_INTERNAL_24b2378c_4_k_cu_f97e1830_156034cuda3std3__45__cpo4cendE - _ZN40_INTERNAL_24b2378c_4_k_cu_f97e1830_156034cuda3std3__419piecewise_constructE)
_ZN40_INTERNAL_24b2378c_4_k_cu_f97e1830_156034cuda3std3__419piecewise_constructE:
	.zero		1
	.type		_ZN40_INTERNAL_24b2378c_4_k_cu_f97e1830_156034cuda3std3__45__cpo4cendE,@object
	.size		_ZN40_INTERNAL_24b2378c_4_k_cu_f97e1830_156034cuda3std3__45__cpo4cendE,(_ZN40_INTERNAL_24b2378c_4_k_cu_f97e1830_156034cuda3std6ranges3__45__cpo4swapE - _ZN40_INTERNAL_24b2378c_4_k_cu_f97e1830_156034cuda3std3__45__cpo4cendE)
_ZN40_INTERNAL_24b2378c_4_k_cu_f97e1830_156034cuda3std3__45__cpo4cendE:
	.zero		1
	.type		_ZN40_INTERNAL_24b2378c_4_k_cu_f97e1830_156034cuda3std6ranges3__45__cpo4swapE,@object
	.size		_ZN40_INTERNAL_24b2378c_4_k_cu_f97e1830_156034cuda3std6ranges3__45__cpo4swapE,(.L_10 - _ZN40_INTERNAL_24b2378c_4_k_cu_f97e1830_156034cuda3std6ranges3__45__cpo4swapE)
_ZN40_INTERNAL_24b2378c_4_k_cu_f97e1830_156034cuda3std6ranges3__45__cpo4swapE:
	.zero		1
.L_10:


//--------------------- .nv.constant0._ZN7cutlass13device_kernelINS_4gemm6kernel13GemmUniversalIN4cute5tupleIJiiiiEEENS1_10collective13CollectiveMmaINS1_46MainloopSm100TmaUmmaWarpSpecializedBlockScaledILi7ELi2ELi2ENS5_IJNS4_1CILi2EEENSA_ILi4EEENSA_ILi1EEEEEEEENS5_IJNSA_ILi128EEENSA_ILi64EEENSA_ILi256EEEEEENS5_IJNS_12float_e2m1_tENS_13float_ue4m3_tEEEENS5_IJNS5_IJlSD_lEEENS4_6LayoutINS5_IJNS5_IJNS5_IJNSA_ILi32EEESC_EEEiEEENS5_IJNS5_IJNSA_ILi16EEESC_EEEiEEENS5_IJSD_iEEEEEENS5_IJSU_NS5_IJNS5_IJNSA_ILi0EEESD_EEENSA_ILi512EEEEEENS5_IJSX_iEEEEEEEEEEESM_S14_NS4_8TiledMMAINS4_8MMA_AtomIJNS4_17SM100_MMA_MXF4_SSISK_SK_fSL_Li128ELi64ELi16ELNS4_4UMMA5MajorE0ELS19_0ELNS18_7ScaleInE0ELS1A_0EEEEEENSO_INS5_IJSD_SD_SD_EEENS5_IJSX_SX_SX_EEEEENS5_IJNS4_10UnderscoreES1G_S1G_EEEEENS5_IJNS4_23SM90_TMA_LOAD_MULTICASTES1J_EEENS5_IJNS4_14ComposedLayoutINS4_7SwizzleILi3ELi4ELi3EEENS4_18smem_ptr_flag_bitsILi4EEENSO_INS5_IJNSA_ILi8EEESI_EEENS5_IJSI_SD_EEEEEEENSO_INS5_IJNS5_IJNS5_IJSQ_SD_EEEST_EEESD_NS5_IJSD_SC_EEEEEENS5_IJNS5_IJNS5_IJST_SZ_EEESY_EEESX_NS5_IJSC_SZ_EEEEEEEEEEEvNS4_8identityES1K_S24_vS25_EENS_8epilogue10collective18CollectiveEpilogueINS27_23Sm100TmaWarpSpecializedILi3ELi2ELi16ELb1ELb0EEEJNS5_IJSH_SH_SI_EEENS5_IJNSO_ISH_SD_EENSO_INS5_IJSS_SB_EEENS5_IJSD_SP_EEEEEEEENS_10bfloat16_tESN_S2I_SN_NS27_6fusion15FusionCallbacksIS2B_NS2J_17LinearCombinationIS2I_fS2I_fLNS_15FloatRoundStyleE2EEES2C_S2H_JEEENS4_5SM1004TMEM4LOAD26SM100_TMEM_LOAD_32dp32b16xENS4_13SM90_TMA_LOADENS1L_INS1M_ILi1ELi4ELi3EEENS1O_ILi16EEENSO_INS5_IJS1Q_SS_EEENS5_IJSS_SD_EEEEEEENS4_39AutoVectorizingCopyWithAssumedAlignmentILi128EEENS4_14SM90_TMA_STOREES2Z_S31_S31_EEEvvEEEEvNT_6ParamsE --------------------------
	.section	.nv.constant0._ZN7cutlass13device_kernelINS_4gemm6kernel13GemmUniversalIN4cute5tupleIJiiiiEEENS1_10collective13CollectiveMmaINS1_46MainloopSm100TmaUmmaWarpSpecializedBlockScaledILi7ELi2ELi2ENS5_IJNS4_1CILi2EEENSA_ILi4EEENSA_ILi1EEEEEEEENS5_IJNSA_ILi128EEENSA_ILi64EEENSA_ILi256EEEEEENS5_IJNS_12float_e2m1_tENS_13float_ue4m3_tEEEENS5_IJNS5_IJlSD_lEEENS4_6LayoutINS5_IJNS5_IJNS5_IJNSA_ILi32EEESC_EEEiEEENS5_IJNS5_IJNSA_ILi16EEESC_EEEiEEENS5_IJSD_iEEEEEENS5_IJSU_NS5_IJNS5_IJNSA_ILi0EEESD_EEENSA_ILi512EEEEEENS5_IJSX_iEEEEEEEEEEESM_S14_NS4_8TiledMMAINS4_8MMA_AtomIJNS4_17SM100_MMA_MXF4_SSISK_SK_fSL_Li128ELi64ELi16ELNS4_4UMMA5MajorE0ELS19_0ELNS18_7ScaleInE0ELS1A_0EEEEEENSO_INS5_IJSD_SD_SD_EEENS5_IJSX_SX_SX_EEEEENS5_IJNS4_10UnderscoreES1G_S1G_EEEEENS5_IJNS4_23SM90_TMA_LOAD_MULTICASTES1J_EEENS5_IJNS4_14ComposedLayoutINS4_7SwizzleILi3ELi4ELi3EEENS4_18smem_ptr_flag_bitsILi4EEENSO_INS5_IJNSA_ILi8EEESI_EEENS5_IJSI_SD_EEEEEEENSO_INS5_IJNS5_IJNS5_IJSQ_SD_EEEST_EEESD_NS5_IJSD_SC_EEEEEENS5_IJNS5_IJNS5_IJST_SZ_EEESY_EEESX_NS5_IJSC_SZ_EEEEEEEEEEEvNS4_8identityES1K_S24_vS25_EENS_8epilogue10collective18CollectiveEpilogueINS27_23Sm100TmaWarpSpecializedILi3ELi2ELi16ELb1ELb0EEEJNS5_IJSH_SH_SI_EEENS5_IJNSO_ISH_SD_EENSO_INS5_IJSS_SB_EEENS5_IJSD_SP_EEEEEEEENS_10bfloat16_tESN_S2I_SN_NS27_6fusion15FusionCallbacksIS2B_NS2J_17LinearCombinationIS2I_fS2I_fLNS_15FloatRoundStyleE2EEES2C_S2H_JEEENS4_5SM1004TMEM4LOAD26SM100_TMEM_LOAD_32dp32b16xENS4_13SM90_TMA_LOADENS1L_INS1M_ILi1ELi4ELi3EEENS1O_ILi16EEENSO_INS5_IJS1Q_SS_EEENS5_IJSS_SD_EEEEEEENS4_39AutoVectorizingCopyWithAssumedAlignmentILi128EEENS4_14SM90_TMA_STOREES2Z_S31_S31_EEEvvEEEEvNT_6ParamsE,"a",@progbits
	.sectionflags	@""
	.align	4
.nv.constant0._ZN7cutlass13device_kernelINS_4gemm6kernel13GemmUniversalIN4cute5tupleIJiiiiEEENS1_10collective13CollectiveMmaINS1_46MainloopSm100TmaUmmaWarpSpecializedBlockScaledILi7ELi2ELi2ENS5_IJNS4_1CILi2EEENSA_ILi4EEENSA_ILi1EEEEEEEENS5_IJNSA_ILi128EEENSA_ILi64EEENSA_ILi256EEEEEENS5_IJNS_12float_e2m1_tENS_13float_ue4m3_tEEEENS5_IJNS5_IJlSD_lEEENS4_6LayoutINS5_IJNS5_IJNS5_IJNSA_ILi32EEESC_EEEiEEENS5_IJNS5_IJNSA_ILi16EEESC_EEEiEEENS5_IJSD_iEEEEEENS5_IJSU_NS5_IJNS5_IJNSA_ILi0EEESD_EEENSA_ILi512EEEEEENS5_IJSX_iEEEEEEEEEEESM_S14_NS4_8TiledMMAINS4_8MMA_AtomIJNS4_17SM100_MMA_MXF4_SSISK_SK_fSL_Li128ELi64ELi16ELNS4_4UMMA5MajorE0ELS19_0ELNS18_7ScaleInE0ELS1A_0EEEEEENSO_INS5_IJSD_SD_SD_EEENS5_IJSX_SX_SX_EEEEENS5_IJNS4_10UnderscoreES1G_S1G_EEEEENS5_IJNS4_23SM90_TMA_LOAD_MULTICASTES1J_EEENS5_IJNS4_14ComposedLayoutINS4_7SwizzleILi3ELi4ELi3EEENS4_18smem_ptr_flag_bitsILi4EEENSO_INS5_IJNSA_ILi8EEESI_EEENS5_IJSI_SD_EEEEEEENSO_INS5_IJNS5_IJNS5_IJSQ_SD_EEEST_EEESD_NS5_IJSD_SC_EEEEEENS5_IJNS5_IJNS5_IJST_SZ_EEESY_EEESX_NS5_IJSC_SZ_EEEEEEEEEEEvNS4_8identityES1K_S24_vS25_EENS_8epilogue10collective18CollectiveEpilogueINS27_23Sm100TmaWarpSpecializedILi3ELi2ELi16ELb1ELb0EEEJNS5_IJSH_SH_SI_EEENS5_IJNSO_ISH_SD_EENSO_INS5_IJSS_SB_EEENS5_IJSD_SP_EEEEEEEENS_10bfloat16_tESN_S2I_SN_NS27_6fusion15FusionCallbacksIS2B_NS2J_17LinearCombinationIS2I_fS2I_fLNS_15FloatRoundStyleE2EEES2C_S2H_JEEENS4_5SM1004TMEM4LOAD26SM100_TMEM_LOAD_32dp32b16xENS4_13SM90_TMA_LOADENS1L_INS1M_ILi1ELi4ELi3EEENS1O_ILi16EEENSO_INS5_IJS1Q_SS_EEENS5_IJSS_SD_EEEEEEENS4_39AutoVectorizingCopyWithAssumedAlignmentILi128EEENS4_14SM90_TMA_STOREES2Z_S31_S31_EEEvvEEEEvNT_6ParamsE:
	.zero		3968


//--------------------- SYMBOLS --------------------------

	.type		.nv.reservedSmem.offset0,@object
	.size		.nv.reservedSmem.offset0,0x4
	.type		.nv.reservedSmem.cap,@object
	.size		.nv.reservedSmem.cap,0x4
	.type		__assertfail,@function
